	.target	sm_90a

	.elftype	@"ET_EXEC"


//--------------------- .note.nv.tkinfo           --------------------------
	.section	.note.nv.tkinfo,"",@"SHT_NOTE"
	.sectionflags	@"SHF_NOTE_NV_TKINFO"
	.tkinfo
        /*0018*/ 	.word	0x00000002
        /*0030*/ 	.string	""
        /*0030*/ 	.string	"ptxas"
        /*0030*/ 	.string	"Cuda compilation tools, release 13.0, V13.0.88"
        /*0030*/ 	.string	"Build cuda_13.0.r13.0/compiler.36424714_0"
        /*0030*/ 	.string	"-arch sm_90a -m 64 "



//--------------------- .note.nv.cuinfo           --------------------------
	.section	.note.nv.cuinfo,"",@"SHT_NOTE"
	.sectionflags	@"SHF_NOTE_NV_CUINFO"
        /*0018*/ 	.short	0x0002
        /*001a*/ 	.short	0x005a
        /*001c*/ 	.short	0x0082
	.zero		2


//--------------------- .nv.info                  --------------------------
	.section	.nv.info,"",@"SHT_CUDA_INFO"
	.align	4


	//----- nvinfo : EIATTR_REGCOUNT
	.align		4
        /*0000*/ 	.byte	0x04, 0x2f
        /*0002*/ 	.short	(.L_15 - .L_14)
	.align		4
.L_14:
        /*0004*/ 	.word	index@(_ZN7cutlass13device_kernelINS_4gemm6kernel13GemmUniversalINS1_17GroupProblemShapeIN4cute5tupleIJiiiEEEEENS1_10collective13CollectiveMmaINS1_39MainloopSm90ArrayTmaGmmaWarpSpecializedILi4ENS6_IJNS5_1CILi2EEENSC_ILi1EEESE_EEENS1_40KernelPtrArrayTmaWarpSpecializedPingpongEEENS6_IJNSC_ILi256EEENSC_ILi128EEENSC_ILi64EEEEEENS_6half_tEPNS6_IJlSE_NSC_ILi0EEEEEESM_SP_NS5_8TiledMMAINS5_8MMA_AtomIJNS5_4SM904GMMA26MMA_64x128x16_F32F16F16_SSILNST_5MajorE0ELSV_0ELNST_7ScaleInE1ELSW_1EEEEEENS5_6LayoutINS6_IJSE_SE_SE_EEENS6_IJSN_SN_SN_EEEEENS6_IJNS5_10UnderscoreES13_S13_EEEEENS5_13SM90_TMA_LOADENS5_14ComposedLayoutINS5_7SwizzleILi3ELi4ELi3EEENS5_18smem_ptr_flag_bitsILi16EEENSZ_INS6_IJNSC_ILi8EEESK_EEENS6_IJSK_SE_EEEEEEEvNS5_8identityENS5_23SM90_TMA_LOAD_MULTICASTES1G_vS1H_EENS_8epilogue10collective18CollectiveEpilogueINS1K_30Sm90PtrArrayTmaWarpSpecializedILi4ELi2ELi16ELb1ELb0ELi2EEEJSL_NS6_IJSK_NSC_ILi32EEEEEESM_PNS6_IJSE_lSN_EEESM_S1S_NS1K_6fusion15FusionCallbacksIS1O_NS1T_17LinearCombinationISM_fSM_fLNS_15FloatRoundStyleE2EEESL_S1Q_JEEES16_NS17_IS19_S1B_NSZ_INS6_IJSK_S1C_EEENS6_IJSE_SK_EEEEEEENS5_17SM75_U16x8_LDSM_TENS5_14SM90_TMA_STOREES22_NS5_17SM90_U16x8_STSM_TENS5_9Copy_AtomIJNS5_17SM90_U32x4_STSM_NESM_EEEvEEEvvEEEEvNT_6ParamsE)
        /*0008*/ 	.word	0x000000a8


	//----- nvinfo : EIATTR_FRAME_SIZE
	.align		4
.L_15:
        /*000c*/ 	.byte	0x04, 0x11
        /*000e*/ 	.short	(.L_17 - .L_16)
	.align		4
.L_16:
        /*0010*/ 	.word	index@($__internal_0_$__cuda_sm20_div_u64)
        /*0014*/ 	.word	0x00000508


	//----- nvinfo : EIATTR_FRAME_SIZE
	.align		4
.L_17:
        /*0018*/ 	.byte	0x04, 0x11
        /*001a*/ 	.short	(.L_19 - .L_18)
	.align		4
.L_18:
        /*001c*/ 	.word	index@(_ZN7cutlass13device_kernelINS_4gemm6kernel13GemmUniversalINS1_17GroupProblemShapeIN4cute5tupleIJiiiEEEEENS1_10collective13CollectiveMmaINS1_39MainloopSm90ArrayTmaGmmaWarpSpecializedILi4ENS6_IJNS5_1CILi2EEENSC_ILi1EEESE_EEENS1_40KernelPtrArrayTmaWarpSpecializedPingpongEEENS6_IJNSC_ILi256EEENSC_ILi128EEENSC_ILi64EEEEEENS_6half_tEPNS6_IJlSE_NSC_ILi0EEEEEESM_SP_NS5_8TiledMMAINS5_8MMA_AtomIJNS5_4SM904GMMA26MMA_64x128x16_F32F16F16_SSILNST_5MajorE0ELSV_0ELNST_7ScaleInE1ELSW_1EEEEEENS5_6LayoutINS6_IJSE_SE_SE_EEENS6_IJSN_SN_SN_EEEEENS6_IJNS5_10UnderscoreES13_S13_EEEEENS5_13SM90_TMA_LOADENS5_14ComposedLayoutINS5_7SwizzleILi3ELi4ELi3EEENS5_18smem_ptr_flag_bitsILi16EEENSZ_INS6_IJNSC_ILi8EEESK_EEENS6_IJSK_SE_EEEEEEEvNS5_8identityENS5_23SM90_TMA_LOAD_MULTICASTES1G_vS1H_EENS_8epilogue10collective18CollectiveEpilogueINS1K_30Sm90PtrArrayTmaWarpSpecializedILi4ELi2ELi16ELb1ELb0ELi2EEEJSL_NS6_IJSK_NSC_ILi32EEEEEESM_PNS6_IJSE_lSN_EEESM_S1S_NS1K_6fusion15FusionCallbacksIS1O_NS1T_17LinearCombinationISM_fSM_fLNS_15FloatRoundStyleE2EEESL_S1Q_JEEES16_NS17_IS19_S1B_NSZ_INS6_IJSK_S1C_EEENS6_IJSE_SK_EEEEEEENS5_17SM75_U16x8_LDSM_TENS5_14SM90_TMA_STOREES22_NS5_17SM90_U16x8_STSM_TENS5_9Copy_AtomIJNS5_17SM90_U32x4_STSM_NESM_EEEvEEEvvEEEEvNT_6ParamsE)
        /*0020*/ 	.word	0x00000508


	//----- nvinfo : EIATTR_MIN_STACK_SIZE
	.align		4
.L_19:
        /*0024*/ 	.byte	0x04, 0x12
        /*0026*/ 	.short	(.L_21 - .L_20)
	.align		4
.L_20:
        /*0028*/ 	.word	index@(_ZN7cutlass13device_kernelINS_4gemm6kernel13GemmUniversalINS1_17GroupProblemShapeIN4cute5tupleIJiiiEEEEENS1_10collective13CollectiveMmaINS1_39MainloopSm90ArrayTmaGmmaWarpSpecializedILi4ENS6_IJNS5_1CILi2EEENSC_ILi1EEESE_EEENS1_40KernelPtrArrayTmaWarpSpecializedPingpongEEENS6_IJNSC_ILi256EEENSC_ILi128EEENSC_ILi64EEEEEENS_6half_tEPNS6_IJlSE_NSC_ILi0EEEEEESM_SP_NS5_8TiledMMAINS5_8MMA_AtomIJNS5_4SM904GMMA26MMA_64x128x16_F32F16F16_SSILNST_5MajorE0ELSV_0ELNST_7ScaleInE1ELSW_1EEEEEENS5_6LayoutINS6_IJSE_SE_SE_EEENS6_IJSN_SN_SN_EEEEENS6_IJNS5_10UnderscoreES13_S13_EEEEENS5_13SM90_TMA_LOADENS5_14ComposedLayoutINS5_7SwizzleILi3ELi4ELi3EEENS5_18smem_ptr_flag_bitsILi16EEENSZ_INS6_IJNSC_ILi8EEESK_EEENS6_IJSK_SE_EEEEEEEvNS5_8identityENS5_23SM90_TMA_LOAD_MULTICASTES1G_vS1H_EENS_8epilogue10collective18CollectiveEpilogueINS1K_30Sm90PtrArrayTmaWarpSpecializedILi4ELi2ELi16ELb1ELb0ELi2EEEJSL_NS6_IJSK_NSC_ILi32EEEEEESM_PNS6_IJSE_lSN_EEESM_S1S_NS1K_6fusion15FusionCallbacksIS1O_NS1T_17LinearCombinationISM_fSM_fLNS_15FloatRoundStyleE2EEESL_S1Q_JEEES16_NS17_IS19_S1B_NSZ_INS6_IJSK_S1C_EEENS6_IJSE_SK_EEEEEEENS5_17SM75_U16x8_LDSM_TENS5_14SM90_TMA_STOREES22_NS5_17SM90_U16x8_STSM_TENS5_9Copy_AtomIJNS5_17SM90_U32x4_STSM_NESM_EEEvEEEvvEEEEvNT_6ParamsE)
        /*002c*/ 	.word	0x00000508
.L_21:


//--------------------- .nv.compat                --------------------------
	.section	.nv.compat,"",@"SHT_CUDA_COMPAT_INFO"
	.align	4
        /*0000*/ 	.byte	0x02, 0x09, 0x01, 0x00, 0x02, 0x02, 0x04, 0x00, 0x02, 0x05, 0x05, 0x00, 0x03, 0x07, 0x01, 0x01
        /*0010*/ 	.byte	0x02, 0x03, 0x03, 0x00, 0x02, 0x06, 0x01, 0x00, 0x04, 0x0b, 0x08, 0x00, 0x00, 0x00, 0x00, 0x00
        /*0020*/ 	.byte	0x00, 0x00, 0x00, 0x00


//--------------------- .nv.info._ZN7cutlass13device_kernelINS_4gemm6kernel13GemmUniversalINS1_17GroupProblemShapeIN4cute5tupleIJiiiEEEEENS1_10collective13CollectiveMmaINS1_39MainloopSm90ArrayTmaGmmaWarpSpecializedILi4ENS6_IJNS5_1CILi2EEENSC_ILi1EEESE_EEENS1_40KernelPtrArrayTmaWarpSpecializedPingpongEEENS6_IJNSC_ILi256EEENSC_ILi128EEENSC_ILi64EEEEEENS_6half_tEPNS6_IJlSE_NSC_ILi0EEEEEESM_SP_NS5_8TiledMMAINS5_8MMA_AtomIJNS5_4SM904GMMA26MMA_64x128x16_F32F16F16_SSILNST_5MajorE0ELSV_0ELNST_7ScaleInE1ELSW_1EEEEEENS5_6LayoutINS6_IJSE_SE_SE_EEENS6_IJSN_SN_SN_EEEEENS6_IJNS5_10UnderscoreES13_S13_EEEEENS5_13SM90_TMA_LOADENS5_14ComposedLayoutINS5_7SwizzleILi3ELi4ELi3EEENS5_18smem_ptr_flag_bitsILi16EEENSZ_INS6_IJNSC_ILi8EEESK_EEENS6_IJSK_SE_EEEEEEEvNS5_8identityENS5_23SM90_TMA_LOAD_MULTICASTES1G_vS1H_EENS_8epilogue10collective18CollectiveEpilogueINS1K_30Sm90PtrArrayTmaWarpSpecializedILi4ELi2ELi16ELb1ELb0ELi2EEEJSL_NS6_IJSK_NSC_ILi32EEEEEESM_PNS6_IJSE_lSN_EEESM_S1S_NS1K_6fusion15FusionCallbacksIS1O_NS1T_17LinearCombinationISM_fSM_fLNS_15FloatRoundStyleE2EEESL_S1Q_JEEES16_NS17_IS19_S1B_NSZ_INS6_IJSK_S1C_EEENS6_IJSE_SK_EEEEEEENS5_17SM75_U16x8_LDSM_TENS5_14SM90_TMA_STOREES22_NS5_17SM90_U16x8_STSM_TENS5_9Copy_AtomIJNS5_17SM90_U32x4_STSM_NESM_EEEvEEEvvEEEEvNT_6ParamsE --------------------------
	.section	.nv.info._ZN7cutlass13device_kernelINS_4gemm6kernel13GemmUniversalINS1_17GroupProblemShapeIN4cute5tupleIJiiiEEEEENS1_10collective13CollectiveMmaINS1_39MainloopSm90ArrayTmaGmmaWarpSpecializedILi4ENS6_IJNS5_1CILi2EEENSC_ILi1EEESE_EEENS1_40KernelPtrArrayTmaWarpSpecializedPingpongEEENS6_IJNSC_ILi256EEENSC_ILi128EEENSC_ILi64EEEEEENS_6half_tEPNS6_IJlSE_NSC_ILi0EEEEEESM_SP_NS5_8TiledMMAINS5_8MMA_AtomIJNS5_4SM904GMMA26MMA_64x128x16_F32F16F16_SSILNST_5MajorE0ELSV_0ELNST_7ScaleInE1ELSW_1EEEEEENS5_6LayoutINS6_IJSE_SE_SE_EEENS6_IJSN_SN_SN_EEEEENS6_IJNS5_10UnderscoreES13_S13_EEEEENS5_13SM90_TMA_LOADENS5_14ComposedLayoutINS5_7SwizzleILi3ELi4ELi3EEENS5_18smem_ptr_flag_bitsILi16EEENSZ_INS6_IJNSC_ILi8EEESK_EEENS6_IJSK_SE_EEEEEEEvNS5_8identityENS5_23SM90_TMA_LOAD_MULTICASTES1G_vS1H_EENS_8epilogue10collective18CollectiveEpilogueINS1K_30Sm90PtrArrayTmaWarpSpecializedILi4ELi2ELi16ELb1ELb0ELi2EEEJSL_NS6_IJSK_NSC_ILi32EEEEEESM_PNS6_IJSE_lSN_EEESM_S1S_NS1K_6fusion15FusionCallbacksIS1O_NS1T_17LinearCombinationISM_fSM_fLNS_15FloatRoundStyleE2EEESL_S1Q_JEEES16_NS17_IS19_S1B_NSZ_INS6_IJSK_S1C_EEENS6_IJSE_SK_EEEEEEENS5_17SM75_U16x8_LDSM_TENS5_14SM90_TMA_STOREES22_NS5_17SM90_U16x8_STSM_TENS5_9Copy_AtomIJNS5_17SM90_U32x4_STSM_NESM_EEEvEEEvvEEEEvNT_6ParamsE,"",@"SHT_CUDA_INFO"
	.sectionflags	@""
	.align	4


	//----- nvinfo : EIATTR_CUDA_API_VERSION
	.align		4
        /*0000*/ 	.byte	0x04, 0x37
        /*0002*/ 	.short	(.L_23 - .L_22)
.L_22:
        /*0004*/ 	.word	0x00000082


	//----- nvinfo : EIATTR_KPARAM_INFO
	.align		4
.L_23:
        /*0008*/ 	.byte	0x04, 0x17
        /*000a*/ 	.short	(.L_25 - .L_24)
.L_24:
        /*000c*/ 	.word	0x00000000
        /*0010*/ 	.short	0x0000
        /*0012*/ 	.short	0x0070
        /*0014*/ 	.byte	0x00, 0xf0, 0x01, 0x1c


	//----- nvinfo : EIATTR_SPARSE_MMA_MASK
	.align		4
.L_25:
        /*0018*/ 	.byte	0x03, 0x50
        /*001a*/ 	.short	0x0000


	//----- nvinfo : EIATTR_MAXREG_COUNT
	.align		4
        /*001c*/ 	.byte	0x03, 0x1b
        /*001e*/ 	.short	0x00a8


	//----- nvinfo : EIATTR_NUM_BARRIERS
	.align		4
        /*0020*/ 	.byte	0x02, 0x4c
        /*0022*/ 	.byte	0x02
	.zero		1


	//----- nvinfo : EIATTR_EXTERNS
	.align		4
        /*0024*/ 	.byte	0x04, 0x0f
        /*0026*/ 	.short	(.L_27 - .L_26)


	//   ....[0]....
	.align		4
.L_26:
        /*0028*/ 	.word	index@(__assertfail)


	//----- nvinfo : EIATTR_ANNOTATIONS
	.align		4
.L_27:
        /*002c*/ 	.byte	0x04, 0x55
        /*002e*/ 	.short	(.L_29 - .L_28)


	//   ....[0]....
.L_28:
        /*0030*/ 	.word	0x00000001
        /*0034*/ 	.byte	0x30, 0x30, 0x00, 0x00, 0x01, 0x00, 0x00, 0x00, 0x70, 0x32, 0x00, 0x00, 0x01, 0x00, 0x00, 0x00
        /* <DEDUP_REMOVED lines=499> */
        /*1f74*/ 	.byte	0x80, 0x4e, 0x01, 0x00, 0x01, 0x00, 0x00, 0x00, 0xf0, 0x4e, 0x01, 0x00


	//----- nvinfo : EIATTR_MERCURY_ISA_VERSION
	.align		4
.L_29:
        /*1f80*/ 	.byte	0x03, 0x5f
        /*1f82*/ 	.short	0x0101


	//----- nvinfo : EIATTR_INT_WARP_WIDE_INSTR_OFFSETS
	.align		4
        /*1f84*/ 	.byte	0x04, 0x31
        /*1f86*/ 	.short	(.L_31 - .L_30)


	//   ....[0]....
.L_30:
        /*1f88*/ 	.word	0x00001340


	//   ....[1]....
        /*1f8c*/ 	.word	0x00001360


	//   ....[2]....
        /*1f90*/ 	.word	0x000014d0


	//   ....[3]....
        /*1f94*/ 	.word	0x000014e0


	//   ....[4]....
        /*1f98*/ 	.word	0x00001530


	//   ....[5]....
        /*1f9c*/ 	.word	0x00001570


	//   ....[6]....
        /*1fa0*/ 	.word	0x000015c0


	//   ....[7]....
        /*1fa4*/ 	.word	0x000015e0


	//----- nvinfo : EIATTR_COOP_GROUP_MASK_REGIDS
	.align		4
.L_31:
        /*1fa8*/ 	.byte	0x04, 0x29
        /*1faa*/ 	.short	(.L_33 - .L_32)


	//   ....[0]....
.L_32:
        /*1fac*/ 	.word	0xffffffff


	//   ....[1]....
        /*1fb0*/ 	.word	0xffffffff


	//   ....[2]....
        /*1fb4*/ 	.word	0xffffffff


	//   ....[3]....
        /*1fb8*/ 	.word	0xffffffff


	//   ....[4]....
        /*1fbc*/ 	.word	0xffffffff


	//   ....[5]....
        /*1fc0*/ 	.word	0xffffffff


	//   ....[6]....
        /*1fc4*/ 	.word	0xffffffff


	//   ....[7]....
        /*1fc8*/ 	.word	0xffffffff


	//   ....[8]....
        /*1fcc*/ 	.word	0xffffffff


	//   ....[9]....
        /*1fd0*/ 	.word	0xffffffff


	//   ....[10]....
        /*1fd4*/ 	.word	0xffffffff


	//   ....[11]....
        /*1fd8*/ 	.word	0xffffffff


	//   ....[12]....
        /*1fdc*/ 	.word	0xffffffff


	//   ....[13]....
        /*1fe0*/ 	.word	0xffffffff


	//   ....[14]....
        /*1fe4*/ 	.word	0xffffffff


	//   ....[15]....
        /*1fe8*/ 	.word	0xffffffff


	//   ....[16]....
        /*1fec*/ 	.word	0xffffffff


	//   ....[17]....
        /*1ff0*/ 	.word	0xffffffff


	//   ....[18]....
        /*1ff4*/ 	.word	0xffffffff


	//   ....[19]....
        /*1ff8*/ 	.word	0xffffffff


	//   ....[20]....
        /*1ffc*/ 	.word	0xffffffff


	//   ....[21]....
        /*2000*/ 	.word	0xffffffff


	//   ....[22]....
        /*2004*/ 	.word	0xffffffff


	//   ....[23]....
        /*2008*/ 	.word	0xffffffff


	//   ....[24]....
        /*200c*/ 	.word	0xffffffff


	//   ....[25]....
        /*2010*/ 	.word	0xffffffff


	//   ....[26]....
        /*2014*/ 	.word	0xffffffff


	//   ....[27]....
        /*2018*/ 	.word	0xffffffff


	//   ....[28]....
        /*201c*/ 	.word	0xffffffff


	//   ....[29]....
        /*2020*/ 	.word	0xffffffff


	//   ....[30]....
        /*2024*/ 	.word	0xffffffff


	//   ....[31]....
        /*2028*/ 	.word	0xffffffff


	//   ....[32]....
        /*202c*/ 	.word	0xffffffff


	//   ....[33]....
        /*2030*/ 	.word	0xffffffff


	//   ....[34]....
        /*2034*/ 	.word	0xffffffff


	//   ....[35]....
        /*2038*/ 	.word	0xffffffff


	//   ....[36]....
        /*203c*/ 	.word	0xffffffff


	//   ....[37]....
        /*2040*/ 	.word	0xffffffff


	//   ....[38]....
        /*2044*/ 	.word	0xffffffff


	//   ....[39]....
        /*2048*/ 	.word	0xffffffff


	//   ....[40]....
        /*204c*/ 	.word	0xffffffff


	//   ....[41]....
        /*2050*/ 	.word	0xffffffff


	//   ....[42]....
        /*2054*/ 	.word	0xffffffff


	//   ....[43]....
        /*2058*/ 	.word	0xffffffff


	//   ....[44]....
        /*205c*/ 	.word	0xffffffff


	//   ....[45]....
        /*2060*/ 	.word	0xffffffff


	//   ....[46]....
        /*2064*/ 	.word	0xffffffff


	//   ....[47]....
        /*2068*/ 	.word	0xffffffff


	//   ....[48]....
        /*206c*/ 	.word	0xffffffff


	//   ....[49]....
        /*2070*/ 	.word	0xffffffff


	//   ....[50]....
        /*2074*/ 	.word	0xffffffff


	//   ....[51]....
        /*2078*/ 	.word	0xffffffff


	//   ....[52]....
        /*207c*/ 	.word	0xffffffff


	//   ....[53]....
        /*2080*/ 	.word	0xffffffff


	//   ....[54]....
        /*2084*/ 	.word	0xffffffff


	//   ....[55]....
        /*2088*/ 	.word	0xffffffff


	//   ....[56]....
        /*208c*/ 	.word	0xffffffff


	//   ....[57]....
        /*2090*/ 	.word	0xffffffff


	//   ....[58]....
        /*2094*/ 	.word	0xffffffff


	//   ....[59]....
        /*2098*/ 	.word	0xffffffff


	//   ....[60]....
        /*209c*/ 	.word	0xffffffff


	//   ....[61]....
        /*20a0*/ 	.word	0xffffffff


	//   ....[62]....
        /*20a4*/ 	.word	0xffffffff


	//   ....[63]....
        /*20a8*/ 	.word	0xffffffff


	//   ....[64]....
        /*20ac*/ 	.word	0xffffffff


	//   ....[65]....
        /*20b0*/ 	.word	0xffffffff


	//   ....[66]....
        /*20b4*/ 	.word	0xffffffff


	//   ....[67]....
        /*20b8*/ 	.word	0xffffffff


	//   ....[68]....
        /*20bc*/ 	.word	0xffffffff


	//   ....[69]....
        /*20c0*/ 	.word	0xffffffff


	//   ....[70]....
        /*20c4*/ 	.word	0xffffffff


	//   ....[71]....
        /*20c8*/ 	.word	0xffffffff


	//   ....[72]....
        /*20cc*/ 	.word	0xffffffff


	//   ....[73]....
        /*20d0*/ 	.word	0xffffffff


	//   ....[74]....
        /*20d4*/ 	.word	0xffffffff


	//   ....[75]....
        /*20d8*/ 	.word	0xffffffff


	//   ....[76]....
        /*20dc*/ 	.word	0xffffffff


	//   ....[77]....
        /*20e0*/ 	.word	0xffffffff


	//   ....[78]....
        /*20e4*/ 	.word	0xffffffff


	//   ....[79]....
        /*20e8*/ 	.word	0x0500000f


	//----- nvinfo : EIATTR_COOP_GROUP_INSTR_OFFSETS
	.align		4
.L_33:
        /*20ec*/ 	.byte	0x04, 0x28
        /*20ee*/ 	.short	(.L_35 - .L_34)


	//   ....[0]....
.L_34:
        /*20f0*/ 	.word	0x00000800


	//   ....[1]....
        /*20f4*/ 	.word	0x00000880


	//   ....[2]....
        /*20f8*/ 	.word	0x00000d20


	//   ....[3]....
        /*20fc*/ 	.word	0x00000f20


	//   ....[4]....
        /*2100*/ 	.word	0x00001180


	//   ....[5]....
        /*2104*/ 	.word	0x000011c0


	//   ....[6]....
        /*2108*/ 	.word	0x000016a0


	//   ....[7]....
        /*210c*/ 	.word	0x00001de0


	//   ....[8]....
        /*2110*/ 	.word	0x00001e10


	//   ....[9]....
        /*2114*/ 	.word	0x00001e90


	//   ....[10]....
        /*2118*/ 	.word	0x00001ea0


	//   ....[11]....
        /*211c*/ 	.word	0x00001ee0


	//   ....[12]....
        /*2120*/ 	.word	0x00001f00


	//   ....[13]....
        /*2124*/ 	.word	0x00001f40


	//   ....[14]....
        /*2128*/ 	.word	0x00001f60


	//   ....[15]....
        /*212c*/ 	.word	0x00001fa0


	//   ....[16]....
        /*2130*/ 	.word	0x00001fc0


	//   ....[17]....
        /*2134*/ 	.word	0x00002030


	//   ....[18]....
        /*2138*/ 	.word	0x00002150


	//   ....[19]....
        /*213c*/ 	.word	0x000021d0


	//   ....[20]....
        /*2140*/ 	.word	0x000027b0


	//   ....[21]....
        /*2144*/ 	.word	0x000027c0


	//   ....[22]....
        /*2148*/ 	.word	0x00002810


	//   ....[23]....
        /*214c*/ 	.word	0x00002820


	//   ....[24]....
        /*2150*/ 	.word	0x00002870


	//   ....[25]....
        /*2154*/ 	.word	0x00002880


	//   ....[26]....
        /*2158*/ 	.word	0x000028d0


	//   ....[27]....
        /*215c*/ 	.word	0x000028e0


	//   ....[28]....
        /*2160*/ 	.word	0x00002930


	//   ....[29]....
        /*2164*/ 	.word	0x00002940


	//   ....[30]....
        /*2168*/ 	.word	0x000029d0


	//   ....[31]....
        /*216c*/ 	.word	0x00002a40


	//   ....[32]....
        /*2170*/ 	.word	0x00002ad0


	//   ....[33]....
        /*2174*/ 	.word	0x00002af0


	//   ....[34]....
        /*2178*/ 	.word	0x00002b00


	//   ....[35]....
        /*217c*/ 	.word	0x00002b10


	//   ....[36]....
        /*2180*/ 	.word	0x00002b20


	//   ....[37]....
        /*2184*/ 	.word	0x00002b30


	//   ....[38]....
        /*2188*/ 	.word	0x000033b0


	//   ....[39]....
        /*218c*/ 	.word	0x00003650


	//   ....[40]....
        /*2190*/ 	.word	0x000039c0


	//   ....[41]....
        /*2194*/ 	.word	0x00010d90


	//   ....[42]....
        /*2198*/ 	.word	0x000111b0


	//   ....[43]....
        /*219c*/ 	.word	0x00011550


	//   ....[44]....
        /*21a0*/ 	.word	0x000132e0


	//   ....[45]....
        /*21a4*/ 	.word	0x00013a10


	//   ....[46]....
        /*21a8*/ 	.word	0x00013ee0


	//   ....[47]....
        /*21ac*/ 	.word	0x00014d80


	//   ....[48]....
        /*21b0*/ 	.word	0x00015bd0


	//   ....[49]....
        /*21b4*/ 	.word	0x00015bf0


	//   ....[50]....
        /*21b8*/ 	.word	0x00015c40


	//   ....[51]....
        /*21bc*/ 	.word	0x00015c60


	//   ....[52]....
        /*21c0*/ 	.word	0x00015ca0


	//   ....[53]....
        /*21c4*/ 	.word	0x00015cd0


	//   ....[54]....
        /*21c8*/ 	.word	0x00015d10


	//   ....[55]....
        /*21cc*/ 	.word	0x00015d40


	//   ....[56]....
        /*21d0*/ 	.word	0x00015d80


	//   ....[57]....
        /*21d4*/ 	.word	0x00015db0


	//   ....[58]....
        /*21d8*/ 	.word	0x00015e40


	//   ....[59]....
        /*21dc*/ 	.word	0x00015f60


	//   ....[60]....
        /*21e0*/ 	.word	0x00015f80


	//   ....[61]....
        /*21e4*/ 	.word	0x000165e0


	//   ....[62]....
        /*21e8*/ 	.word	0x000165f0


	//   ....[63]....
        /*21ec*/ 	.word	0x00016640


	//   ....[64]....
        /*21f0*/ 	.word	0x00016650


	//   ....[65]....
        /*21f4*/ 	.word	0x000166a0


	//   ....[66]....
        /*21f8*/ 	.word	0x000166b0


	//   ....[67]....
        /*21fc*/ 	.word	0x00016700


	//   ....[68]....
        /*2200*/ 	.word	0x00016710


	//   ....[69]....
        /*2204*/ 	.word	0x00016760


	//   ....[70]....
        /*2208*/ 	.word	0x00016770


	//   ....[71]....
        /*220c*/ 	.word	0x00016800


	//   ....[72]....
        /*2210*/ 	.word	0x00016870


	//   ....[73]....
        /*2214*/ 	.word	0x00016900


	//   ....[74]....
        /*2218*/ 	.word	0x00016920


	//   ....[75]....
        /*221c*/ 	.word	0x00016930


	//   ....[76]....
        /*2220*/ 	.word	0x00016940


	//   ....[77]....
        /*2224*/ 	.word	0x00016950


	//   ....[78]....
        /*2228*/ 	.word	0x00016960


	//   ....[79]....
        /*222c*/ 	.word	0x00018830


	//----- nvinfo : EIATTR_REG_RECONFIG
	.align		4
.L_35:
        /*2230*/ 	.byte	0x01, 0x54
	.zero		2


	//----- nvinfo : EIATTR_SYSCALL_OFFSETS
	.align		4
        /*2234*/ 	.byte	0x04, 0x46
        /*2236*/ 	.short	(.L_37 - .L_36)


	//   ....[0]....
.L_36:
        /*2238*/ 	.word	0x0000a590


	//   ....[1]....
        /*223c*/ 	.word	0x0000a680


	//----- nvinfo : EIATTR_MBARRIER_INSTR_OFFSETS
	.align		4
.L_37:
        /*2240*/ 	.byte	0x04, 0x39
        /*2242*/ 	.short	(.L_39 - .L_38)


	//   ....[0]....
.L_38:
        /*2244*/ 	.word	0x00000c00
        /*2248*/ 	.word	0x000000ff
        /*224c*/ 	.word	0x00034400
        /*2250*/ 	.short	0x0100
        /*2252*/ 	.byte	0x0b
	.zero		1


	//   ....[1]....
        /*2254*/ 	.word	0x00000c10
        /*2258*/ 	.word	0x000000ff
        /*225c*/ 	.word	0x00034440
        /*2260*/ 	.short	0x0100
        /*2262*/ 	.byte	0x0b
	.zero		1


	//   ....[2]....
        /*2264*/ 	.word	0x00000c20
        /*2268*/ 	.word	0x000000ff
        /*226c*/ 	.word	0x00034408
        /*2270*/ 	.short	0x0100
        /*2272*/ 	.byte	0x0b
	.zero		1


	//   ....[3]....
        /*2274*/ 	.word	0x00000c30
        /*2278*/ 	.word	0x000000ff
        /*227c*/ 	.word	0x00034448
        /*2280*/ 	.short	0x0100
        /*2282*/ 	.byte	0x0b
	.zero		1


	//   ....[4]....
        /*2284*/ 	.word	0x00000c40
        /*2288*/ 	.word	0x000000ff
        /*228c*/ 	.word	0x00034410
        /*2290*/ 	.short	0x0100
        /*2292*/ 	.byte	0x0b
	.zero		1


	//   ....[5]....
        /*2294*/ 	.word	0x00000c50
        /*2298*/ 	.word	0x000000ff
        /*229c*/ 	.word	0x00034450
        /*22a0*/ 	.short	0x0100
        /*22a2*/ 	.byte	0x0b
	.zero		1


	//   ....[6]....
        /*22a4*/ 	.word	0x00000c60
        /*22a8*/ 	.word	0x000000ff
        /*22ac*/ 	.word	0x00034418
        /*22b0*/ 	.short	0x0100
        /*22b2*/ 	.byte	0x0b
	.zero		1


	//   ....[7]....
        /*22b4*/ 	.word	0x00000c70
        /*22b8*/ 	.word	0x000000ff
        /*22bc*/ 	.word	0x00034458
        /*22c0*/ 	.short	0x0100
        /*22c2*/ 	.byte	0x0b
	.zero		1


	//   ....[8]....
        /*22c4*/ 	.word	0x00000c80
        /*22c8*/ 	.word	0x000000ff
        /*22cc*/ 	.word	0x00034420
        /*22d0*/ 	.short	0x0100
        /*22d2*/ 	.byte	0x0b
	.zero		1


	//   ....[9]....
        /*22d4*/ 	.word	0x00000c90
        /*22d8*/ 	.word	0x000000ff
        /*22dc*/ 	.word	0x00034460
        /*22e0*/ 	.short	0x0100
        /*22e2*/ 	.byte	0x0b
	.zero		1


	//   ....[10]....
        /*22e4*/ 	.word	0x00000ca0
        /*22e8*/ 	.word	0x000000ff
        /*22ec*/ 	.word	0x00034428
        /*22f0*/ 	.short	0x0100
        /*22f2*/ 	.byte	0x0b
	.zero		1


	//   ....[11]....
        /*22f4*/ 	.word	0x00000cb0
        /*22f8*/ 	.word	0x000000ff
        /*22fc*/ 	.word	0x00034468
        /*2300*/ 	.short	0x0100
        /*2302*/ 	.byte	0x0b
	.zero		1


	//   ....[12]....
        /*2304*/ 	.word	0x00000cc0
        /*2308*/ 	.word	0x000000ff
        /*230c*/ 	.word	0x00034430
        /*2310*/ 	.short	0x0100
        /*2312*/ 	.byte	0x0b
	.zero		1


	//   ....[13]....
        /*2314*/ 	.word	0x00000cd0
        /*2318*/ 	.word	0x000000ff
        /*231c*/ 	.word	0x00034470
        /*2320*/ 	.short	0x0100
        /*2322*/ 	.byte	0x0b
	.zero		1


	//   ....[14]....
        /*2324*/ 	.word	0x00000ce0
        /*2328*/ 	.word	0x000000ff
        /*232c*/ 	.word	0x00034438
        /*2330*/ 	.short	0x0100
        /*2332*/ 	.byte	0x0b
	.zero		1


	//   ....[15]....
        /*2334*/ 	.word	0x00000cf0
        /*2338*/ 	.word	0x000000ff
        /*233c*/ 	.word	0x00034478
        /*2340*/ 	.short	0x0100
        /*2342*/ 	.byte	0x0b
	.zero		1


	//   ....[16]....
        /*2344*/ 	.word	0x00000e90
        /*2348*/ 	.word	0x000000ff
        /*234c*/ 	.word	0x00034480
        /*2350*/ 	.short	0x0100
        /*2352*/ 	.byte	0x0b
	.zero		1


	//   ....[17]....
        /*2354*/ 	.word	0x00000ea0
        /*2358*/ 	.word	0x000000ff
        /*235c*/ 	.word	0x000344a0
        /*2360*/ 	.short	0x0100
        /*2362*/ 	.byte	0x0b
	.zero		1


	//   ....[18]....
        /*2364*/ 	.word	0x00000eb0
        /*2368*/ 	.word	0x000000ff
        /*236c*/ 	.word	0x00034488
        /*2370*/ 	.short	0x0100
        /*2372*/ 	.byte	0x0b
	.zero		1


	//   ....[19]....
        /*2374*/ 	.word	0x00000ec0
        /*2378*/ 	.word	0x000000ff
        /*237c*/ 	.word	0x000344a8
        /*2380*/ 	.short	0x0100
        /*2382*/ 	.byte	0x0b
	.zero		1


	//   ....[20]....
        /*2384*/ 	.word	0x00000ed0
        /*2388*/ 	.word	0x000000ff
        /*238c*/ 	.word	0x00034490
        /*2390*/ 	.short	0x0100
        /*2392*/ 	.byte	0x0b
	.zero		1


	//   ....[21]....
        /*2394*/ 	.word	0x00000ee0
        /*2398*/ 	.word	0x000000ff
        /*239c*/ 	.word	0x000344b0
        /*23a0*/ 	.short	0x0100
        /*23a2*/ 	.byte	0x0b
	.zero		1


	//   ....[22]....
        /*23a4*/ 	.word	0x00000ef0
        /*23a8*/ 	.word	0x000000ff
        /*23ac*/ 	.word	0x00034498
        /*23b0*/ 	.short	0x0100
        /*23b2*/ 	.byte	0x0b
	.zero		1


	//   ....[23]....
        /*23b4*/ 	.word	0x00000f00
        /*23b8*/ 	.word	0x000000ff
        /*23bc*/ 	.word	0x000344b8
        /*23c0*/ 	.short	0x0100
        /*23c2*/ 	.byte	0x0b
	.zero		1


	//   ....[24]....
        /*23c4*/ 	.word	0x000010f0
        /*23c8*/ 	.word	0x000000ff
        /*23cc*/ 	.word	0x000344c0
        /*23d0*/ 	.short	0x0100
        /*23d2*/ 	.byte	0x06
	.zero		1


	//   ....[25]....
        /*23d4*/ 	.word	0x00001100
        /*23d8*/ 	.word	0x000000ff
        /*23dc*/ 	.word	0x000344e0
        /*23e0*/ 	.short	0x0100
        /*23e2*/ 	.byte	0x06
	.zero		1


	//   ....[26]....
        /*23e4*/ 	.word	0x00001110
        /*23e8*/ 	.word	0x000000ff
        /*23ec*/ 	.word	0x000344c8
        /*23f0*/ 	.short	0x0100
        /*23f2*/ 	.byte	0x06
	.zero		1


	//   ....[27]....
        /*23f4*/ 	.word	0x00001120
        /*23f8*/ 	.word	0x000000ff
        /*23fc*/ 	.word	0x000344e8
        /*2400*/ 	.short	0x0100
        /*2402*/ 	.byte	0x06
	.zero		1


	//   ....[28]....
        /*2404*/ 	.word	0x00001130
        /*2408*/ 	.word	0x000000ff
        /*240c*/ 	.word	0x000344d0
        /*2410*/ 	.short	0x0100
        /*2412*/ 	.byte	0x06
	.zero		1


	//   ....[29]....
        /*2414*/ 	.word	0x00001140
        /*2418*/ 	.word	0x000000ff
        /*241c*/ 	.word	0x000344f0
        /*2420*/ 	.short	0x0100
        /*2422*/ 	.byte	0x06
	.zero		1


	//   ....[30]....
        /*2424*/ 	.word	0x00001150
        /*2428*/ 	.word	0x000000ff
        /*242c*/ 	.word	0x000344d8
        /*2430*/ 	.short	0x0100
        /*2432*/ 	.byte	0x06
	.zero		1


	//   ....[31]....
        /*2434*/ 	.word	0x00001160
        /*2438*/ 	.word	0x000000ff
        /*243c*/ 	.word	0x000344f8
        /*2440*/ 	.short	0x0100
        /*2442*/ 	.byte	0x06
	.zero		1


	//   ....[32]....
        /*2444*/ 	.word	0x00001520
        /*2448*/ 	.word	0x000000ff
        /*244c*/ 	.word	0x00034500
        /*2450*/ 	.short	0x0100
        /*2452*/ 	.byte	0x06
	.zero		1


	//   ....[33]....
        /*2454*/ 	.word	0x00001560
        /*2458*/ 	.word	0x000000ff
        /*245c*/ 	.word	0x00034508
        /*2460*/ 	.short	0x0100
        /*2462*/ 	.byte	0x06
	.zero		1


	//   ....[34]....
        /*2464*/ 	.word	0x000015b0
        /*2468*/ 	.word	0x000000ff
        /*246c*/ 	.word	0x00034510
        /*2470*/ 	.short	0x0100
        /*2472*/ 	.byte	0x0b
	.zero		1


	//   ....[35]....
        /*2474*/ 	.word	0x000015d0
        /*2478*/ 	.word	0x000000ff
        /*247c*/ 	.word	0x00034518
        /*2480*/ 	.short	0x0100
        /*2482*/ 	.byte	0x0b
	.zero		1


	//   ....[36]....
        /*2484*/ 	.word	0x00001640
        /*2488*/ 	.word	0x000000ff
        /*248c*/ 	.word	0x00034520
        /*2490*/ 	.short	0x0100
        /*2492*/ 	.byte	0x0b
	.zero		1


	//   ....[37]....
        /*2494*/ 	.word	0x00001650
        /*2498*/ 	.word	0x000000ff
        /*249c*/ 	.word	0x00034528
        /*24a0*/ 	.short	0x0100
        /*24a2*/ 	.byte	0x0b
	.zero		1


	//   ....[38]....
        /*24a4*/ 	.word	0x00003100
        /*24a8*/ 	.word	0x000000ff
        /*24ac*/ 	.word	0x00034400
        /*24b0*/ 	.short	0x010a
        /*24b2*/ 	.byte	0x0b
	.zero		1


	//   ....[39]....
        /*24b4*/ 	.word	0x000031e0
        /*24b8*/ 	.word	0x000000ff
        /*24bc*/ 	.word	0x00000000
        /*24c0*/ 	.short	0x0101
        /*24c2*/ 	.byte	0x0b
	.zero		1


	//   ....[40]....
        /*24c4*/ 	.word	0x00003e00
        /*24c8*/ 	.word	0x00000008
        /*24cc*/ 	.word	0x00000000
        /*24d0*/ 	.short	0x010a
        /*24d2*/ 	.byte	0x32
	.zero		1


	//   ....[41]....
        /*24d4*/ 	.word	0x00004930
        /*24d8*/ 	.word	0x000000ff
        /*24dc*/ 	.word	0x00034480
        /*24e0*/ 	.short	0x010a
        /*24e2*/ 	.byte	0x04
	.zero		1


	//   ....[42]....
        /*24e4*/ 	.word	0x00004970
        /*24e8*/ 	.word	0x000000ff
        /*24ec*/ 	.word	0x00034480
        /*24f0*/ 	.short	0x010a
        /*24f2*/ 	.byte	0x04
	.zero		1


	//   ....[43]....
        /*24f4*/ 	.word	0x00007280
        /*24f8*/ 	.word	0x000000ff
        /*24fc*/ 	.word	0x00034480
        /*2500*/ 	.short	0x010a
        /*2502*/ 	.byte	0x06
	.zero		1


	//   ....[44]....
        /*2504*/ 	.word	0x000072c0
        /*2508*/ 	.word	0x000000ff
        /*250c*/ 	.word	0x00034480
        /*2510*/ 	.short	0x010a
        /*2512*/ 	.byte	0x06
	.zero		1


	//   ....[45]....
        /*2514*/ 	.word	0x0000a070
        /*2518*/ 	.word	0x00000004
        /*251c*/ 	.word	0x00000000
        /*2520*/ 	.short	0x0101
        /*2522*/ 	.byte	0x3f
	.zero		1


	//   ....[46]....
        /*2524*/ 	.word	0x0000a180
        /*2528*/ 	.word	0x00000000
        /*252c*/ 	.word	0x00000000
        /*2530*/ 	.short	0x0101
        /*2532*/ 	.byte	0x30
	.zero		1


	//   ....[47]....
        /*2534*/ 	.word	0x0000a260
        /*2538*/ 	.word	0x00000000
        /*253c*/ 	.word	0x00000000
        /*2540*/ 	.short	0x0101
        /*2542*/ 	.byte	0x3f
	.zero		1


	//   ....[48]....
        /*2544*/ 	.word	0x0000a2c0
        /*2548*/ 	.word	0x00000008
        /*254c*/ 	.word	0x00000010
        /*2550*/ 	.short	0x010a
        /*2552*/ 	.byte	0x32
	.zero		1


	//   ....[49]....
        /*2554*/ 	.word	0x0000aa20
        /*2558*/ 	.word	0x000000ff
        /*255c*/ 	.word	0x000344c0
        /*2560*/ 	.short	0x010a
        /*2562*/ 	.byte	0x2f
	.zero		1


	//   ....[50]....
        /*2564*/ 	.word	0x0000b100
        /*2568*/ 	.word	0x000000ff
        /*256c*/ 	.word	0x000344c8
        /*2570*/ 	.short	0x010a
        /*2572*/ 	.byte	0x2f
	.zero		1


	//   ....[51]....
        /*2574*/ 	.word	0x0000b650
        /*2578*/ 	.word	0x000000ff
        /*257c*/ 	.word	0x00000000
        /*2580*/ 	.short	0x0101
        /*2582*/ 	.byte	0x07
	.zero		1


	//   ....[52]....
        /*2584*/ 	.word	0x0000b680
        /*2588*/ 	.word	0x000000ff
        /*258c*/ 	.word	0x000344d0
        /*2590*/ 	.short	0x010a
        /*2592*/ 	.byte	0x2f
	.zero		1


	//   ....[53]....
        /*2594*/ 	.word	0x0000bbd0
        /*2598*/ 	.word	0x000000ff
        /*259c*/ 	.word	0x00000000
        /*25a0*/ 	.short	0x0101
        /*25a2*/ 	.byte	0x08
	.zero		1


	//   ....[54]....
        /*25a4*/ 	.word	0x0000bc00
        /*25a8*/ 	.word	0x000000ff
        /*25ac*/ 	.word	0x000344d8
        /*25b0*/ 	.short	0x010a
        /*25b2*/ 	.byte	0x2f
	.zero		1


	//   ....[55]....
        /*25b4*/ 	.word	0x0000c150
        /*25b8*/ 	.word	0x000000ff
        /*25bc*/ 	.word	0x00000000
        /*25c0*/ 	.short	0x0101
        /*25c2*/ 	.byte	0x09
	.zero		1


	//   ....[56]....
        /*25c4*/ 	.word	0x0000c1a0
        /*25c8*/ 	.word	0x000000ff
        /*25cc*/ 	.word	0x000344c0
        /*25d0*/ 	.short	0x010a
        /*25d2*/ 	.byte	0x2f
	.zero		1


	//   ....[57]....
        /*25d4*/ 	.word	0x0000c7f0
        /*25d8*/ 	.word	0x000000ff
        /*25dc*/ 	.word	0x00000000
        /*25e0*/ 	.short	0x0101
        /*25e2*/ 	.byte	0x0a
	.zero		1


	//   ....[58]....
        /*25e4*/ 	.word	0x0000c820
        /*25e8*/ 	.word	0x000000ff
        /*25ec*/ 	.word	0x000344c8
        /*25f0*/ 	.short	0x010a
        /*25f2*/ 	.byte	0x2f
	.zero		1


	//   ....[59]....
        /*25f4*/ 	.word	0x0000cd50
        /*25f8*/ 	.word	0x000000ff
        /*25fc*/ 	.word	0x00000000
        /*2600*/ 	.short	0x0101
        /*2602*/ 	.byte	0x07
	.zero		1


	//   ....[60]....
        /*2604*/ 	.word	0x0000cd80
        /*2608*/ 	.word	0x000000ff
        /*260c*/ 	.word	0x000344d0
        /*2610*/ 	.short	0x010a
        /*2612*/ 	.byte	0x2f
	.zero		1


	//   ....[61]....
        /*2614*/ 	.word	0x0000d2b0
        /*2618*/ 	.word	0x000000ff
        /*261c*/ 	.word	0x00000000
        /*2620*/ 	.short	0x0101
        /*2622*/ 	.byte	0x08
	.zero		1


	//   ....[62]....
        /*2624*/ 	.word	0x0000d2e0
        /*2628*/ 	.word	0x000000ff
        /*262c*/ 	.word	0x000344d8
        /*2630*/ 	.short	0x010a
        /*2632*/ 	.byte	0x2f
	.zero		1


	//   ....[63]....
        /*2634*/ 	.word	0x0000d810
        /*2638*/ 	.word	0x000000ff
        /*263c*/ 	.word	0x00000000
        /*2640*/ 	.short	0x0101
        /*2642*/ 	.byte	0x09
	.zero		1


	//   ....[64]....
        /*2644*/ 	.word	0x0000d840
        /*2648*/ 	.word	0x000000ff
        /*264c*/ 	.word	0x000344c0
        /*2650*/ 	.short	0x010a
        /*2652*/ 	.byte	0x2f
	.zero		1


	//   ....[65]....
        /*2654*/ 	.word	0x0000de70
        /*2658*/ 	.word	0x000000ff
        /*265c*/ 	.word	0x00000000
        /*2660*/ 	.short	0x0101
        /*2662*/ 	.byte	0x0a
	.zero		1


	//   ....[66]....
        /*2664*/ 	.word	0x0000dea0
        /*2668*/ 	.word	0x000000ff
        /*266c*/ 	.word	0x000344c8
        /*2670*/ 	.short	0x010a
        /*2672*/ 	.byte	0x2f
	.zero		1


	//   ....[67]....
        /*2674*/ 	.word	0x0000e3d0
        /*2678*/ 	.word	0x000000ff
        /*267c*/ 	.word	0x00000000
        /*2680*/ 	.short	0x0101
        /*2682*/ 	.byte	0x07
	.zero		1


	//   ....[68]....
        /*2684*/ 	.word	0x0000e400
        /*2688*/ 	.word	0x000000ff
        /*268c*/ 	.word	0x000344d0
        /*2690*/ 	.short	0x010a
        /*2692*/ 	.byte	0x2f
	.zero		1


	//   ....[69]....
        /*2694*/ 	.word	0x0000e930
        /*2698*/ 	.word	0x000000ff
        /*269c*/ 	.word	0x00000000
        /*26a0*/ 	.short	0x0101
        /*26a2*/ 	.byte	0x08
	.zero		1


	//   ....[70]....
        /*26a4*/ 	.word	0x0000e960
        /*26a8*/ 	.word	0x000000ff
        /*26ac*/ 	.word	0x000344d8
        /*26b0*/ 	.short	0x010a
        /*26b2*/ 	.byte	0x2f
	.zero		1


	//   ....[71]....
        /*26b4*/ 	.word	0x0000ee90
        /*26b8*/ 	.word	0x000000ff
        /*26bc*/ 	.word	0x00000000
        /*26c0*/ 	.short	0x0101
        /*26c2*/ 	.byte	0x09
	.zero		1


	//   ....[72]....
        /*26c4*/ 	.word	0x0000eec0
        /*26c8*/ 	.word	0x000000ff
        /*26cc*/ 	.word	0x000344c0
        /*26d0*/ 	.short	0x010a
        /*26d2*/ 	.byte	0x2f
	.zero		1


	//   ....[73]....
        /*26d4*/ 	.word	0x0000f4f0
        /*26d8*/ 	.word	0x000000ff
        /*26dc*/ 	.word	0x00000000
        /*26e0*/ 	.short	0x0101
        /*26e2*/ 	.byte	0x0a
	.zero		1


	//   ....[74]....
        /*26e4*/ 	.word	0x0000f520
        /*26e8*/ 	.word	0x000000ff
        /*26ec*/ 	.word	0x000344c8
        /*26f0*/ 	.short	0x010a
        /*26f2*/ 	.byte	0x2f
	.zero		1


	//   ....[75]....
        /*26f4*/ 	.word	0x0000fa50
        /*26f8*/ 	.word	0x000000ff
        /*26fc*/ 	.word	0x00000000
        /*2700*/ 	.short	0x0101
        /*2702*/ 	.byte	0x07
	.zero		1


	//   ....[76]....
        /*2704*/ 	.word	0x0000fa80
        /*2708*/ 	.word	0x000000ff
        /*270c*/ 	.word	0x000344d0
        /*2710*/ 	.short	0x010a
        /*2712*/ 	.byte	0x2f
	.zero		1


	//   ....[77]....
        /*2714*/ 	.word	0x0000ffb0
        /*2718*/ 	.word	0x000000ff
        /*271c*/ 	.word	0x00000000
        /*2720*/ 	.short	0x0101
        /*2722*/ 	.byte	0x08
	.zero		1


	//   ....[78]....
        /*2724*/ 	.word	0x0000ffe0
        /*2728*/ 	.word	0x000000ff
        /*272c*/ 	.word	0x000344d8
        /*2730*/ 	.short	0x010a
        /*2732*/ 	.byte	0x2f
	.zero		1


	//   ....[79]....
        /*2734*/ 	.word	0x00010520
        /*2738*/ 	.word	0x000000ff
        /*273c*/ 	.word	0x00000000
        /*2740*/ 	.short	0x0101
        /*2742*/ 	.byte	0x09
	.zero		1


	//   ....[80]....
        /*2744*/ 	.word	0x000105b0
        /*2748*/ 	.word	0x000000ff
        /*274c*/ 	.word	0x00034400
        /*2750*/ 	.short	0x010a
        /*2752*/ 	.byte	0x04
	.zero		1


	//   ....[81]....
        /*2754*/ 	.word	0x000106b0
        /*2758*/ 	.word	0x000000ff
        /*275c*/ 	.word	0x00000000
        /*2760*/ 	.short	0x0101
        /*2762*/ 	.byte	0x04
	.zero		1


	//   ....[82]....
        /*2764*/ 	.word	0x000108b0
        /*2768*/ 	.word	0x000000ff
        /*276c*/ 	.word	0x00034400
        /*2770*/ 	.short	0x010a
        /*2772*/ 	.byte	0x04
	.zero		1


	//   ....[83]....
        /*2774*/ 	.word	0x000109a0
        /*2778*/ 	.word	0x000000ff
        /*277c*/ 	.word	0x00000000
        /*2780*/ 	.short	0x0101
        /*2782*/ 	.byte	0x04
	.zero		1


	//   ....[84]....
        /*2784*/ 	.word	0x00010e80
        /*2788*/ 	.word	0x000000ff
        /*278c*/ 	.word	0x00000000
        /*2790*/ 	.short	0x0101
        /*2792*/ 	.byte	0x0a
	.zero		1


	//   ....[85]....
        /*2794*/ 	.word	0x00010eb0
        /*2798*/ 	.word	0x00000000
        /*279c*/ 	.word	0x00000000
        /*27a0*/ 	.short	0x0101
        /*27a2*/ 	.byte	0x30
	.zero		1


	//   ....[86]....
        /*27a4*/ 	.word	0x00011650
        /*27a8*/ 	.word	0x000000ff
        /*27ac*/ 	.word	0x00034508
        /*27b0*/ 	.short	0x010a
        /*27b2*/ 	.byte	0x06
	.zero		1


	//   ....[87]....
        /*27b4*/ 	.word	0x00011780
        /*27b8*/ 	.word	0x000000ff
        /*27bc*/ 	.word	0x00034400
        /*27c0*/ 	.short	0x010a
        /*27c2*/ 	.byte	0x07
	.zero		1


	//   ....[88]....
        /*27c4*/ 	.word	0x000118a0
        /*27c8*/ 	.word	0x000000ff
        /*27cc*/ 	.word	0x00000000
        /*27d0*/ 	.short	0x0101
        /*27d2*/ 	.byte	0x07
	.zero		1


	//   ....[89]....
        /*27d4*/ 	.word	0x00011a90
        /*27d8*/ 	.word	0x000000ff
        /*27dc*/ 	.word	0x000344e0
        /*27e0*/ 	.short	0x010a
        /*27e2*/ 	.byte	0x06
	.zero		1


	//   ....[90]....
        /*27e4*/ 	.word	0x00011b50
        /*27e8*/ 	.word	0x000000ff
        /*27ec*/ 	.word	0x000344c0
        /*27f0*/ 	.short	0x010b
        /*27f2*/ 	.byte	0x06
	.zero		1


	//   ....[91]....
        /*27f4*/ 	.word	0x00011bb0
        /*27f8*/ 	.word	0x000000ff
        /*27fc*/ 	.word	0x00000000
        /*2800*/ 	.short	0x0101
        /*2802*/ 	.byte	0x0f
	.zero		1


	//   ....[92]....
        /*2804*/ 	.word	0x00011be0
        /*2808*/ 	.word	0x000000ff
        /*280c*/ 	.word	0x000344e8
        /*2810*/ 	.short	0x010a
        /*2812*/ 	.byte	0x06
	.zero		1


	//   ....[93]....
        /*2814*/ 	.word	0x00011cc0
        /*2818*/ 	.word	0x000000ff
        /*281c*/ 	.word	0x000344c8
        /*2820*/ 	.short	0x010b
        /*2822*/ 	.byte	0x06
	.zero		1


	//   ....[94]....
        /*2824*/ 	.word	0x00011d20
        /*2828*/ 	.word	0x000000ff
        /*282c*/ 	.word	0x00000000
        /*2830*/ 	.short	0x0101
        /*2832*/ 	.byte	0x07
	.zero		1


	//   ....[95]....
        /*2834*/ 	.word	0x00011d50
        /*2838*/ 	.word	0x000000ff
        /*283c*/ 	.word	0x000344f0
        /*2840*/ 	.short	0x010a
        /*2842*/ 	.byte	0x06
	.zero		1


	//   ....[96]....
        /*2844*/ 	.word	0x00011e30
        /*2848*/ 	.word	0x000000ff
        /*284c*/ 	.word	0x000344d0
        /*2850*/ 	.short	0x010b
        /*2852*/ 	.byte	0x06
	.zero		1


	//   ....[97]....
        /*2854*/ 	.word	0x00011e90
        /*2858*/ 	.word	0x000000ff
        /*285c*/ 	.word	0x00000000
        /*2860*/ 	.short	0x0101
        /*2862*/ 	.byte	0x0e
	.zero		1


	//   ....[98]....
        /*2864*/ 	.word	0x00011ec0
        /*2868*/ 	.word	0x000000ff
        /*286c*/ 	.word	0x000344f8
        /*2870*/ 	.short	0x010a
        /*2872*/ 	.byte	0x06
	.zero		1


	//   ....[99]....
        /*2874*/ 	.word	0x00011fa0
        /*2878*/ 	.word	0x000000ff
        /*287c*/ 	.word	0x000344d8
        /*2880*/ 	.short	0x010b
        /*2882*/ 	.byte	0x06
	.zero		1


	//   ....[100]....
        /*2884*/ 	.word	0x00012010
        /*2888*/ 	.word	0x000000ff
        /*288c*/ 	.word	0x00000000
        /*2890*/ 	.short	0x0101
        /*2892*/ 	.byte	0x24
	.zero		1


	//   ....[101]....
        /*2894*/ 	.word	0x00012050
        /*2898*/ 	.word	0x000000ff
        /*289c*/ 	.word	0x000344e0
        /*28a0*/ 	.short	0x010a
        /*28a2*/ 	.byte	0x06
	.zero		1


	//   ....[102]....
        /*28a4*/ 	.word	0x00012110
        /*28a8*/ 	.word	0x000000ff
        /*28ac*/ 	.word	0x000344c0
        /*28b0*/ 	.short	0x010b
        /*28b2*/ 	.byte	0x06
	.zero		1


	//   ....[103]....
        /*28b4*/ 	.word	0x00012150
        /*28b8*/ 	.word	0x000000ff
        /*28bc*/ 	.word	0x00000000
        /*28c0*/ 	.short	0x0101
        /*28c2*/ 	.byte	0x0f
	.zero		1


	//   ....[104]....
        /*28c4*/ 	.word	0x00012180
        /*28c8*/ 	.word	0x000000ff
        /*28cc*/ 	.word	0x000344e8
        /*28d0*/ 	.short	0x010a
        /*28d2*/ 	.byte	0x06
	.zero		1


	//   ....[105]....
        /*28d4*/ 	.word	0x00012250
        /*28d8*/ 	.word	0x000000ff
        /*28dc*/ 	.word	0x000344c8
        /*28e0*/ 	.short	0x010b
        /*28e2*/ 	.byte	0x06
	.zero		1


	//   ....[106]....
        /*28e4*/ 	.word	0x00012290
        /*28e8*/ 	.word	0x000000ff
        /*28ec*/ 	.word	0x00000000
        /*28f0*/ 	.short	0x0101
        /*28f2*/ 	.byte	0x07
	.zero		1


	//   ....[107]....
        /*28f4*/ 	.word	0x000122c0
        /*28f8*/ 	.word	0x000000ff
        /*28fc*/ 	.word	0x000344f0
        /*2900*/ 	.short	0x010a
        /*2902*/ 	.byte	0x06
	.zero		1


	//   ....[108]....
        /*2904*/ 	.word	0x00012390
        /*2908*/ 	.word	0x000000ff
        /*290c*/ 	.word	0x000344d0
        /*2910*/ 	.short	0x010b
        /*2912*/ 	.byte	0x06
	.zero		1


	//   ....[109]....
        /*2914*/ 	.word	0x000123d0
        /*2918*/ 	.word	0x000000ff
        /*291c*/ 	.word	0x00000000
        /*2920*/ 	.short	0x0101
        /*2922*/ 	.byte	0x0e
	.zero		1


	//   ....[110]....
        /*2924*/ 	.word	0x00012400
        /*2928*/ 	.word	0x000000ff
        /*292c*/ 	.word	0x000344f8
        /*2930*/ 	.short	0x010a
        /*2932*/ 	.byte	0x06
	.zero		1


	//   ....[111]....
        /*2934*/ 	.word	0x000124d0
        /*2938*/ 	.word	0x000000ff
        /*293c*/ 	.word	0x000344d8
        /*2940*/ 	.short	0x010b
        /*2942*/ 	.byte	0x06
	.zero		1


	//   ....[112]....
        /*2944*/ 	.word	0x00012510
        /*2948*/ 	.word	0x000000ff
        /*294c*/ 	.word	0x00000000
        /*2950*/ 	.short	0x0101
        /*2952*/ 	.byte	0x24
	.zero		1


	//   ....[113]....
        /*2954*/ 	.word	0x00012550
        /*2958*/ 	.word	0x000000ff
        /*295c*/ 	.word	0x000344e0
        /*2960*/ 	.short	0x010a
        /*2962*/ 	.byte	0x06
	.zero		1


	//   ....[114]....
        /*2964*/ 	.word	0x00012610
        /*2968*/ 	.word	0x000000ff
        /*296c*/ 	.word	0x000344c0
        /*2970*/ 	.short	0x010b
        /*2972*/ 	.byte	0x06
	.zero		1


	//   ....[115]....
        /*2974*/ 	.word	0x00012650
        /*2978*/ 	.word	0x000000ff
        /*297c*/ 	.word	0x00000000
        /*2980*/ 	.short	0x0101
        /*2982*/ 	.byte	0x0f
	.zero		1


	//   ....[116]....
        /*2984*/ 	.word	0x00012680
        /*2988*/ 	.word	0x000000ff
        /*298c*/ 	.word	0x000344e8
        /*2990*/ 	.short	0x010a
        /*2992*/ 	.byte	0x06
	.zero		1


	//   ....[117]....
        /*2994*/ 	.word	0x00012750
        /*2998*/ 	.word	0x000000ff
        /*299c*/ 	.word	0x000344c8
        /*29a0*/ 	.short	0x010b
        /*29a2*/ 	.byte	0x06
	.zero		1


	//   ....[118]....
        /*29a4*/ 	.word	0x00012790
        /*29a8*/ 	.word	0x000000ff
        /*29ac*/ 	.word	0x00000000
        /*29b0*/ 	.short	0x0101
        /*29b2*/ 	.byte	0x07
	.zero		1


	//   ....[119]....
        /*29b4*/ 	.word	0x000127c0
        /*29b8*/ 	.word	0x000000ff
        /*29bc*/ 	.word	0x000344f0
        /*29c0*/ 	.short	0x010a
        /*29c2*/ 	.byte	0x06
	.zero		1


	//   ....[120]....
        /*29c4*/ 	.word	0x00012890
        /*29c8*/ 	.word	0x000000ff
        /*29cc*/ 	.word	0x000344d0
        /*29d0*/ 	.short	0x010b
        /*29d2*/ 	.byte	0x06
	.zero		1


	//   ....[121]....
        /*29d4*/ 	.word	0x000128d0
        /*29d8*/ 	.word	0x000000ff
        /*29dc*/ 	.word	0x00000000
        /*29e0*/ 	.short	0x0101
        /*29e2*/ 	.byte	0x0e
	.zero		1


	//   ....[122]....
        /*29e4*/ 	.word	0x00012900
        /*29e8*/ 	.word	0x000000ff
        /*29ec*/ 	.word	0x000344f8
        /*29f0*/ 	.short	0x010a
        /*29f2*/ 	.byte	0x06
	.zero		1


	//   ....[123]....
        /*29f4*/ 	.word	0x000129d0
        /*29f8*/ 	.word	0x000000ff
        /*29fc*/ 	.word	0x000344d8
        /*2a00*/ 	.short	0x010b
        /*2a02*/ 	.byte	0x06
	.zero		1


	//   ....[124]....
        /*2a04*/ 	.word	0x00012a10
        /*2a08*/ 	.word	0x000000ff
        /*2a0c*/ 	.word	0x00000000
        /*2a10*/ 	.short	0x0101
        /*2a12*/ 	.byte	0x24
	.zero		1


	//   ....[125]....
        /*2a14*/ 	.word	0x00012a50
        /*2a18*/ 	.word	0x000000ff
        /*2a1c*/ 	.word	0x000344e0
        /*2a20*/ 	.short	0x010a
        /*2a22*/ 	.byte	0x06
	.zero		1


	//   ....[126]....
        /*2a24*/ 	.word	0x00012b10
        /*2a28*/ 	.word	0x000000ff
        /*2a2c*/ 	.word	0x000344c0
        /*2a30*/ 	.short	0x010b
        /*2a32*/ 	.byte	0x06
	.zero		1


	//   ....[127]....
        /*2a34*/ 	.word	0x00012b50
        /*2a38*/ 	.word	0x000000ff
        /*2a3c*/ 	.word	0x00000000
        /*2a40*/ 	.short	0x0101
        /*2a42*/ 	.byte	0x0f
	.zero		1


	//   ....[128]....
        /*2a44*/ 	.word	0x00012b80
        /*2a48*/ 	.word	0x000000ff
        /*2a4c*/ 	.word	0x000344e8
        /*2a50*/ 	.short	0x010a
        /*2a52*/ 	.byte	0x06
	.zero		1


	//   ....[129]....
        /*2a54*/ 	.word	0x00012c60
        /*2a58*/ 	.word	0x000000ff
        /*2a5c*/ 	.word	0x000344c8
        /*2a60*/ 	.short	0x010b
        /*2a62*/ 	.byte	0x06
	.zero		1


	//   ....[130]....
        /*2a64*/ 	.word	0x00012ca0
        /*2a68*/ 	.word	0x000000ff
        /*2a6c*/ 	.word	0x00000000
        /*2a70*/ 	.short	0x0101
        /*2a72*/ 	.byte	0x07
	.zero		1


	//   ....[131]....
        /*2a74*/ 	.word	0x00012cd0
        /*2a78*/ 	.word	0x000000ff
        /*2a7c*/ 	.word	0x000344f0
        /*2a80*/ 	.short	0x010a
        /*2a82*/ 	.byte	0x06
	.zero		1


	//   ....[132]....
        /*2a84*/ 	.word	0x00012db0
        /*2a88*/ 	.word	0x000000ff
        /*2a8c*/ 	.word	0x000344d0
        /*2a90*/ 	.short	0x010b
        /*2a92*/ 	.byte	0x06
	.zero		1


	//   ....[133]....
        /*2a94*/ 	.word	0x00012df0
        /*2a98*/ 	.word	0x000000ff
        /*2a9c*/ 	.word	0x00000000
        /*2aa0*/ 	.short	0x0101
        /*2aa2*/ 	.byte	0x0e
	.zero		1


	//   ....[134]....
        /*2aa4*/ 	.word	0x00012e20
        /*2aa8*/ 	.word	0x000000ff
        /*2aac*/ 	.word	0x000344f8
        /*2ab0*/ 	.short	0x010a
        /*2ab2*/ 	.byte	0x06
	.zero		1


	//   ....[135]....
        /*2ab4*/ 	.word	0x00012f00
        /*2ab8*/ 	.word	0x000000ff
        /*2abc*/ 	.word	0x000344d8
        /*2ac0*/ 	.short	0x010b
        /*2ac2*/ 	.byte	0x06
	.zero		1


	//   ....[136]....
        /*2ac4*/ 	.word	0x00012f50
        /*2ac8*/ 	.word	0x000000ff
        /*2acc*/ 	.word	0x00000000
        /*2ad0*/ 	.short	0x0101
        /*2ad2*/ 	.byte	0x24
	.zero		1


	//   ....[137]....
        /*2ad4*/ 	.word	0x000134c0
        /*2ad8*/ 	.word	0x000000ff
        /*2adc*/ 	.word	0x000344e0
        /*2ae0*/ 	.short	0x010a
        /*2ae2*/ 	.byte	0x06
	.zero		1


	//   ....[138]....
        /*2ae4*/ 	.word	0x00013500
        /*2ae8*/ 	.word	0x000000ff
        /*2aec*/ 	.word	0x000344e8
        /*2af0*/ 	.short	0x010a
        /*2af2*/ 	.byte	0x06
	.zero		1


	//   ....[139]....
        /*2af4*/ 	.word	0x00013540
        /*2af8*/ 	.word	0x000000ff
        /*2afc*/ 	.word	0x000344f0
        /*2b00*/ 	.short	0x010a
        /*2b02*/ 	.byte	0x06
	.zero		1


	//   ....[140]....
        /*2b04*/ 	.word	0x000135b0
        /*2b08*/ 	.word	0x00000003
        /*2b0c*/ 	.word	0x000344f8
        /*2b10*/ 	.short	0x010a
        /*2b12*/ 	.byte	0x3f
	.zero		1


	//   ....[141]....
        /*2b14*/ 	.word	0x000142f0
        /*2b18*/ 	.word	0x00000008
        /*2b1c*/ 	.word	0x000344a0
        /*2b20*/ 	.short	0x010a
        /*2b22*/ 	.byte	0x3f
	.zero		1


	//   ....[142]....
        /*2b24*/ 	.word	0x00014590
        /*2b28*/ 	.word	0x000000ff
        /*2b2c*/ 	.word	0x00034508
        /*2b30*/ 	.short	0x0101
        /*2b32*/ 	.byte	0x12
	.zero		1


	//   ....[143]....
        /*2b34*/ 	.word	0x00014690
        /*2b38*/ 	.word	0x00000003
        /*2b3c*/ 	.word	0x00034400
        /*2b40*/ 	.short	0x010a
        /*2b42*/ 	.byte	0x3f
	.zero		1


	//   ....[144]....
        /*2b44*/ 	.word	0x000147d0
        /*2b48*/ 	.word	0x00000002
        /*2b4c*/ 	.word	0x00000000
        /*2b50*/ 	.short	0x0101
        /*2b52*/ 	.byte	0x3f
	.zero		1


	//   ....[145]....
        /*2b54*/ 	.word	0x00015030
        /*2b58*/ 	.word	0x00000007
        /*2b5c*/ 	.word	0x00000000
        /*2b60*/ 	.short	0x010a
        /*2b62*/ 	.byte	0x3f
	.zero		1


	//   ....[146]....
        /*2b64*/ 	.word	0x000150b0
        /*2b68*/ 	.word	0x00000009
        /*2b6c*/ 	.word	0x00000000
        /*2b70*/ 	.short	0x010a
        /*2b72*/ 	.byte	0x3f
	.zero		1


	//   ....[147]....
        /*2b74*/ 	.word	0x00015140
        /*2b78*/ 	.word	0x00000006
        /*2b7c*/ 	.word	0x00000000
        /*2b80*/ 	.short	0x010a
        /*2b82*/ 	.byte	0x3f
	.zero		1


	//   ....[148]....
        /*2b84*/ 	.word	0x000151d0
        /*2b88*/ 	.word	0x00000003
        /*2b8c*/ 	.word	0x00000000
        /*2b90*/ 	.short	0x010a
        /*2b92*/ 	.byte	0x3f
	.zero		1


	//   ....[149]....
        /*2b94*/ 	.word	0x00016e50
        /*2b98*/ 	.word	0x0000000c
        /*2b9c*/ 	.word	0x00034440
        /*2ba0*/ 	.short	0x010a
        /*2ba2*/ 	.byte	0x3f
	.zero		1


	//   ....[150]....
        /*2ba4*/ 	.word	0x00016f70
        /*2ba8*/ 	.word	0x0000000c
        /*2bac*/ 	.word	0x00034400
        /*2bb0*/ 	.short	0x0101
        /*2bb2*/ 	.byte	0x3f
	.zero		1


	//   ....[151]....
        /*2bb4*/ 	.word	0x00017040
        /*2bb8*/ 	.word	0x00000003
        /*2bbc*/ 	.word	0x00034440
        /*2bc0*/ 	.short	0x010a
        /*2bc2*/ 	.byte	0x3f
	.zero		1


	//   ....[152]....
        /*2bc4*/ 	.word	0x000170f0
        /*2bc8*/ 	.word	0x00000003
        /*2bcc*/ 	.word	0x00034440
        /*2bd0*/ 	.short	0x010a
        /*2bd2*/ 	.byte	0x3f
	.zero		1


	//   ....[153]....
        /*2bd4*/ 	.word	0x000171a0
        /*2bd8*/ 	.word	0x00000003
        /*2bdc*/ 	.word	0x00034440
        /*2be0*/ 	.short	0x010a
        /*2be2*/ 	.byte	0x3f
	.zero		1


	//   ....[154]....
        /*2be4*/ 	.word	0x00017250
        /*2be8*/ 	.word	0x00000003
        /*2bec*/ 	.word	0x00034440
        /*2bf0*/ 	.short	0x010a
        /*2bf2*/ 	.byte	0x3f
	.zero		1


	//   ....[155]....
        /*2bf4*/ 	.word	0x00017300
        /*2bf8*/ 	.word	0x00000003
        /*2bfc*/ 	.word	0x00034440
        /*2c00*/ 	.short	0x010a
        /*2c02*/ 	.byte	0x3f
	.zero		1


	//   ....[156]....
        /*2c04*/ 	.word	0x000173b0
        /*2c08*/ 	.word	0x00000003
        /*2c0c*/ 	.word	0x00034440
        /*2c10*/ 	.short	0x010a
        /*2c12*/ 	.byte	0x3f
	.zero		1


	//   ....[157]....
        /*2c14*/ 	.word	0x00017460
        /*2c18*/ 	.word	0x00000003
        /*2c1c*/ 	.word	0x00034440
        /*2c20*/ 	.short	0x010a
        /*2c22*/ 	.byte	0x3f
	.zero		1


	//   ....[158]....
        /*2c24*/ 	.word	0x00017510
        /*2c28*/ 	.word	0x00000003
        /*2c2c*/ 	.word	0x00034440
        /*2c30*/ 	.short	0x010a
        /*2c32*/ 	.byte	0x3f
	.zero		1


	//   ....[159]....
        /*2c34*/ 	.word	0x00017570
        /*2c38*/ 	.word	0x0000000d
        /*2c3c*/ 	.word	0x00034400
        /*2c40*/ 	.short	0x010a
        /*2c42*/ 	.byte	0x3f
	.zero		1


	//   ....[160]....
        /*2c44*/ 	.word	0x000175e0
        /*2c48*/ 	.word	0x00000000
        /*2c4c*/ 	.word	0x00000000
        /*2c50*/ 	.short	0x010a
        /*2c52*/ 	.byte	0x3f
	.zero		1


	//   ....[161]....
        /*2c54*/ 	.word	0x00017640
        /*2c58*/ 	.word	0x00000003
        /*2c5c*/ 	.word	0x00034480
        /*2c60*/ 	.short	0x010a
        /*2c62*/ 	.byte	0x3f
	.zero		1


	//   ....[162]....
        /*2c64*/ 	.word	0x000176a0
        /*2c68*/ 	.word	0x00000009
        /*2c6c*/ 	.word	0x00034480
        /*2c70*/ 	.short	0x010a
        /*2c72*/ 	.byte	0x3f
	.zero		1


	//   ....[163]....
        /*2c74*/ 	.word	0x00017710
        /*2c78*/ 	.word	0x00000002
        /*2c7c*/ 	.word	0x00000010
        /*2c80*/ 	.short	0x010a
        /*2c82*/ 	.byte	0x3f
	.zero		1


	//   ....[164]....
        /*2c84*/ 	.word	0x000177d0
        /*2c88*/ 	.word	0x00000004
        /*2c8c*/ 	.word	0x000344c0
        /*2c90*/ 	.short	0x010a
        /*2c92*/ 	.byte	0x3f
	.zero		1


	//   ....[165]....
        /*2c94*/ 	.word	0x00017830
        /*2c98*/ 	.word	0x0000000c
        /*2c9c*/ 	.word	0x000344c8
        /*2ca0*/ 	.short	0x010a
        /*2ca2*/ 	.byte	0x3f
	.zero		1


	//   ....[166]....
        /*2ca4*/ 	.word	0x00017890
        /*2ca8*/ 	.word	0x0000000c
        /*2cac*/ 	.word	0x000344d0
        /*2cb0*/ 	.short	0x010a
        /*2cb2*/ 	.byte	0x3f
	.zero		1


	//   ....[167]....
        /*2cb4*/ 	.word	0x000178f0
        /*2cb8*/ 	.word	0x0000000c
        /*2cbc*/ 	.word	0x000344d8
        /*2cc0*/ 	.short	0x010a
        /*2cc2*/ 	.byte	0x3f
	.zero		1


	//   ....[168]....
        /*2cc4*/ 	.word	0x00017950
        /*2cc8*/ 	.word	0x0000000d
        /*2ccc*/ 	.word	0x000344c0
        /*2cd0*/ 	.short	0x010a
        /*2cd2*/ 	.byte	0x3f
	.zero		1


	//   ....[169]....
        /*2cd4*/ 	.word	0x000179b0
        /*2cd8*/ 	.word	0x0000000d
        /*2cdc*/ 	.word	0x000344c8
        /*2ce0*/ 	.short	0x010a
        /*2ce2*/ 	.byte	0x3f
	.zero		1


	//   ....[170]....
        /*2ce4*/ 	.word	0x00017a10
        /*2ce8*/ 	.word	0x0000000d
        /*2cec*/ 	.word	0x000344d0
        /*2cf0*/ 	.short	0x010a
        /*2cf2*/ 	.byte	0x3f
	.zero		1


	//   ....[171]....
        /*2cf4*/ 	.word	0x00017a70
        /*2cf8*/ 	.word	0x0000000d
        /*2cfc*/ 	.word	0x000344d8
        /*2d00*/ 	.short	0x010a
        /*2d02*/ 	.byte	0x3f
	.zero		1


	//   ....[172]....
        /*2d04*/ 	.word	0x00017ad0
        /*2d08*/ 	.word	0x0000000c
        /*2d0c*/ 	.word	0x000344c0
        /*2d10*/ 	.short	0x010a
        /*2d12*/ 	.byte	0x3f
	.zero		1


	//   ....[173]....
        /*2d14*/ 	.word	0x00017b30
        /*2d18*/ 	.word	0x0000000c
        /*2d1c*/ 	.word	0x000344c8
        /*2d20*/ 	.short	0x010a
        /*2d22*/ 	.byte	0x3f
	.zero		1


	//   ....[174]....
        /*2d24*/ 	.word	0x00017b90
        /*2d28*/ 	.word	0x0000000c
        /*2d2c*/ 	.word	0x000344d0
        /*2d30*/ 	.short	0x010a
        /*2d32*/ 	.byte	0x3f
	.zero		1


	//   ....[175]....
        /*2d34*/ 	.word	0x00017bf0
        /*2d38*/ 	.word	0x0000000c
        /*2d3c*/ 	.word	0x000344d8
        /*2d40*/ 	.short	0x010a
        /*2d42*/ 	.byte	0x3f
	.zero		1


	//   ....[176]....
        /*2d44*/ 	.word	0x00017c50
        /*2d48*/ 	.word	0x0000000d
        /*2d4c*/ 	.word	0x000344c0
        /*2d50*/ 	.short	0x010a
        /*2d52*/ 	.byte	0x3f
	.zero		1


	//   ....[177]....
        /*2d54*/ 	.word	0x00017cb0
        /*2d58*/ 	.word	0x0000000d
        /*2d5c*/ 	.word	0x000344c8
        /*2d60*/ 	.short	0x010a
        /*2d62*/ 	.byte	0x3f
	.zero		1


	//   ....[178]....
        /*2d64*/ 	.word	0x00017d10
        /*2d68*/ 	.word	0x0000000d
        /*2d6c*/ 	.word	0x000344d0
        /*2d70*/ 	.short	0x010a
        /*2d72*/ 	.byte	0x3f
	.zero		1


	//   ....[179]....
        /*2d74*/ 	.word	0x00017d70
        /*2d78*/ 	.word	0x0000000d
        /*2d7c*/ 	.word	0x000344d8
        /*2d80*/ 	.short	0x010a
        /*2d82*/ 	.byte	0x3f
	.zero		1


	//   ....[180]....
        /*2d84*/ 	.word	0x00017dd0
        /*2d88*/ 	.word	0x00000003
        /*2d8c*/ 	.word	0x00034400
        /*2d90*/ 	.short	0x010a
        /*2d92*/ 	.byte	0x3f
	.zero		1


	//   ....[181]....
        /*2d94*/ 	.word	0x00017e30
        /*2d98*/ 	.word	0x00000003
        /*2d9c*/ 	.word	0x00034400
        /*2da0*/ 	.short	0x010a
        /*2da2*/ 	.byte	0x3f
	.zero		1


	//   ....[182]....
        /*2da4*/ 	.word	0x00017e90
        /*2da8*/ 	.word	0x00000003
        /*2dac*/ 	.word	0x00034508
        /*2db0*/ 	.short	0x010a
        /*2db2*/ 	.byte	0x3f
	.zero		1


	//   ....[183]....
        /*2db4*/ 	.word	0x00017ef0
        /*2db8*/ 	.word	0x00000006
        /*2dbc*/ 	.word	0x00034400
        /*2dc0*/ 	.short	0x010a
        /*2dc2*/ 	.byte	0x3f
	.zero		1


	//   ....[184]....
        /*2dc4*/ 	.word	0x00017f50
        /*2dc8*/ 	.word	0x00000003
        /*2dcc*/ 	.word	0x000344e0
        /*2dd0*/ 	.short	0x010a
        /*2dd2*/ 	.byte	0x3f
	.zero		1


	//   ....[185]....
        /*2dd4*/ 	.word	0x00017fb0
        /*2dd8*/ 	.word	0x00000003
        /*2ddc*/ 	.word	0x000344e8
        /*2de0*/ 	.short	0x010a
        /*2de2*/ 	.byte	0x3f
	.zero		1


	//   ....[186]....
        /*2de4*/ 	.word	0x00018010
        /*2de8*/ 	.word	0x00000003
        /*2dec*/ 	.word	0x000344f0
        /*2df0*/ 	.short	0x010a
        /*2df2*/ 	.byte	0x3f
	.zero		1


	//   ....[187]....
        /*2df4*/ 	.word	0x00018070
        /*2df8*/ 	.word	0x00000003
        /*2dfc*/ 	.word	0x000344f8
        /*2e00*/ 	.short	0x010a
        /*2e02*/ 	.byte	0x3f
	.zero		1


	//   ....[188]....
        /*2e04*/ 	.word	0x000180d0
        /*2e08*/ 	.word	0x00000003
        /*2e0c*/ 	.word	0x000344e0
        /*2e10*/ 	.short	0x010a
        /*2e12*/ 	.byte	0x3f
	.zero		1


	//   ....[189]....
        /*2e14*/ 	.word	0x00018130
        /*2e18*/ 	.word	0x00000003
        /*2e1c*/ 	.word	0x000344e8
        /*2e20*/ 	.short	0x010a
        /*2e22*/ 	.byte	0x3f
	.zero		1


	//   ....[190]....
        /*2e24*/ 	.word	0x00018190
        /*2e28*/ 	.word	0x00000003
        /*2e2c*/ 	.word	0x000344f0
        /*2e30*/ 	.short	0x010a
        /*2e32*/ 	.byte	0x3f
	.zero		1


	//   ....[191]....
        /*2e34*/ 	.word	0x000181f0
        /*2e38*/ 	.word	0x00000003
        /*2e3c*/ 	.word	0x000344f8
        /*2e40*/ 	.short	0x010a
        /*2e42*/ 	.byte	0x3f
	.zero		1


	//   ....[192]....
        /*2e44*/ 	.word	0x00018250
        /*2e48*/ 	.word	0x00000003
        /*2e4c*/ 	.word	0x000344e0
        /*2e50*/ 	.short	0x010a
        /*2e52*/ 	.byte	0x3f
	.zero		1


	//   ....[193]....
        /*2e54*/ 	.word	0x000182b0
        /*2e58*/ 	.word	0x00000003
        /*2e5c*/ 	.word	0x000344e8
        /*2e60*/ 	.short	0x010a
        /*2e62*/ 	.byte	0x3f
	.zero		1


	//   ....[194]....
        /*2e64*/ 	.word	0x00018310
        /*2e68*/ 	.word	0x00000003
        /*2e6c*/ 	.word	0x000344f0
        /*2e70*/ 	.short	0x010a
        /*2e72*/ 	.byte	0x3f
	.zero		1


	//   ....[195]....
        /*2e74*/ 	.word	0x00018370
        /*2e78*/ 	.word	0x00000003
        /*2e7c*/ 	.word	0x000344f8
        /*2e80*/ 	.short	0x010a
        /*2e82*/ 	.byte	0x3f
	.zero		1


	//   ....[196]....
        /*2e84*/ 	.word	0x000183d0
        /*2e88*/ 	.word	0x00000003
        /*2e8c*/ 	.word	0x000344e0
        /*2e90*/ 	.short	0x010a
        /*2e92*/ 	.byte	0x3f
	.zero		1


	//   ....[197]....
        /*2e94*/ 	.word	0x00018430
        /*2e98*/ 	.word	0x00000003
        /*2e9c*/ 	.word	0x000344e8
        /*2ea0*/ 	.short	0x010a
        /*2ea2*/ 	.byte	0x3f
	.zero		1


	//   ....[198]....
        /*2ea4*/ 	.word	0x00018490
        /*2ea8*/ 	.word	0x00000003
        /*2eac*/ 	.word	0x000344f0
        /*2eb0*/ 	.short	0x010a
        /*2eb2*/ 	.byte	0x3f
	.zero		1


	//   ....[199]....
        /*2eb4*/ 	.word	0x000184f0
        /*2eb8*/ 	.word	0x00000003
        /*2ebc*/ 	.word	0x000344f8
        /*2ec0*/ 	.short	0x010a
        /*2ec2*/ 	.byte	0x3f
	.zero		1


	//   ....[200]....
        /*2ec4*/ 	.word	0x00018550
        /*2ec8*/ 	.word	0x00000003
        /*2ecc*/ 	.word	0x000344e0
        /*2ed0*/ 	.short	0x010a
        /*2ed2*/ 	.byte	0x3f
	.zero		1


	//   ....[201]....
        /*2ed4*/ 	.word	0x000185b0
        /*2ed8*/ 	.word	0x00000003
        /*2edc*/ 	.word	0x000344e8
        /*2ee0*/ 	.short	0x010a
        /*2ee2*/ 	.byte	0x3f
	.zero		1


	//   ....[202]....
        /*2ee4*/ 	.word	0x00018610
        /*2ee8*/ 	.word	0x00000003
        /*2eec*/ 	.word	0x000344f0
        /*2ef0*/ 	.short	0x010a
        /*2ef2*/ 	.byte	0x3f
	.zero		1


	//   ....[203]....
        /*2ef4*/ 	.word	0x000186e0
        /*2ef8*/ 	.word	0x00000008
        /*2efc*/ 	.word	0x000344a0
        /*2f00*/ 	.short	0x010a
        /*2f02*/ 	.byte	0x3f
	.zero		1


	//   ....[204]....
        /*2f04*/ 	.word	0x00018730
        /*2f08*/ 	.word	0x00000003
        /*2f0c*/ 	.word	0x00034400
        /*2f10*/ 	.short	0x010a
        /*2f12*/ 	.byte	0x3f
	.zero		1


	//   ....[205]....
        /*2f14*/ 	.word	0x00018940
        /*2f18*/ 	.word	0x00000007
        /*2f1c*/ 	.word	0x00000000
        /*2f20*/ 	.short	0x010a
        /*2f22*/ 	.byte	0x3f
	.zero		1


	//   ....[206]....
        /*2f24*/ 	.word	0x00018990
        /*2f28*/ 	.word	0x00000009
        /*2f2c*/ 	.word	0x00000000
        /*2f30*/ 	.short	0x010a
        /*2f32*/ 	.byte	0x3f
	.zero		1


	//   ....[207]....
        /*2f34*/ 	.word	0x000189e0
        /*2f38*/ 	.word	0x00000006
        /*2f3c*/ 	.word	0x00000000
        /*2f40*/ 	.short	0x010a
        /*2f42*/ 	.byte	0x3f
	.zero		1


	//   ....[208]....
        /*2f44*/ 	.word	0x00018a30
        /*2f48*/ 	.word	0x0000000c
        /*2f4c*/ 	.word	0x00034440
        /*2f50*/ 	.short	0x010a
        /*2f52*/ 	.byte	0x3f
	.zero		1


	//   ....[209]....
        /*2f54*/ 	.word	0x00018a80
        /*2f58*/ 	.word	0x00000003
        /*2f5c*/ 	.word	0x00034440
        /*2f60*/ 	.short	0x010a
        /*2f62*/ 	.byte	0x3f
	.zero		1


	//   ....[210]....
        /*2f64*/ 	.word	0x00018ad0
        /*2f68*/ 	.word	0x00000003
        /*2f6c*/ 	.word	0x00034440
        /*2f70*/ 	.short	0x010a
        /*2f72*/ 	.byte	0x3f
	.zero		1


	//   ....[211]....
        /*2f74*/ 	.word	0x00018b20
        /*2f78*/ 	.word	0x00000003
        /*2f7c*/ 	.word	0x00034440
        /*2f80*/ 	.short	0x010a
        /*2f82*/ 	.byte	0x3f
	.zero		1


	//   ....[212]....
        /*2f84*/ 	.word	0x00018b70
        /*2f88*/ 	.word	0x00000003
        /*2f8c*/ 	.word	0x00034440
        /*2f90*/ 	.short	0x010a
        /*2f92*/ 	.byte	0x3f
	.zero		1


	//   ....[213]....
        /*2f94*/ 	.word	0x00018bc0
        /*2f98*/ 	.word	0x00000003
        /*2f9c*/ 	.word	0x00034440
        /*2fa0*/ 	.short	0x010a
        /*2fa2*/ 	.byte	0x3f
	.zero		1


	//   ....[214]....
        /*2fa4*/ 	.word	0x00018c10
        /*2fa8*/ 	.word	0x00000003
        /*2fac*/ 	.word	0x00034440
        /*2fb0*/ 	.short	0x010a
        /*2fb2*/ 	.byte	0x3f
	.zero		1


	//   ....[215]....
        /*2fb4*/ 	.word	0x00018c60
        /*2fb8*/ 	.word	0x00000003
        /*2fbc*/ 	.word	0x00034440
        /*2fc0*/ 	.short	0x010a
        /*2fc2*/ 	.byte	0x3f
	.zero		1


	//----- nvinfo : EIATTR_NUM_MBARRIERS
	.align		4
.L_39:
        /*2fc4*/ 	.byte	0x03, 0x38
        /*2fc6*/ 	.short	0x0026


	//----- nvinfo : EIATTR_EXIT_INSTR_OFFSETS
	.align		4
        /*2fc8*/ 	.byte	0x04, 0x1c
        /*2fca*/ 	.short	(.L_41 - .L_40)


	//   ....[0]....
.L_40:
        /*2fcc*/ 	.word	0x00002fc0


	//   ....[1]....
        /*2fd0*/ 	.word	0x000031f0


	//   ....[2]....
        /*2fd4*/ 	.word	0x00003360


	//   ....[3]....
        /*2fd8*/ 	.word	0x00010ed0


	//   ....[4]....
        /*2fdc*/ 	.word	0x00010f70


	//   ....[5]....
        /*2fe0*/ 	.word	0x00013600


	//   ....[6]....
        /*2fe4*/ 	.word	0x00015220


	//   ....[7]....
        /*2fe8*/ 	.word	0x00017540


	//----- nvinfo : EIATTR_MAX_THREADS
	.align		4
.L_41:
        /*2fec*/ 	.byte	0x04, 0x05
        /*2fee*/ 	.short	(.L_43 - .L_42)
.L_42:
        /*2ff0*/ 	.word	0x00000180
        /*2ff4*/ 	.word	0x00000001
        /*2ff8*/ 	.word	0x00000001


	//----- nvinfo : EIATTR_CRS_STACK_SIZE
	.align		4
.L_43:
        /*2ffc*/ 	.byte	0x04, 0x1e
        /*2ffe*/ 	.short	(.L_45 - .L_44)
.L_44:
        /*3000*/ 	.word	0x00000000


	//----- nvinfo : EIATTR_CBANK_PARAM_SIZE
	.align		4
.L_45:
        /*3004*/ 	.byte	0x03, 0x19
        /*3006*/ 	.short	0x0770


	//----- nvinfo : EIATTR_PARAM_CBANK
	.align		4
        /*3008*/ 	.byte	0x04, 0x0a
        /*300a*/ 	.short	(.L_47 - .L_46)
	.align		4
.L_46:
        /*300c*/ 	.word	index@(.nv.constant0._ZN7cutlass13device_kernelINS_4gemm6kernel13GemmUniversalINS1_17GroupProblemShapeIN4cute5tupleIJiiiEEEEENS1_10collective13CollectiveMmaINS1_39MainloopSm90ArrayTmaGmmaWarpSpecializedILi4ENS6_IJNS5_1CILi2EEENSC_ILi1EEESE_EEENS1_40KernelPtrArrayTmaWarpSpecializedPingpongEEENS6_IJNSC_ILi256EEENSC_ILi128EEENSC_ILi64EEEEEENS_6half_tEPNS6_IJlSE_NSC_ILi0EEEEEESM_SP_NS5_8TiledMMAINS5_8MMA_AtomIJNS5_4SM904GMMA26MMA_64x128x16_F32F16F16_SSILNST_5MajorE0ELSV_0ELNST_7ScaleInE1ELSW_1EEEEEENS5_6LayoutINS6_IJSE_SE_SE_EEENS6_IJSN_SN_SN_EEEEENS6_IJNS5_10UnderscoreES13_S13_EEEEENS5_13SM90_TMA_LOADENS5_14ComposedLayoutINS5_7SwizzleILi3ELi4ELi3EEENS5_18smem_ptr_flag_bitsILi16EEENSZ_INS6_IJNSC_ILi8EEESK_EEENS6_IJSK_SE_EEEEEEEvNS5_8identityENS5_23SM90_TMA_LOAD_MULTICASTES1G_vS1H_EENS_8epilogue10collective18CollectiveEpilogueINS1K_30Sm90PtrArrayTmaWarpSpecializedILi4ELi2ELi16ELb1ELb0ELi2EEEJSL_NS6_IJSK_NSC_ILi32EEEEEESM_PNS6_IJSE_lSN_EEESM_S1S_NS1K_6fusion15FusionCallbacksIS1O_NS1T_17LinearCombinationISM_fSM_fLNS_15FloatRoundStyleE2EEESL_S1Q_JEEES16_NS17_IS19_S1B_NSZ_INS6_IJSK_S1C_EEENS6_IJSE_SK_EEEEEEENS5_17SM75_U16x8_LDSM_TENS5_14SM90_TMA_STOREES22_NS5_17SM90_U16x8_STSM_TENS5_9Copy_AtomIJNS5_17SM90_U32x4_STSM_NESM_EEEvEEEvvEEEEvNT_6ParamsE)
        /*3010*/ 	.short	0x0210
        /*3012*/ 	.short	0x0770


	//----- nvinfo : EIATTR_SW_WAR
	.align		4
.L_47:
        /*3014*/ 	.byte	0x04, 0x36
        /*3016*/ 	.short	(.L_49 - .L_48)
.L_48:
        /*3018*/ 	.word	0x00000008
.L_49:


//--------------------- .nv.callgraph             --------------------------
	.section	.nv.callgraph,"",@"SHT_CUDA_CALLGRAPH"
	.align	4
	.sectionentsize	8
	.align		4
        /*0000*/ 	.word	0x00000000
	.align		4
        /*0004*/ 	.word	0xffffffff
	.align		4
        /*0008*/ 	.word	index@(_ZN7cutlass13device_kernelINS_4gemm6kernel13GemmUniversalINS1_17GroupProblemShapeIN4cute5tupleIJiiiEEEEENS1_10collective13CollectiveMmaINS1_39MainloopSm90ArrayTmaGmmaWarpSpecializedILi4ENS6_IJNS5_1CILi2EEENSC_ILi1EEESE_EEENS1_40KernelPtrArrayTmaWarpSpecializedPingpongEEENS6_IJNSC_ILi256EEENSC_ILi128EEENSC_ILi64EEEEEENS_6half_tEPNS6_IJlSE_NSC_ILi0EEEEEESM_SP_NS5_8TiledMMAINS5_8MMA_AtomIJNS5_4SM904GMMA26MMA_64x128x16_F32F16F16_SSILNST_5MajorE0ELSV_0ELNST_7ScaleInE1ELSW_1EEEEEENS5_6LayoutINS6_IJSE_SE_SE_EEENS6_IJSN_SN_SN_EEEEENS6_IJNS5_10UnderscoreES13_S13_EEEEENS5_13SM90_TMA_LOADENS5_14ComposedLayoutINS5_7SwizzleILi3ELi4ELi3EEENS5_18smem_ptr_flag_bitsILi16EEENSZ_INS6_IJNSC_ILi8EEESK_EEENS6_IJSK_SE_EEEEEEEvNS5_8identityENS5_23SM90_TMA_LOAD_MULTICASTES1G_vS1H_EENS_8epilogue10collective18CollectiveEpilogueINS1K_30Sm90PtrArrayTmaWarpSpecializedILi4ELi2ELi16ELb1ELb0ELi2EEEJSL_NS6_IJSK_NSC_ILi32EEEEEESM_PNS6_IJSE_lSN_EEESM_S1S_NS1K_6fusion15FusionCallbacksIS1O_NS1T_17LinearCombinationISM_fSM_fLNS_15FloatRoundStyleE2EEESL_S1Q_JEEES16_NS17_IS19_S1B_NSZ_INS6_IJSK_S1C_EEENS6_IJSE_SK_EEEEEEENS5_17SM75_U16x8_LDSM_TENS5_14SM90_TMA_STOREES22_NS5_17SM90_U16x8_STSM_TENS5_9Copy_AtomIJNS5_17SM90_U32x4_STSM_NESM_EEEvEEEvvEEEEvNT_6ParamsE)
	.align		4
        /*000c*/ 	.word	index@(__assertfail)
	.align		4
        /*0010*/ 	.word	0x00000000
	.align		4
        /*0014*/ 	.word	0xfffffffe
	.align		4
        /*0018*/ 	.word	0x00000000
	.align		4
        /*001c*/ 	.word	0xfffffffd
	.align		4
        /*0020*/ 	.word	0x00000000
	.align		4
        /*0024*/ 	.word	0xfffffffc


//--------------------- .nv.constant4             --------------------------
	.section	.nv.constant4,"a",@progbits
	.align	8
	.align		8
.nv.constant4:
        /*0000*/ 	.dword	__assertfail
	.align		8
        /*0008*/ 	.dword	__unnamed_1
	.align		8
        /*0010*/ 	.dword	_ZN39_INTERNAL_93271f5e_4_k_cu_70911e3d_29564cuda3std3__45__cpo5beginE
	.align		8
        /*0018*/ 	.dword	_ZN39_INTERNAL_93271f5e_4_k_cu_70911e3d_29564cuda3std3__45__cpo3endE
	.align		8
        /*0020*/ 	.dword	_ZN39_INTERNAL_93271f5e_4_k_cu_70911e3d_29564cuda3std3__45__cpo6cbeginE
	.align		8
        /*0028*/ 	.dword	_ZN39_INTERNAL_93271f5e_4_k_cu_70911e3d_29564cuda3std3__45__cpo4cendE
	.align		8
        /*0030*/ 	.dword	_ZN39_INTERNAL_93271f5e_4_k_cu_70911e3d_29564cuda3std3__441_GLOBAL__N__93271f5e_4_k_cu_70911e3d_29566ignoreE
	.align		8
        /*0038*/ 	.dword	_ZN39_INTERNAL_93271f5e_4_k_cu_70911e3d_29564cuda3std3__419piecewise_constructE
	.align		8
        /*0040*/ 	.dword	_ZN39_INTERNAL_93271f5e_4_k_cu_70911e3d_29564cuda3std3__48in_placeE
	.align		8
        /*0048*/ 	.dword	_ZN39_INTERNAL_93271f5e_4_k_cu_70911e3d_29564cuda3std6ranges3__45__cpo4swapE
	.align		8
        /*0050*/ 	.dword	_ZN39_INTERNAL_93271f5e_4_k_cu_70911e3d_29564cuda3std6ranges3__45__cpo9iter_moveE
	.align		8
        /*0058*/ 	.dword	_ZN39_INTERNAL_93271f5e_4_k_cu_70911e3d_29564cute7productE
	.align		8
        /*0060*/ 	.dword	_ZN39_INTERNAL_93271f5e_4_k_cu_70911e3d_29564cute1_E
	.align		8
        /*0068*/ 	.dword	$str$24
	.align		8
        /*0070*/ 	.dword	$str$25


//--------------------- .text._ZN7cutlass13device_kernelINS_4gemm6kernel13GemmUniversalINS1_17GroupProblemShapeIN4cute5tupleIJiiiEEEEENS1_10collective13CollectiveMmaINS1_39MainloopSm90ArrayTmaGmmaWarpSpecializedILi4ENS6_IJNS5_1CILi2EEENSC_ILi1EEESE_EEENS1_40KernelPtrArrayTmaWarpSpecializedPingpongEEENS6_IJNSC_ILi256EEENSC_ILi128EEENSC_ILi64EEEEEENS_6half_tEPNS6_IJlSE_NSC_ILi0EEEEEESM_SP_NS5_8TiledMMAINS5_8MMA_AtomIJNS5_4SM904GMMA26MMA_64x128x16_F32F16F16_SSILNST_5MajorE0ELSV_0ELNST_7ScaleInE1ELSW_1EEEEEENS5_6LayoutINS6_IJSE_SE_SE_EEENS6_IJSN_SN_SN_EEEEENS6_IJNS5_10UnderscoreES13_S13_EEEEENS5_13SM90_TMA_LOADENS5_14ComposedLayoutINS5_7SwizzleILi3ELi4ELi3EEENS5_18smem_ptr_flag_bitsILi16EEENSZ_INS6_IJNSC_ILi8EEESK_EEENS6_IJSK_SE_EEEEEEEvNS5_8identityENS5_23SM90_TMA_LOAD_MULTICASTES1G_vS1H_EENS_8epilogue10collective18CollectiveEpilogueINS1K_30Sm90PtrArrayTmaWarpSpecializedILi4ELi2ELi16ELb1ELb0ELi2EEEJSL_NS6_IJSK_NSC_ILi32EEEEEESM_PNS6_IJSE_lSN_EEESM_S1S_NS1K_6fusion15FusionCallbacksIS1O_NS1T_17LinearCombinationISM_fSM_fLNS_15FloatRoundStyleE2EEESL_S1Q_JEEES16_NS17_IS19_S1B_NSZ_INS6_IJSK_S1C_EEENS6_IJSE_SK_EEEEEEENS5_17SM75_U16x8_LDSM_TENS5_14SM90_TMA_STOREES22_NS5_17SM90_U16x8_STSM_TENS5_9Copy_AtomIJNS5_17SM90_U32x4_STSM_NESM_EEEvEEEvvEEEEvNT_6ParamsE --------------------------
	.section	.text._ZN7cutlass13device_kernelINS_4gemm6kernel13GemmUniversalINS1_17GroupProblemShapeIN4cute5tupleIJiiiEEEEENS1_10collective13CollectiveMmaINS1_39MainloopSm90ArrayTmaGmmaWarpSpecializedILi4ENS6_IJNS5_1CILi2EEENSC_ILi1EEESE_EEENS1_40KernelPtrArrayTmaWarpSpecializedPingpongEEENS6_IJNSC_ILi256EEENSC_ILi128EEENSC_ILi64EEEEEENS_6half_tEPNS6_IJlSE_NSC_ILi0EEEEEESM_SP_NS5_8TiledMMAINS5_8MMA_AtomIJNS5_4SM904GMMA26MMA_64x128x16_F32F16F16_SSILNST_5MajorE0ELSV_0ELNST_7ScaleInE1ELSW_1EEEEEENS5_6LayoutINS6_IJSE_SE_SE_EEENS6_IJSN_SN_SN_EEEEENS6_IJNS5_10UnderscoreES13_S13_EEEEENS5_13SM90_TMA_LOADENS5_14ComposedLayoutINS5_7SwizzleILi3ELi4ELi3EEENS5_18smem_ptr_flag_bitsILi16EEENSZ_INS6_IJNSC_ILi8EEESK_EEENS6_IJSK_SE_EEEEEEEvNS5_8identityENS5_23SM90_TMA_LOAD_MULTICASTES1G_vS1H_EENS_8epilogue10collective18CollectiveEpilogueINS1K_30Sm90PtrArrayTmaWarpSpecializedILi4ELi2ELi16ELb1ELb0ELi2EEEJSL_NS6_IJSK_NSC_ILi32EEEEEESM_PNS6_IJSE_lSN_EEESM_S1S_NS1K_6fusion15FusionCallbacksIS1O_NS1T_17LinearCombinationISM_fSM_fLNS_15FloatRoundStyleE2EEESL_S1Q_JEEES16_NS17_IS19_S1B_NSZ_INS6_IJSK_S1C_EEENS6_IJSE_SK_EEEEEEENS5_17SM75_U16x8_LDSM_TENS5_14SM90_TMA_STOREES22_NS5_17SM90_U16x8_STSM_TENS5_9Copy_AtomIJNS5_17SM90_U32x4_STSM_NESM_EEEvEEEvvEEEEvNT_6ParamsE,"ax",@progbits
	.align	128
.text._ZN7cutlass13device_kernelINS_4gemm6kernel13GemmUniversalINS1_17GroupProblemShapeIN4cute5tupleIJiiiEEEEENS1_10collective13CollectiveMmaINS1_39MainloopSm90ArrayTmaGmmaWarpSpecializedILi4ENS6_IJNS5_1CILi2EEENSC_ILi1EEESE_EEENS1_40KernelPtrArrayTmaWarpSpecializedPingpongEEENS6_IJNSC_ILi256EEENSC_ILi128EEENSC_ILi64EEEEEENS_6half_tEPNS6_IJlSE_NSC_ILi0EEEEEESM_SP_NS5_8TiledMMAINS5_8MMA_AtomIJNS5_4SM904GMMA26MMA_64x128x16_F32F16F16_SSILNST_5MajorE0ELSV_0ELNST_7ScaleInE1ELSW_1EEEEEENS5_6LayoutINS6_IJSE_SE_SE_EEENS6_IJSN_SN_SN_EEEEENS6_IJNS5_10UnderscoreES13_S13_EEEEENS5_13SM90_TMA_LOADENS5_14ComposedLayoutINS5_7SwizzleILi3ELi4ELi3EEENS5_18smem_ptr_flag_bitsILi16EEENSZ_INS6_IJNSC_ILi8EEESK_EEENS6_IJSK_SE_EEEEEEEvNS5_8identityENS5_23SM90_TMA_LOAD_MULTICASTES1G_vS1H_EENS_8epilogue10collective18CollectiveEpilogueINS1K_30Sm90PtrArrayTmaWarpSpecializedILi4ELi2ELi16ELb1ELb0ELi2EEEJSL_NS6_IJSK_NSC_ILi32EEEEEESM_PNS6_IJSE_lSN_EEESM_S1S_NS1K_6fusion15FusionCallbacksIS1O_NS1T_17LinearCombinationISM_fSM_fLNS_15FloatRoundStyleE2EEESL_S1Q_JEEES16_NS17_IS19_S1B_NSZ_INS6_IJSK_S1C_EEENS6_IJSE_SK_EEEEEEENS5_17SM75_U16x8_LDSM_TENS5_14SM90_TMA_STOREES22_NS5_17SM90_U16x8_STSM_TENS5_9Copy_AtomIJNS5_17SM90_U32x4_STSM_NESM_EEEvEEEvvEEEEvNT_6ParamsE:
        .type           _ZN7cutlass13device_kernelINS_4gemm6kernel13GemmUniversalINS1_17GroupProblemShapeIN4cute5tupleIJiiiEEEEENS1_10collective13CollectiveMmaINS1_39MainloopSm90ArrayTmaGmmaWarpSpecializedILi4ENS6_IJNS5_1CILi2EEENSC_ILi1EEESE_EEENS1_40KernelPtrArrayTmaWarpSpecializedPingpongEEENS6_IJNSC_ILi256EEENSC_ILi128EEENSC_ILi64EEEEEENS_6half_tEPNS6_IJlSE_NSC_ILi0EEEEEESM_SP_NS5_8TiledMMAINS5_8MMA_AtomIJNS5_4SM904GMMA26MMA_64x128x16_F32F16F16_SSILNST_5MajorE0ELSV_0ELNST_7ScaleInE1ELSW_1EEEEEENS5_6LayoutINS6_IJSE_SE_SE_EEENS6_IJSN_SN_SN_EEEEENS6_IJNS5_10UnderscoreES13_S13_EEEEENS5_13SM90_TMA_LOADENS5_14ComposedLayoutINS5_7SwizzleILi3ELi4ELi3EEENS5_18smem_ptr_flag_bitsILi16EEENSZ_INS6_IJNSC_ILi8EEESK_EEENS6_IJSK_SE_EEEEEEEvNS5_8identityENS5_23SM90_TMA_LOAD_MULTICASTES1G_vS1H_EENS_8epilogue10collective18CollectiveEpilogueINS1K_30Sm90PtrArrayTmaWarpSpecializedILi4ELi2ELi16ELb1ELb0ELi2EEEJSL_NS6_IJSK_NSC_ILi32EEEEEESM_PNS6_IJSE_lSN_EEESM_S1S_NS1K_6fusion15FusionCallbacksIS1O_NS1T_17LinearCombinationISM_fSM_fLNS_15FloatRoundStyleE2EEESL_S1Q_JEEES16_NS17_IS19_S1B_NSZ_INS6_IJSK_S1C_EEENS6_IJSE_SK_EEEEEEENS5_17SM75_U16x8_LDSM_TENS5_14SM90_TMA_STOREES22_NS5_17SM90_U16x8_STSM_TENS5_9Copy_AtomIJNS5_17SM90_U32x4_STSM_NESM_EEEvEEEvvEEEEvNT_6ParamsE,@function
        .size           _ZN7cutlass13device_kernelINS_4gemm6kernel13GemmUniversalINS1_17GroupProblemShapeIN4cute5tupleIJiiiEEEEENS1_10collective13CollectiveMmaINS1_39MainloopSm90ArrayTmaGmmaWarpSpecializedILi4ENS6_IJNS5_1CILi2EEENSC_ILi1EEESE_EEENS1_40KernelPtrArrayTmaWarpSpecializedPingpongEEENS6_IJNSC_ILi256EEENSC_ILi128EEENSC_ILi64EEEEEENS_6half_tEPNS6_IJlSE_NSC_ILi0EEEEEESM_SP_NS5_8TiledMMAINS5_8MMA_AtomIJNS5_4SM904GMMA26MMA_64x128x16_F32F16F16_SSILNST_5MajorE0ELSV_0ELNST_7ScaleInE1ELSW_1EEEEEENS5_6LayoutINS6_IJSE_SE_SE_EEENS6_IJSN_SN_SN_EEEEENS6_IJNS5_10UnderscoreES13_S13_EEEEENS5_13SM90_TMA_LOADENS5_14ComposedLayoutINS5_7SwizzleILi3ELi4ELi3EEENS5_18smem_ptr_flag_bitsILi16EEENSZ_INS6_IJNSC_ILi8EEESK_EEENS6_IJSK_SE_EEEEEEEvNS5_8identityENS5_23SM90_TMA_LOAD_MULTICASTES1G_vS1H_EENS_8epilogue10collective18CollectiveEpilogueINS1K_30Sm90PtrArrayTmaWarpSpecializedILi4ELi2ELi16ELb1ELb0ELi2EEEJSL_NS6_IJSK_NSC_ILi32EEEEEESM_PNS6_IJSE_lSN_EEESM_S1S_NS1K_6fusion15FusionCallbacksIS1O_NS1T_17LinearCombinationISM_fSM_fLNS_15FloatRoundStyleE2EEESL_S1Q_JEEES16_NS17_IS19_S1B_NSZ_INS6_IJSK_S1C_EEENS6_IJSE_SK_EEEEEEENS5_17SM75_U16x8_LDSM_TENS5_14SM90_TMA_STOREES22_NS5_17SM90_U16x8_STSM_TENS5_9Copy_AtomIJNS5_17SM90_U32x4_STSM_NESM_EEEvEEEvvEEEEvNT_6ParamsE,(.L_x_432 - _ZN7cutlass13device_kernelINS_4gemm6kernel13GemmUniversalINS1_17GroupProblemShapeIN4cute5tupleIJiiiEEEEENS1_10collective13CollectiveMmaINS1_39MainloopSm90ArrayTmaGmmaWarpSpecializedILi4ENS6_IJNS5_1CILi2EEENSC_ILi1EEESE_EEENS1_40KernelPtrArrayTmaWarpSpecializedPingpongEEENS6_IJNSC_ILi256EEENSC_ILi128EEENSC_ILi64EEEEEENS_6half_tEPNS6_IJlSE_NSC_ILi0EEEEEESM_SP_NS5_8TiledMMAINS5_8MMA_AtomIJNS5_4SM904GMMA26MMA_64x128x16_F32F16F16_SSILNST_5MajorE0ELSV_0ELNST_7ScaleInE1ELSW_1EEEEEENS5_6LayoutINS6_IJSE_SE_SE_EEENS6_IJSN_SN_SN_EEEEENS6_IJNS5_10UnderscoreES13_S13_EEEEENS5_13SM90_TMA_LOADENS5_14ComposedLayoutINS5_7SwizzleILi3ELi4ELi3EEENS5_18smem_ptr_flag_bitsILi16EEENSZ_INS6_IJNSC_ILi8EEESK_EEENS6_IJSK_SE_EEEEEEEvNS5_8identityENS5_23SM90_TMA_LOAD_MULTICASTES1G_vS1H_EENS_8epilogue10collective18CollectiveEpilogueINS1K_30Sm90PtrArrayTmaWarpSpecializedILi4ELi2ELi16ELb1ELb0ELi2EEEJSL_NS6_IJSK_NSC_ILi32EEEEEESM_PNS6_IJSE_lSN_EEESM_S1S_NS1K_6fusion15FusionCallbacksIS1O_NS1T_17LinearCombinationISM_fSM_fLNS_15FloatRoundStyleE2EEESL_S1Q_JEEES16_NS17_IS19_S1B_NSZ_INS6_IJSK_S1C_EEENS6_IJSE_SK_EEEEEEENS5_17SM75_U16x8_LDSM_TENS5_14SM90_TMA_STOREES22_NS5_17SM90_U16x8_STSM_TENS5_9Copy_AtomIJNS5_17SM90_U32x4_STSM_NESM_EEEvEEEvvEEEEvNT_6ParamsE)
        .other          _ZN7cutlass13device_kernelINS_4gemm6kernel13GemmUniversalINS1_17GroupProblemShapeIN4cute5tupleIJiiiEEEEENS1_10collective13CollectiveMmaINS1_39MainloopSm90ArrayTmaGmmaWarpSpecializedILi4ENS6_IJNS5_1CILi2EEENSC_ILi1EEESE_EEENS1_40KernelPtrArrayTmaWarpSpecializedPingpongEEENS6_IJNSC_ILi256EEENSC_ILi128EEENSC_ILi64EEEEEENS_6half_tEPNS6_IJlSE_NSC_ILi0EEEEEESM_SP_NS5_8TiledMMAINS5_8MMA_AtomIJNS5_4SM904GMMA26MMA_64x128x16_F32F16F16_SSILNST_5MajorE0ELSV_0ELNST_7ScaleInE1ELSW_1EEEEEENS5_6LayoutINS6_IJSE_SE_SE_EEENS6_IJSN_SN_SN_EEEEENS6_IJNS5_10UnderscoreES13_S13_EEEEENS5_13SM90_TMA_LOADENS5_14ComposedLayoutINS5_7SwizzleILi3ELi4ELi3EEENS5_18smem_ptr_flag_bitsILi16EEENSZ_INS6_IJNSC_ILi8EEESK_EEENS6_IJSK_SE_EEEEEEEvNS5_8identityENS5_23SM90_TMA_LOAD_MULTICASTES1G_vS1H_EENS_8epilogue10collective18CollectiveEpilogueINS1K_30Sm90PtrArrayTmaWarpSpecializedILi4ELi2ELi16ELb1ELb0ELi2EEEJSL_NS6_IJSK_NSC_ILi32EEEEEESM_PNS6_IJSE_lSN_EEESM_S1S_NS1K_6fusion15FusionCallbacksIS1O_NS1T_17LinearCombinationISM_fSM_fLNS_15FloatRoundStyleE2EEESL_S1Q_JEEES16_NS17_IS19_S1B_NSZ_INS6_IJSK_S1C_EEENS6_IJSE_SK_EEEEEEENS5_17SM75_U16x8_LDSM_TENS5_14SM90_TMA_STOREES22_NS5_17SM90_U16x8_STSM_TENS5_9Copy_AtomIJNS5_17SM90_U32x4_STSM_NESM_EEEvEEEvvEEEEvNT_6ParamsE,@"STO_CUDA_ENTRY STV_DEFAULT"
_ZN7cutlass13device_kernelINS_4gemm6kernel13GemmUniversalINS1_17GroupProblemShapeIN4cute5tupleIJiiiEEEEENS1_10collective13CollectiveMmaINS1_39MainloopSm90ArrayTmaGmmaWarpSpecializedILi4ENS6_IJNS5_1CILi2EEENSC_ILi1EEESE_EEENS1_40KernelPtrArrayTmaWarpSpecializedPingpongEEENS6_IJNSC_ILi256EEENSC_ILi128EEENSC_ILi64EEEEEENS_6half_tEPNS6_IJlSE_NSC_ILi0EEEEEESM_SP_NS5_8TiledMMAINS5_8MMA_AtomIJNS5_4SM904GMMA26MMA_64x128x16_F32F16F16_SSILNST_5MajorE0ELSV_0ELNST_7ScaleInE1ELSW_1EEEEEENS5_6LayoutINS6_IJSE_SE_SE_EEENS6_IJSN_SN_SN_EEEEENS6_IJNS5_10UnderscoreES13_S13_EEEEENS5_13SM90_TMA_LOADENS5_14ComposedLayoutINS5_7SwizzleILi3ELi4ELi3EEENS5_18smem_ptr_flag_bitsILi16EEENSZ_INS6_IJNSC_ILi8EEESK_EEENS6_IJSK_SE_EEEEEEEvNS5_8identityENS5_23SM90_TMA_LOAD_MULTICASTES1G_vS1H_EENS_8epilogue10collective18CollectiveEpilogueINS1K_30Sm90PtrArrayTmaWarpSpecializedILi4ELi2ELi16ELb1ELb0ELi2EEEJSL_NS6_IJSK_NSC_ILi32EEEEEESM_PNS6_IJSE_lSN_EEESM_S1S_NS1K_6fusion15FusionCallbacksIS1O_NS1T_17LinearCombinationISM_fSM_fLNS_15FloatRoundStyleE2EEESL_S1Q_JEEES16_NS17_IS19_S1B_NSZ_INS6_IJSK_S1C_EEENS6_IJSE_SK_EEEEEEENS5_17SM75_U16x8_LDSM_TENS5_14SM90_TMA_STOREES22_NS5_17SM90_U16x8_STSM_TENS5_9Copy_AtomIJNS5_17SM90_U32x4_STSM_NESM_EEEvEEEvvEEEEvNT_6ParamsE:
[----:B------:R-:W1:Y:S02]  /*0000*/  LDC R1, c[0x0][0x28] ;  /* 0x00000a00ff017b82 */ /* 0x000e640000000800 */
[----:B-1----:R-:W-:-:S06]  /*0010*/  VIADD R1, R1, 0xfffffaf8 ;  /* 0xfffffaf801017836 */ /* 0x002fcc0000000000 */
[----:B------:R-:W1:Y:S01]  /*0020*/  LDC.64 R4, c[0x0][0x918] ;  /* 0x00024600ff047b82 */ /* 0x000e620000000a00 */
[----:B------:R-:W-:Y:S01]  /*0030*/  ULDC.64 UR38, c[0x0][0x208] ;  /* 0x0000820000267ab9 */ /* 0x000fe20000000a00 */
[----:B------:R-:W2:Y:S01]  /*0040*/  S2R R20, SR_TID.X ;  /* 0x0000000000147919 */ /* 0x000ea20000002100 */
[----:B------:R-:W-:Y:S01]  /*0050*/  ULDC UR4, c[0x0][0x910] ;  /* 0x0002440000047ab9 */ /* 0x000fe20000000800 */
[----:B------:R-:W-:Y:S01]  /*0060*/  ULDC.64 UR20, c[0x0][0x8d0] ;  /* 0x0002340000147ab9 */ /* 0x000fe20000000a00 */
[----:B------:R-:W-:Y:S01]  /*0070*/  ULDC.64 UR14, c[0x0][0x8c8] ;  /* 0x00023200000e7ab9 */ /* 0x000fe20000000a00 */
[----:B------:R-:W-:Y:S01]  /*0080*/  MOV R8, RZ ;  /* 0x000000ff00087202 */ /* 0x000fe20000000f00 */
[----:B------:R-:W-:Y:S01]  /*0090*/  IMAD.MOV.U32 R0, RZ, RZ, RZ ;  /* 0x000000ffff007224 */ /* 0x000fe200078e00ff */
[----:B------:R-:W3:Y:S01]  /*00a0*/  S2UR UR25, SR_CTAID.Y ;  /* 0x00000000001979c3 */ /* 0x000ee20000002600 */
[----:B------:R-:W-:Y:S01]  /*00b0*/  ULDC.64 UR16, c[0x0][0x8e0] ;  /* 0x0002380000107ab9 */ /* 0x000fe20000000a00 */
[----:B------:R-:W-:Y:S01]  /*00c0*/  ULDC.64 UR22, c[0x0][0x8e8] ;  /* 0x00023a0000167ab9 */ /* 0x000fe20000000a00 */
[----:B-1----:R-:W4:Y:S01]  /*00d0*/  LDG.E R7, desc[UR38][R4.64] ;  /* 0x0000002604077981 */ /* 0x002f22000c1e1900 */
[----:B------:R-:W-:-:S03]  /*00e0*/  IMAD.U32 R12, RZ, RZ, UR4 ;  /* 0x00000004ff0c7e24 */ /* 0x000fc6000f8e00ff */
[----:B------:R-:W4:Y:S01]  /*00f0*/  LDG.E R6, desc[UR38][R4.64+0x4] ;  /* 0x0000042604067981 */ /* 0x000f22000c1e1900 */
[----:B--2---:R-:W-:Y:S01]  /*0100*/  LOP3.LUT R21, R20, 0x1f, RZ, 0xc0, !PT ;  /* 0x0000001f14157812 */ /* 0x004fe200078ec0ff */
[----:B------:R-:W-:Y:S01]  /*0110*/  UISETP.NE.U32.AND UP0, UPT, UR20, URZ, UPT ;  /* 0x0000003f1400728c */ /* 0x000fe2000bf05070 */
[----:B------:R-:W1:Y:S01]  /*0120*/  S2UR UR52, SR_CTAID.X ;  /* 0x00000000003479c3 */ /* 0x000e620000002500 */
[----:B------:R-:W-:Y:S01]  /*0130*/  ULDC UR4, c[0x0][0x908] ;  /* 0x0002420000047ab9 */ /* 0x000fe20000000800 */
[----:B------:R-:W-:Y:S01]  /*0140*/  ISETP.GE.AND P0, PT, R21, R12, PT ;  /* 0x0000000c1500720c */ /* 0x000fe20003f06270 */
[----:B------:R-:W-:Y:S02]  /*0150*/  UISETP.NE.AND.EX UP0, UPT, UR21, URZ, UPT, UP0 ;  /* 0x0000003f1500728c */ /* 0x000fe4000bf05300 */
[----:B------:R-:W-:-:S09]  /*0160*/  UISETP.NE.AND UP3, UPT, UR4, 0x1, UPT ;  /* 0x000000010400788c */ /* 0x000fd2000bf65270 */
[----:B------:R-:W-:Y:S01]  /*0170*/  @UP0 ULDC UR24, c[0x0][0x8dc] ;  /* 0x0002370000180ab9 */ /* 0x000fe20000000800 */
[----:B------:R-:W2:Y:S01]  /*0180*/  @!P0 LDC.64 R2, c[0x0][0x918] ;  /* 0x00024600ff028b82 */ /* 0x000ea20000000a00 */
[----:B---3--:R-:W-:Y:S01]  /*0190*/  @UP3 UMOV UR6, UR25 ;  /* 0x0000001900063c82 */ /* 0x008fe20008000000 */
[----:B------:R-:W-:Y:S01]  /*01a0*/  @UP3 ULDC UR8, c[0x0][0x10] ;  /* 0x0000040000083ab9 */ /* 0x000fe20000000800 */
[----:B------:R-:W-:Y:S01]  /*01b0*/  @UP3 UMOV UR4, UR6 ;  /* 0x0000000600043c82 */ /* 0x000fe20008000000 */
[----:B------:R-:W-:Y:S01]  /*01c0*/  @UP3 UMOV UR5, URZ ;  /* 0x0000003f00053c82 */ /* 0x000fe20008000000 */
[----:B------:R-:W-:Y:S01]  /*01d0*/  @!UP3 UMOV UR6, UR25 ;  /* 0x000000190006bc82 */ /* 0x000fe20008000000 */
[----:B-1----:R-:W-:Y:S01]  /*01e0*/  @UP3 UIMAD.WIDE.U32 UR8, UR52, UR8, UR4 ;  /* 0x00000008340832a5 */ /* 0x002fe2000f8e0004 */
[----:B------:R-:W-:Y:S01]  /*01f0*/  @UP3 UMOV UR7, URZ ;  /* 0x0000003f00073c82 */ /* 0x000fe20008000000 */
[----:B--2---:R-:W-:-:S05]  /*0200*/  @!P0 IMAD.WIDE.U32 R2, R21, 0xc, R2 ;  /* 0x0000000c15028825 */ /* 0x004fca00078e0002 */
[----:B------:R1:W5:Y:S04]  /*0210*/  @!P0 LDG.E R8, desc[UR38][R2.64] ;  /* 0x0000002602088981 */ /* 0x000368000c1e1900 */
[----:B------:R1:W5:Y:S01]  /*0220*/  @!P0 LDG.E R0, desc[UR38][R2.64+0x4] ;  /* 0x0000042602008981 */ /* 0x000362000c1e1900 */
[----:B------:R-:W-:Y:S01]  /*0230*/  ISETP.NE.U32.AND P0, PT, RZ, UR22, PT ;  /* 0x00000016ff007c0c */ /* 0x000fe2000bf05070 */
[----:B------:R-:W-:-:S03]  /*0240*/  @!UP3 ULDC UR10, c[0x0][0xc] ;  /* 0x00000300000abab9 */ /* 0x000fc60000000800 */
[----:B------:R-:W-:Y:S01]  /*0250*/  ISETP.NE.AND.EX P0, PT, RZ, UR23, PT, P0 ;  /* 0x00000017ff007c0c */ /* 0x000fe2000bf05300 */
[----:B------:R-:W-:Y:S01]  /*0260*/  UMOV UR53, URZ ;  /* 0x0000003f00357c82 */ /* 0x000fe20008000000 */
[----:B------:R-:W-:Y:S01]  /*0270*/  @UP3 UIADD3 UR7, UR9, UR7, URZ ;  /* 0x0000000709073290 */ /* 0x000fe2000fffe03f */
[----:B----4-:R-:W-:Y:S02]  /*0280*/  R2UR UR12, R7 ;  /* 0x00000000070c72ca */ /* 0x010fe400000e0000 */
[----:B------:R-:W-:-:S11]  /*0290*/  R2UR UR26, R6 ;  /* 0x00000000061a72ca */ /* 0x000fd600000e0000 */
[----:B------:R-:W-:-:S04]  /*02a0*/  UIADD3 UR11, UP1, UR12, UR14, URZ ;  /* 0x0000000e0c0b7290 */ /* 0x000fc8000ff3e03f */
[----:B------:R-:W-:Y:S02]  /*02b0*/  ULEA.HI.X.SX32 UR12, UR12, UR15, 0x1, UP1 ;  /* 0x0000000f0c0c7291 */ /* 0x000fe400088f0e3f */
[----:B------:R-:W-:-:S04]  /*02c0*/  UIADD3 UR11, UP1, UR11, -0x1, URZ ;  /* 0xffffffff0b0b7890 */ /* 0x000fc8000ff3e03f */
[----:B------:R-:W-:Y:S02]  /*02d0*/  UIADD3.X UR12, UR12, -0x1, URZ, UP1, !UPT ;  /* 0xffffffff0c0c7890 */ /* 0x000fe40008ffe43f */
[----:B------:R-:W-:-:S04]  /*02e0*/  @UP0 UIADD3 UR24, UP1, UR11, UR24, URZ ;  /* 0x000000180b180290 */ /* 0x000fc8000ff3e03f */
[----:B------:R-:W-:Y:S02]  /*02f0*/  @UP0 UIADD3.X UR27, URZ, UR12, URZ, UP1, !UPT ;  /* 0x0000000c3f1b0290 */ /* 0x000fe40008ffe43f */
[----:B------:R-:W-:Y:S02]  /*0300*/  UIADD3 UR13, UP1, UR26, UR16, URZ ;  /* 0x000000101a0d7290 */ /* 0x000fe4000ff3e03f */
[----:B------:R-:W-:Y:S02]  /*0310*/  @UP0 UIMAD.WIDE.U32 UR18, UR27, UR20, URZ ;  /* 0x000000141b1202a5 */ /* 0x000fe4000f8e003f */
[----:B------:R-:W-:Y:S02]  /*0320*/  ULEA.HI.X.SX32 UR26, UR26, UR17, 0x1, UP1 ;  /* 0x000000111a1a7291 */ /* 0x000fe400088f0e3f */
[----:B------:R-:W-:Y:S02]  /*0330*/  @UP0 UIMAD.WIDE.U32 UR18, UP1, UR24, UR21, UR18 ;  /* 0x00000015181202a5 */ /* 0x000fe4000f820012 */
[----:B------:R-:W-:-:S02]  /*0340*/  @UP0 UIMAD.WIDE.U32 UR4, UR24, UR20, URZ ;  /* 0x00000014180402a5 */ /* 0x000fc4000f8e003f */
[----:B------:R-:W-:Y:S02]  /*0350*/  @UP0 UIADD3.X UR25, URZ, URZ, URZ, UP1, !UPT ;  /* 0x0000003f3f190290 */ /* 0x000fe40008ffe43f */
[----:B------:R-:W-:Y:S01]  /*0360*/  @UP0 UIADD3 URZ, UP1, UR5, UR18, URZ ;  /* 0x00000012053f0290 */ /* 0x000fe2000ff3e03f */
[----:B------:R-:W-:Y:S01]  /*0370*/  @UP0 UMOV UR24, UR19 ;  /* 0x0000001300180c82 */ /* 0x000fe20008000000 */
[----:B------:R-:W-:Y:S02]  /*0380*/  @!UP3 UIMAD.WIDE.U32 UR4, UR10, UR6, UR52 ;  /* 0x000000060a04b2a5 */ /* 0x000fe4000f8e0034 */
[----:B------:R-:W-:Y:S02]  /*0390*/  @UP0 UIMAD.WIDE.U32.X UR18, UR27, UR21, UR24, UP1 ;  /* 0x000000151b1202a5 */ /* 0x000fe400088e0418 */
[----:B------:R-:W-:-:S03]  /*03a0*/  UIADD3 UR13, UP2, UR13, -0x1, URZ ;  /* 0xffffffff0d0d7890 */ /* 0x000fc6000ff5e03f */
[----:B------:R-:W-:Y:S01]  /*03b0*/  @!UP3 UMOV UR8, UR4 ;  /* 0x000000040008bc82 */ /* 0x000fe20008000000 */
[----:B------:R-:W-:Y:S01]  /*03c0*/  UIADD3.X UR24, UR26, -0x1, URZ, UP2, !UPT ;  /* 0xffffffff1a187890 */ /* 0x000fe200097fe43f */
[----:B------:R-:W-:Y:S01]  /*03d0*/  @!UP3 UMOV UR7, UR5 ;  /* 0x000000050007bc82 */ /* 0x000fe20008000000 */
[----:B------:R-:W-:Y:S01]  /*03e0*/  @UP0 UMOV UR11, UR18 ;  /* 0x00000012000b0c82 */ /* 0x000fe20008000000 */
[----:B------:R-:W-:Y:S01]  /*03f0*/  @UP0 UMOV UR12, UR19 ;  /* 0x00000013000c0c82 */ /* 0x000fe20008000000 */
[----:B-1----:R-:W-:Y:S08]  /*0400*/  @!P0 BRA `(.L_x_0) ;  /* 0x0000000000308947 */ /* 0x002ff00003800000 */
[----:B------:R-:W-:Y:S02]  /*0410*/  ULDC UR9, c[0x0][0x8f4] ;  /* 0x00023d0000097ab9 */ /* 0x000fe40000000800 */
[----:B------:R-:W-:-:S04]  /*0420*/  UIADD3 UR9, UP1, UR13, UR9, URZ ;  /* 0x000000090d097290 */ /* 0x000fc8000ff3e03f */
[----:B------:R-:W-:-:S04]  /*0430*/  UIADD3.X UR10, URZ, UR24, URZ, UP1, !UPT ;  /* 0x000000183f0a7290 */ /* 0x000fc80008ffe43f */
[----:B------:R-:W-:-:S04]  /*0440*/  UIMAD.WIDE.U32 UR4, UR10, UR22, URZ ;  /* 0x000000160a0472a5 */ /* 0x000fc8000f8e003f */
[----:B------:R-:W-:Y:S02]  /*0450*/  UIMAD.WIDE.U32 UR18, UP1, UR9, UR23, UR4 ;  /* 0x00000017091272a5 */ /* 0x000fe4000f820004 */
[----:B------:R-:W-:Y:S02]  /*0460*/  UIMAD.WIDE.U32 UR4, UR9, UR22, URZ ;  /* 0x00000016090472a5 */ /* 0x000fe4000f8e003f */
[----:B------:R-:W-:Y:S02]  /*0470*/  UIADD3.X UR25, URZ, URZ, URZ, UP1, !UPT ;  /* 0x0000003f3f197290 */ /* 0x000fe40008ffe43f */
[----:B------:R-:W-:Y:S01]  /*0480*/  UIADD3 URZ, UP1, UR5, UR18, URZ ;  /* 0x00000012053f7290 */ /* 0x000fe2000ff3e03f */
[----:B------:R-:W-:-:S03]  /*0490*/  UMOV UR24, UR19 ;  /* 0x0000001300187c82 */ /* 0x000fc60008000000 */
[----:B------:R-:W-:-:S07]  /*04a0*/  UIMAD.WIDE.U32.X UR4, UR10, UR23, UR24, UP1 ;  /* 0x000000170a0472a5 */ /* 0x000fce00088e0418 */
[----:B------:R-:W-:Y:S01]  /*04b0*/  UMOV UR13, UR4 ;  /* 0x00000004000d7c82 */ /* 0x000fe20008000000 */
[----:B------:R-:W-:-:S05]  /*04c0*/  UMOV UR24, UR5 ;  /* 0x0000000500187c82 */ /* 0x000fca0008000000 */
.L_x_0:
[----:B------:R-:W-:Y:S01]  /*04d0*/  ULDC UR9, c[0x0][0x934] ;  /* 0x00024d0000097ab9 */ /* 0x000fe20000000800 */
[----:B------:R-:W-:Y:S01]  /*04e0*/  ULDC UR10, c[0x0][0x904] ;  /* 0x00024100000a7ab9 */ /* 0x000fe20000000800 */
[----:B------:R-:W-:Y:S01]  /*04f0*/  ULDC UR4, c[0x0][0x938] ;  /* 0x00024e0000047ab9 */ /* 0x000fe20000000800 */
[----:B------:R-:W-:Y:S01]  /*0500*/  USHF.L.U32 UR9, UR9, UR10, URZ ;  /* 0x0000000a09097299 */ /* 0x000fe2000800063f */
[----:B------:R-:W-:Y:S01]  /*0510*/  SHF.R.U32.HI R24, RZ, 0x5, R20 ;  /* 0x00000005ff187819 */ /* 0x000fe20000011614 */
[----:B------:R-:W-:Y:S01]  /*0520*/  USHF.L.U32 UR10, UR4, UR10, URZ ;  /* 0x0000000a040a7299 */ /* 0x000fe2000800063f */
[----:B------:R-:W-:Y:S01]  /*0530*/  ULDC UR26, c[0x0][0x8d8] ;  /* 0x00023600001a7ab9 */ /* 0x000fe20000000800 */
[----:B------:R-:W-:Y:S02]  /*0540*/  ULDC UR30, c[0x0][0x8f0] ;  /* 0x00023c00001e7ab9 */ /* 0x000fe40000000800 */
[----:B------:R-:W-:Y:S01]  /*0550*/  IMAD.U32 R10, RZ, RZ, UR9 ;  /* 0x00000009ff0a7e24 */ /* 0x000fe2000f8e00ff */
[----:B------:R-:W-:Y:S01]  /*0560*/  USHF.R.U64 UR18, UR11, UR26, UR12 ;  /* 0x0000001a0b127299 */ /* 0x000fe2000800120c */
[----:B------:R-:W-:Y:S01]  /*0570*/  MOV R9, UR10 ;  /* 0x0000000a00097c02 */ /* 0x000fe20008000f00 */
[----:B------:R-:W-:-:S02]  /*0580*/  USHF.R.U64 UR11, UR13, UR30, UR24 ;  /* 0x0000001e0d0b7299 */ /* 0x000fc40008001218 */
[----:B------:R-:W-:Y:S01]  /*0590*/  IABS R2, R10 ;  /* 0x0000000a00027213 */ /* 0x000fe20000000000 */
[----:B------:R-:W-:Y:S01]  /*05a0*/  UIADD3 UR18, UR18, -0x1, UR9 ;  /* 0xffffffff12127890 */ /* 0x000fe2000fffe009 */
[----:B------:R-:W-:Y:S01]  /*05b0*/  IABS R3, R9 ;  /* 0x0000000900037213 */ /* 0x000fe20000000000 */
[----:B------:R-:W-:Y:S01]  /*05c0*/  UIADD3 UR11, UR11, -0x1, UR10 ;  /* 0xffffffff0b0b7890 */ /* 0x000fe2000fffe00a */
[----:B------:R-:W-:Y:S01]  /*05d0*/  R2UR UR28, R2 ;  /* 0x00000000021c72ca */ /* 0x000fe200000e0000 */
[----:B------:R-:W-:Y:S01]  /*05e0*/  UMOV UR12, URZ ;  /* 0x0000003f000c7c82 */ /* 0x000fe20008000000 */
[----:B------:R-:W-:Y:S01]  /*05f0*/  UISETP.GE.AND UP5, UPT, UR18, URZ, UPT ;  /* 0x0000003f1200728c */ /* 0x000fe2000bfa6270 */
[----:B------:R-:W-:Y:S01]  /*0600*/  IMAD.MOV.U32 R2, RZ, RZ, R3 ;  /* 0x000000ffff027224 */ /* 0x000fe200078e0003 */
[----:B------:R-:W-:Y:S01]  /*0610*/  UISETP.NE.AND UP4, UPT, UR9, URZ, UPT ;  /* 0x0000003f0900728c */ /* 0x000fe2000bf85270 */
[----:B------:R-:W-:-:S03]  /*0620*/  UMOV UR59, 0x1 ;  /* 0x00000001003b7882 */ /* 0x000fc60000000000 */
[----:B------:R-:W-:-:S05]  /*0630*/  R2UR UR27, R2 ;  /* 0x00000000021b72ca */ /* 0x000fca00000e0000 */
[----:B------:R-:W1:Y:S08]  /*0640*/  I2F.RP R2, UR28 ;  /* 0x0000001c00027d06 */ /* 0x000e700008209400 */
[----:B------:R-:W2:Y:S08]  /*0650*/  I2F.RP R4, UR27 ;  /* 0x0000001b00047d06 */ /* 0x000eb00008209400 */
[----:B-1----:R-:W1:Y:S08]  /*0660*/  MUFU.RCP R2, R2 ;  /* 0x0000000200027308 */ /* 0x002e700000001000 */
[----:B--2---:R-:W2:Y:S01]  /*0670*/  MUFU.RCP R4, R4 ;  /* 0x0000000400047308 */ /* 0x004ea20000001000 */
[----:B-1----:R-:W-:-:S02]  /*0680*/  VIADD R3, R2, 0xffffffe ;  /* 0x0ffffffe02037836 */ /* 0x002fc40000000000 */
[----:B------:R-:W-:-:S05]  /*0690*/  IMAD.U32 R2, RZ, RZ, UR18 ;  /* 0x00000012ff027e24 */ /* 0x000fca000f8e00ff */
[----:B------:R-:W1:Y:S01]  /*06a0*/  F2I.FTZ.U32.TRUNC.NTZ R3, R3 ;  /* 0x0000000300037305 */ /* 0x000e62000021f000 */
[----:B------:R-:W-:Y:S02]  /*06b0*/  IABS R2, R2 ;  /* 0x0000000200027213 */ /* 0x000fe40000000000 */
[----:B--2---:R-:W-:Y:S02]  /*06c0*/  IADD3 R5, R4, 0xffffffe, RZ ;  /* 0x0ffffffe04057810 */ /* 0x004fe40007ffe0ff */
[----:B------:R-:W-:Y:S02]  /*06d0*/  IABS R4, R10 ;  /* 0x0000000a00047213 */ /* 0x000fe40000000000 */
[----:B------:R-:W-:Y:S02]  /*06e0*/  R2UR UR32, R2 ;  /* 0x00000000022072ca */ /* 0x000fe400000e0000 */
[----:B------:R-:W2:Y:S01]  /*06f0*/  F2I.FTZ.U32.TRUNC.NTZ R5, R5 ;  /* 0x0000000500057305 */ /* 0x000ea2000021f000 */
[----:B------:R-:W-:-:S02]  /*0700*/  IADD3 R4, RZ, -R4, RZ ;  /* 0x80000004ff047210 */ /* 0x000fc40007ffe0ff */
[----:B-1----:R-:W-:Y:S01]  /*0710*/  R2UR UR13, R3 ;  /* 0x00000000030d72ca */ /* 0x002fe200000e0000 */
[----:B------:R-:W-:Y:S01]  /*0720*/  IMAD.U32 R3, RZ, RZ, UR11 ;  /* 0x0000000bff037e24 */ /* 0x000fe2000f8e00ff */
[----:B--2---:R-:W-:-:S04]  /*0730*/  R2UR UR5, R5 ;  /* 0x00000000050572ca */ /* 0x004fc800000e0000 */
[----:B------:R-:W-:Y:S01]  /*0740*/  IABS R5, R3 ;  /* 0x0000000300057213 */ /* 0x000fe20000000000 */
[----:B------:R-:W-:Y:S01]  /*0750*/  IMAD.MOV.U32 R3, RZ, RZ, R4 ;  /* 0x000000ffff037224 */ /* 0x000fe200078e0004 */
[----:B------:R-:W-:-:S05]  /*0760*/  IABS R4, R9 ;  /* 0x0000000900047213 */ /* 0x000fca0000000000 */
[----:B------:R-:W-:Y:S01]  /*0770*/  UIADD3 UR4, URZ, -UR13, URZ ;  /* 0x8000000d3f047290 */ /* 0x000fe2000fffe03f */
[----:B------:R-:W-:Y:S01]  /*0780*/  IMAD.MOV.U32 R2, RZ, RZ, R5 ;  /* 0x000000ffff027224 */ /* 0x000fe200078e0005 */
[----:B------:R-:W-:Y:S02]  /*0790*/  IADD3 R4, RZ, -R4, RZ ;  /* 0x80000004ff047210 */ /* 0x000fe40007ffe0ff */
[----:B------:R-:W-:Y:S01]  /*07a0*/  UIMAD UR4, UR4, UR28, URZ ;  /* 0x0000001c040472a4 */ /* 0x000fe2000f8e023f */
[----:B------:R-:W-:Y:S02]  /*07b0*/  R2UR UR29, R3 ;  /* 0x00000000031d72ca */ /* 0x000fe400000e0000 */
[----:B------:R-:W-:Y:S01]  /*07c0*/  R2UR UR33, R2 ;  /* 0x00000000022172ca */ /* 0x000fe200000e0000 */
[----:B------:R-:W-:Y:S01]  /*07d0*/  UIADD3 UR24, URZ, -UR5, URZ ;  /* 0x800000053f187290 */ /* 0x000fe2000fffe03f */
[----:B------:R-:W-:Y:S01]  /*07e0*/  IMAD.MOV.U32 R2, RZ, RZ, R4 ;  /* 0x000000ffff027224 */ /* 0x000fe200078e0004 */
[----:B------:R-:W-:Y:S01]  /*07f0*/  UIMAD.WIDE.U32 UR12, UR13, UR4, UR12 ;  /* 0x000000040d0c72a5 */ /* 0x000fe2000f8e000c */
[----:B------:R-:W1:Y:S01]  /*0800*/  SHFL.IDX PT, R3, R24, RZ, 0x1f ;  /* 0x00001fff18037589 */ /* 0x000e6200000e0000 */
[----:B------:R-:W-:Y:S01]  /*0810*/  UIMAD UR24, UR24, UR27, URZ ;  /* 0x0000001b181872a4 */ /* 0x000fe2000f8e023f */
[----:B------:R-:W-:Y:S01]  /*0820*/  UMOV UR4, URZ ;  /* 0x0000003f00047c82 */ /* 0x000fe20008000000 */
[----:B------:R-:W-:-:S02]  /*0830*/  R2UR UR31, R2 ;  /* 0x00000000021f72ca */ /* 0x000fc400000e0000 */
[----:B------:R-:W-:Y:S01]  /*0840*/  UIMAD.WIDE.U32 UR24, UR5, UR24, UR4 ;  /* 0x00000018051872a5 */ /* 0x000fe2000f8e0004 */
[----:B------:R-:W-:Y:S01]  /*0850*/  SHF.R.U32.HI R2, RZ, 0x7, R20 ;  /* 0x00000007ff027819 */ /* 0x000fe20000011614 */
[----:B------:R-:W-:-:S04]  /*0860*/  UIMAD.WIDE.U32 UR4, UR13, UR32, URZ ;  /* 0x000000200d0472a5 */ /* 0x000fc8000f8e003f */
[----:B------:R-:W-:Y:S01]  /*0870*/  UIMAD UR5, UR5, UR29, UR32 ;  /* 0x0000001d050572a4 */ /* 0x000fe2000f8e0220 */
[----:B------:R-:W2:Y:S01]  /*0880*/  SHFL.IDX PT, R2, R2, RZ, 0x1f ;  /* 0x00001fff02027589 */ /* 0x000ea200000e0000 */
[----:B------:R-:W-:Y:S01]  /*0890*/  UMOV UR19, UR25 ;  /* 0x0000001900137c82 */ /* 0x000fe20008000000 */
[----:B------:R-:W-:Y:S02]  /*08a0*/  ULOP3.LUT UR32, URZ, UR9, URZ, 0x33, !UPT ;  /* 0x000000093f207292 */ /* 0x000fe4000f8e333f */
[----:B------:R-:W-:Y:S02]  /*08b0*/  UIMAD.WIDE.U32 UR24, UR19, UR33, URZ ;  /* 0x00000021131872a5 */ /* 0x000fe4000f8e003f */
[----:B------:R-:W-:Y:S02]  /*08c0*/  UISETP.GT.U32.AND UP1, UPT, UR28, UR5, UPT ;  /* 0x000000051c00728c */ /* 0x000fe4000bf24070 */
[----:B------:R-:W-:Y:S02]  /*08d0*/  UIMAD UR25, UR25, UR31, UR33 ;  /* 0x0000001f191972a4 */ /* 0x000fe4000f8e0221 */
[----:B------:R-:W-:-:S02]  /*08e0*/  ULOP3.LUT UR33, URZ, UR10, URZ, 0x33, !UPT ;  /* 0x0000000a3f217292 */ /* 0x000fc4000f8e333f */
[----:B------:R-:W-:Y:S01]  /*08f0*/  UISETP.GT.U32.AND UP2, UPT, UR27, UR25, UPT ;  /* 0x000000191b00728c */ /* 0x000fe2000bf44070 */
[----:B-1----:R-:W-:-:S04]  /*0900*/  R2UR UR34, R3 ;  /* 0x00000000032272ca */ /* 0x002fc800000e0000 */
[----:B------:R-:W-:-:S04]  /*0910*/  @!UP1 UIADD3 UR5, UR5, -UR28, URZ ;  /* 0x8000001c05059290 */ /* 0x000fc8000fffe03f */
[----:B------:R-:W-:Y:S02]  /*0920*/  UISETP.GT.U32.AND UP6, UPT, UR28, UR5, UPT ;  /* 0x000000051c00728c */ /* 0x000fe4000bfc4070 */
[----:B------:R-:W-:Y:S01]  /*0930*/  @!UP2 UIADD3 UR25, UR25, -UR27, URZ ;  /* 0x8000001b1919a290 */ /* 0x000fe2000fffe03f */
[----:B--2---:R-:W-:Y:S01]  /*0940*/  R2UR UR12, R2 ;  /* 0x00000000020c72ca */ /* 0x004fe200000e0000 */
[----:B------:R-:W-:Y:S01]  /*0950*/  UISETP.NE.AND UP2, UPT, UR10, URZ, UPT ;  /* 0x0000003f0a00728c */ /* 0x000fe2000bf45270 */
[----:B------:R-:W-:Y:S01]  /*0960*/  ISETP.NE.AND P1, PT, RZ, UR34, PT ;  /* 0x00000022ff007c0c */ /* 0x000fe2000bf25270 */
[----:B------:R-:W-:Y:S02]  /*0970*/  UISETP.GT.U32.AND UP1, UPT, UR27, UR25, UPT ;  /* 0x000000191b00728c */ /* 0x000fe4000bf24070 */
[----:B------:R-:W-:-:S03]  /*0980*/  USHF.R.S32.HI UR4, URZ, 0x1f, UR34 ;  /* 0x0000001f3f047899 */ /* 0x000fc60008011422 */
[----:B------:R-:W-:Y:S02]  /*0990*/  @!UP6 UIADD3 UR5, UR5, -UR28, URZ ;  /* 0x8000001c0505e290 */ /* 0x000fe4000fffe03f */
[----:B------:R-:W-:Y:S02]  /*09a0*/  UISETP.GE.AND UP6, UPT, UR11, URZ, UPT ;  /* 0x0000003f0b00728c */ /* 0x000fe4000bfc6270 */
[----:B------:R-:W-:Y:S02]  /*09b0*/  @!UP5 UIADD3 UR5, -UR5, URZ, URZ ;  /* 0x0000003f0505d290 */ /* 0x000fe4000fffe13f */
[----:B------:R-:W-:Y:S02]  /*09c0*/  @!UP1 UIADD3 UR25, UR25, -UR27, URZ ;  /* 0x8000001b19199290 */ /* 0x000fe4000fffe03f */
[----:B------:R-:W-:Y:S02]  /*09d0*/  ULEA.HI UR4, UR4, UR34, URZ, 0x2 ;  /* 0x0000002204047291 */ /* 0x000fe4000f8f103f */
[----:B------:R-:W-:-:S02]  /*09e0*/  USEL UR5, UR32, UR5, !UP4 ;  /* 0x0000000520057287 */ /* 0x000fc4000e000000 */
[----:B------:R-:W-:Y:S02]  /*09f0*/  ULOP3.LUT UR4, UR4, 0xfffffffc, URZ, 0xc0, !UPT ;  /* 0xfffffffc04047892 */ /* 0x000fe4000f8ec03f */
[----:B------:R-:W-:Y:S02]  /*0a00*/  @!UP6 UIADD3 UR25, -UR25, URZ, URZ ;  /* 0x0000003f1919e290 */ /* 0x000fe4000fffe13f */
[----:B------:R-:W-:Y:S02]  /*0a10*/  UIADD3 UR5, UR18, -UR5, URZ ;  /* 0x8000000512057290 */ /* 0x000fe4000fffe03f */
[----:B------:R-:W-:Y:S02]  /*0a20*/  USEL UR25, UR33, UR25, !UP2 ;  /* 0x0000001921197287 */ /* 0x000fe4000d000000 */
[----:B------:R-:W-:Y:S02]  /*0a30*/  UIADD3 UR51, UR34, -UR4, URZ ;  /* 0x8000000422337290 */ /* 0x000fe4000fffe03f */
[----:B------:R-:W-:-:S02]  /*0a40*/  UIADD3 UR25, UR11, -UR25, URZ ;  /* 0x800000190b197290 */ /* 0x000fc4000fffe03f */
[----:B------:R-:W-:Y:S02]  /*0a50*/  UISETP.NE.AND UP1, UPT, UR12, URZ, UPT ;  /* 0x0000003f0c00728c */ /* 0x000fe4000bf25270 */
[----:B------:R-:W-:Y:S02]  /*0a60*/  UIMAD UR24, UR5, UR25, URZ ;  /* 0x00000019051872a4 */ /* 0x000fe4000f8e023f */
[----:B------:R-:W-:Y:S02]  /*0a70*/  USEL UR4, UR25, UR5, !UP3 ;  /* 0x0000000519047287 */ /* 0x000fe4000d800000 */
[----:B------:R-:W-:Y:S02]  /*0a80*/  USHF.R.S32.HI UR25, URZ, 0x1f, UR24 ;  /* 0x0000001f3f197899 */ /* 0x000fe40008011418 */
[----:B------:R-:W-:Y:S01]  /*0a90*/  USHF.R.S32.HI UR5, URZ, 0x1f, UR4 ;  /* 0x0000001f3f057899 */ /* 0x000fe20008011404 */
[----:B------:R-:W-:Y:S01]  /*0aa0*/  IMAD.U32 R6, RZ, RZ, UR24 ;  /* 0x00000018ff067e24 */ /* 0x000fe2000f8e00ff */
[----:B------:R-:W-:Y:S01]  /*0ab0*/  UISETP.EQ.AND UP5, UPT, UR51, 0x3, !UP1 ;  /* 0x000000033300788c */ /* 0x000fe2000cfa2270 */
[----:B------:R-:W-:Y:S01]  /*0ac0*/  IMAD.U32 R4, RZ, RZ, UR4 ;  /* 0x00000004ff047e24 */ /* 0x000fe2000f8e00ff */
[----:B------:R-:W-:-:S02]  /*0ad0*/  MOV R7, UR25 ;  /* 0x0000001900077c02 */ /* 0x000fc40008000f00 */
[----:B------:R-:W-:Y:S01]  /*0ae0*/  USEL UR59, UR59, 0x2, UP5 ;  /* 0x000000023b3b7887 */ /* 0x000fe2000a800000 */
[----:B------:R-:W-:Y:S01]  /*0af0*/  IMAD.U32 R5, RZ, RZ, UR5 ;  /* 0x00000005ff057e24 */ /* 0x000fe2000f8e00ff */
[----:B------:R-:W-:Y:S10]  /*0b00*/  @P1 BRA `(.L_x_1) ;  /* 0x0000000000841947 */ /* 0x000ff40003800000 */
[----:B------:R-:W-:Y:S01]  /*0b10*/  ELECT P1, URZ, PT ;  /* 0x00000000003f782f */ /* 0x000fe20003820000 */
[----:B------:R-:W-:-:S12]  /*0b20*/  BSSY B0, `(.L_x_1) ;  /* 0x000001f000007945 */ /* 0x000fd80003800000 */
[----:B------:R-:W-:Y:S05]  /*0b30*/  @!P1 BRA `(.L_x_2) ;  /* 0x0000000000749947 */ /* 0x000fea0003800000 */
[----:B------:R-:W1:Y:S01]  /*0b40*/  S2UR UR11, SR_CgaCtaId ;  /* 0x00000000000b79c3 */ /* 0x000e620000008800 */
[----:B------:R-:W-:Y:S01]  /*0b50*/  UMOV UR4, 0x400 ;  /* 0x0000040000047882 */ /* 0x000fe20000000000 */
[----:B------:R-:W-:Y:S01]  /*0b60*/  UMOV UR5, 0x1 ;  /* 0x0000000100057882 */ /* 0x000fe20000000000 */
[----:B------:R-:W-:Y:S02]  /*0b70*/  UMOV UR24, 0x140 ;  /* 0x0000014000187882 */ /* 0x000fe40000000000 */
[----:B------:R-:W-:-:S04]  /*0b80*/  UIADD3 UR24, -UR24, 0x100000, URZ ;  /* 0x0010000018187890 */ /* 0x000fc8000fffe13f */
[----:B------:R-:W-:Y:S02]  /*0b90*/  USHF.L.U32 UR25, UR24, 0xb, URZ ;  /* 0x0000000b18197899 */ /* 0x000fe4000800063f */
[----:B------:R-:W-:Y:S02]  /*0ba0*/  USHF.L.U32 UR24, UR24, 0x1, URZ ;  /* 0x0000000118187899 */ /* 0x000fe4000800063f */
[----:B-1----:R-:W-:Y:S02]  /*0bb0*/  ULEA UR11, UR11, UR4, 0x18 ;  /* 0x000000040b0b7291 */ /* 0x002fe4000f8ec03f */
[----:B------:R-:W-:-:S04]  /*0bc0*/  UIADD3 UR4, -UR5, 0x100000, URZ ;  /* 0x0010000005047890 */ /* 0x000fc8000fffe13f */
[----:B------:R-:W-:Y:S02]  /*0bd0*/  USHF.L.U32 UR5, UR4, 0xb, URZ ;  /* 0x0000000b04057899 */ /* 0x000fe4000800063f */
[----:B------:R-:W-:Y:S01]  /*0be0*/  USHF.L.U32 UR4, UR4, 0x1, URZ ;  /* 0x0000000104047899 */ /* 0x000fe2000800063f */
[----:B------:R-:W1:Y:S11]  /*0bf0*/  FENCE.VIEW.ASYNC.S ;  /* 0x00000000000073c6 */ /* 0x000e760000000000 */
[----:B-1----:R1:W2:Y:S01]  /*0c00*/  SYNCS.EXCH.64 URZ, [UR11+0x34400], UR4 ;  /* 0x034400040b3f75b2 */ /* 0x0022a20008000100 */
[----:B------:R1:W3:Y:S01]  /*0c10*/  SYNCS.EXCH.64 URZ, [UR11+0x34440], UR24 ;  /* 0x034440180b3f75b2 */ /* 0x0002e20008000100 */
[----:B------:R1:W4:Y:S01]  /*0c20*/  SYNCS.EXCH.64 URZ, [UR11+0x34408], UR4 ;  /* 0x034408040b3f75b2 */ /* 0x0003220008000100 */
[----:B------:R1:W1:Y:S01]  /*0c30*/  SYNCS.EXCH.64 URZ, [UR11+0x34448], UR24 ;  /* 0x034448180b3f75b2 */ /* 0x0002620008000100 */
        /* <DEDUP_REMOVED lines=12> */
[----:B------:R-:W-:Y:S01]  /*0d00*/  NOP ;  /* 0x0000000000007918 */ /* 0x000fe20000000000 */
.L_x_2:
[----:B-1----:R-:W-:Y:S05]  /*0d10*/  BSYNC B0 ;  /* 0x0000000000007941 */ /* 0x002fea0003800000 */
.L_x_1:
[----:B------:R-:W1:Y:S01]  /*0d20*/  SHFL.IDX PT, R11, R24, RZ, 0x1f ;  /* 0x00001fff180b7589 */ /* 0x000e6200000e0000 */
[----:B------:R-:W-:Y:S01]  /*0d30*/  UIADD3 UR18, UR12, -0x1, URZ ;  /* 0xffffffff0c127890 */ /* 0x000fe2000fffe03f */
[----:B------:R-:W-:Y:S01]  /*0d40*/  I2FP.F32.U32 R2, UR6 ;  /* 0x0000000600027c45 */ /* 0x000fe20008201000 */
[----:B------:R-:W-:Y:S01]  /*0d50*/  UISETP.LT.U32.AND UP6, UPT, UR51, 0x2, !UP1 ;  /* 0x000000023300788c */ /* 0x000fe2000cfc1070 */
[----:B------:R-:W-:Y:S01]  /*0d60*/  NOP ;  /* 0x0000000000007918 */ /* 0x000fe20000000000 */
[----:B------:R-:W-:Y:S02]  /*0d70*/  UISETP.GE.U32.AND UP5, UPT, UR18, 0x2, UPT ;  /* 0x000000021200788c */ /* 0x000fe4000bfa6070 */
[----:B------:R-:W-:-:S04]  /*0d80*/  USEL UR42, URZ, 0x1, !UP6 ;  /* 0x000000013f2a7887 */ /* 0x000fc8000f000000 */
[----:B------:R-:W-:Y:S01]  /*0d90*/  USEL UR42, UR42, 0x2, UP5 ;  /* 0x000000022a2a7887 */ /* 0x000fe2000a800000 */
[----:B-1----:R-:W-:-:S13]  /*0da0*/  ISETP.NE.AND P1, PT, R11, RZ, PT ;  /* 0x000000ff0b00720c */ /* 0x002fda0003f25270 */
[----:B------:R-:W-:Y:S05]  /*0db0*/  @P1 BRA `(.L_x_3) ;  /* 0x0000000000581947 */ /* 0x000fea0003800000 */
[----:B------:R-:W1:Y:S01]  /*0dc0*/  S2UR UR5, SR_CgaCtaId ;  /* 0x00000000000579c3 */ /* 0x000e620000008800 */
[----:B------:R-:W-:Y:S01]  /*0dd0*/  UMOV UR4, 0x400 ;  /* 0x0000040000047882 */ /* 0x000fe20000000000 */
[----:B------:R-:W-:Y:S01]  /*0de0*/  UMOV UR24, 0x1 ;  /* 0x0000000100187882 */ /* 0x000fe20000000000 */
[----:B------:R-:W-:Y:S01]  /*0df0*/  UMOV UR25, 0x2 ;  /* 0x0000000200197882 */ /* 0x000fe20000000000 */
[----:B------:R-:W-:Y:S01]  /*0e00*/  ELECT P1, URZ, PT ;  /* 0x00000000003f782f */ /* 0x000fe20003820000 */
[----:B-1----:R-:W-:Y:S02]  /*0e10*/  ULEA UR11, UR5, UR4, 0x18 ;  /* 0x00000004050b7291 */ /* 0x002fe4000f8ec03f */
[----:B------:R-:W-:-:S04]  /*0e20*/  UIADD3 UR4, -UR24, 0x100000, URZ ;  /* 0x0010000018047890 */ /* 0x000fc8000fffe13f */
[----:B------:R-:W-:Y:S02]  /*0e30*/  USHF.L.U32 UR5, UR4, 0xb, URZ ;  /* 0x0000000b04057899 */ /* 0x000fe4000800063f */
[----:B------:R-:W-:Y:S02]  /*0e40*/  USHF.L.U32 UR4, UR4, 0x1, URZ ;  /* 0x0000000104047899 */ /* 0x000fe4000800063f */
[----:B------:R-:W-:-:S04]  /*0e50*/  UIADD3 UR24, -UR25, 0x100000, URZ ;  /* 0x0010000019187890 */ /* 0x000fc8000fffe13f */
[----:B------:R-:W-:Y:S02]  /*0e60*/  USHF.L.U32 UR25, UR24, 0xb, URZ ;  /* 0x0000000b18197899 */ /* 0x000fe4000800063f */
[----:B------:R-:W-:Y:S01]  /*0e70*/  USHF.L.U32 UR24, UR24, 0x1, URZ ;  /* 0x0000000118187899 */ /* 0x000fe2000800063f */
[----:B------:R-:W1:Y:S03]  /*0e80*/  FENCE.VIEW.ASYNC.S ;  /* 0x00000000000073c6 */ /* 0x000e660000000000 */
[----:B-1----:R1:W1:Y:S08]  /*0e90*/  SYNCS.EXCH.64 URZ, [UR11+0x34480], UR4 ;  /* 0x034480040b3f75b2 */ /* 0x0022700008000100 */
        /* <DEDUP_REMOVED lines=8> */
.L_x_3:
[----:B------:R-:W2:Y:S01]  /*0f20*/  SHFL.IDX PT, R14, R24, RZ, 0x1f ;  /* 0x00001fff180e7589 */ /* 0x000ea200000e0000 */
[----:B-1----:R-:W-:Y:S01]  /*0f30*/  ULDC UR4, c[0x0][0x154] ;  /* 0x0000550000047ab9 */ /* 0x002fe20000000800 */
[----:B------:R-:W1:Y:S01]  /*0f40*/  LDC R13, c[0x0][0x148] ;  /* 0x00005200ff0d7b82 */ /* 0x000e620000000800 */
[----:B------:R-:W-:Y:S01]  /*0f50*/  FMUL R3, R2, UR4 ;  /* 0x0000000402037c20 */ /* 0x000fe20008400000 */
[----:B------:R-:W-:Y:S01]  /*0f60*/  UISETP.EQ.AND UP6, UPT, UR51, 0x2, !UP1 ;  /* 0x000000023300788c */ /* 0x000fe2000cfc2270 */
[----:B------:R-:W-:Y:S01]  /*0f70*/  I2FP.F32.U32 R2, UR52 ;  /* 0x0000003400027c45 */ /* 0x000fe20008201000 */
[----:B------:R-:W-:Y:S01]  /*0f80*/  ULDC UR4, c[0x0][0x150] ;  /* 0x0000540000047ab9 */ /* 0x000fe20000000800 */
[----:B------:R-:W-:Y:S01]  /*0f90*/  NOP ;  /* 0x0000000000007918 */ /* 0x000fe20000000000 */
[----:B------:R-:W-:Y:S01]  /*0fa0*/  USEL UR61, URZ, 0x1, !UP6 ;  /* 0x000000013f3d7887 */ /* 0x000fe2000f000000 */
[----:B------:R-:W3:Y:S01]  /*0fb0*/  F2I.U32.TRUNC.NTZ R3, R3 ;  /* 0x0000000300037305 */ /* 0x000ee2000020f000 */
[----:B------:R-:W-:-:S02]  /*0fc0*/  FMUL R15, R2, UR4 ;  /* 0x00000004020f7c20 */ /* 0x000fc40008400000 */
[----:B------:R-:W-:Y:S01]  /*0fd0*/  USEL UR61, UR61, 0x2, UP5 ;  /* 0x000000023d3d7887 */ /* 0x000fe2000a800000 */
[----:B--2---:R-:W-:Y:S02]  /*0fe0*/  ISETP.NE.AND P1, PT, R14, RZ, PT ;  /* 0x000000ff0e00720c */ /* 0x004fe40003f25270 */
[----:B---3--:R-:W-:-:S05]  /*0ff0*/  IADD3 R18, -R3, RZ, RZ ;  /* 0x000000ff03127210 */ /* 0x008fca0007ffe1ff */
[----:B-1----:R-:W-:-:S06]  /*1000*/  IMAD R18, R13, R18, UR6 ;  /* 0x000000060d127e24 */ /* 0x002fcc000f8e0212 */
[----:B------:R-:W-:Y:S05]  /*1010*/  @P1 BRA `(.L_x_4) ;  /* 0x0000000000581947 */ /* 0x000fea0003800000 */
[----:B------:R-:W1:Y:S01]  /*1020*/  S2UR UR5, SR_CgaCtaId ;  /* 0x00000000000579c3 */ /* 0x000e620000008800 */
[----:B------:R-:W-:Y:S01]  /*1030*/  UMOV UR4, 0x400 ;  /* 0x0000040000047882 */ /* 0x000fe20000000000 */
[----:B------:R-:W-:Y:S01]  /*1040*/  UMOV UR11, 0x20 ;  /* 0x00000020000b7882 */ /* 0x000fe20000000000 */
[----:B------:R-:W-:Y:S01]  /*1050*/  UMOV UR24, 0x80 ;  /* 0x0000008000187882 */ /* 0x000fe20000000000 */
[----:B------:R-:W-:Y:S01]  /*1060*/  ELECT P1, URZ, PT ;  /* 0x00000000003f782f */ /* 0x000fe20003820000 */
        /* <DEDUP_REMOVED lines=10> */
[----:B------:R1:W1:Y:S01]  /*1110*/  SYNCS.EXCH.64 URZ, [UR6+0x344c8], UR4 ;  /* 0x0344c804063f75b2 */ /* 0x0002620008000100 */
[----:B------:R1:W1:Y:S01]  /*1120*/  SYNCS.EXCH.64 URZ, [UR6+0x344e8], UR24 ;  /* 0x0344e818063f75b2 */ /* 0x0002620008000100 */
[----:B------:R1:W1:Y:S01]  /*1130*/  SYNCS.EXCH.64 URZ, [UR6+0x344d0], UR4 ;  /* 0x0344d004063f75b2 */ /* 0x0002620008000100 */
[----:B------:R1:W1:Y:S01]  /*1140*/  SYNCS.EXCH.64 URZ, [UR6+0x344f0], UR24 ;  /* 0x0344f018063f75b2 */ /* 0x0002620008000100 */
[----:B------:R1:W1:Y:S01]  /*1150*/  SYNCS.EXCH.64 URZ, [UR6+0x344d8], UR4 ;  /* 0x0344d804063f75b2 */ /* 0x0002620008000100 */
[----:B------:R1:W1:Y:S01]  /*1160*/  SYNCS.EXCH.64 URZ, [UR6+0x344f8], UR24 ;  /* 0x0344f818063f75b2 */ /* 0x0002620008000100 */
[----:B------:R-:W-:Y:S01]  /*1170*/  NOP ;  /* 0x0000000000007918 */ /* 0x000fe20000000000 */
.L_x_4:
[----:B------:R-:W4:Y:S01]  /*1180*/  SHFL.IDX PT, R13, R24, RZ, 0x1f ;  /* 0x00001fff180d7589 */ /* 0x000f2200000e0000 */
[----:B------:R-:W-:Y:S02]  /*1190*/  SHF.R.S32.HI R3, RZ, 0x1f, R20 ;  /* 0x0000001fff037819 */ /* 0x000fe40000011414 */
[----:B------:R-:W-:Y:S02]  /*11a0*/  ELECT P1, URZ, PT ;  /* 0x00000000003f782f */ /* 0x000fe40003820000 */
[----:B------:R-:W-:Y:S01]  /*11b0*/  SHF.R.S32.HI R16, RZ, 0x1f, R11 ;  /* 0x0000001fff107819 */ /* 0x000fe2000001140b */
[----:B------:R-:W2:Y:S01]  /*11c0*/  SHFL.IDX PT, R14, R24, RZ, 0x1f ;  /* 0x00001fff180e7589 */ /* 0x000ea200000e0000 */
[----:B------:R-:W-:Y:S02]  /*11d0*/  LEA.HI R3, R3, R20, RZ, 0x7 ;  /* 0x0000001403037211 */ /* 0x000fe400078f38ff */
[----:B------:R-:W-:Y:S02]  /*11e0*/  ELECT P2, URZ, PT ;  /* 0x00000000003f782f */ /* 0x000fe40003840000 */
[----:B------:R-:W-:Y:S01]  /*11f0*/  LEA.HI R16, R16, R11, RZ, 0x2 ;  /* 0x0000000b10107211 */ /* 0x000fe200078f10ff */
[----:B------:R-:W3:Y:S01]  /*1200*/  LDC R17, c[0x0][0x144] ;  /* 0x00005100ff117b82 */ /* 0x000ee20000000800 */
[----:B------:R-:W-:Y:S01]  /*1210*/  LOP3.LUT R3, R3, 0xffffff80, RZ, 0xc0, !PT ;  /* 0xffffff8003037812 */ /* 0x000fe200078ec0ff */
[----:B------:R-:W2:Y:S01]  /*1220*/  F2I.U32.TRUNC.NTZ R15, R15 ;  /* 0x0000000f000f7305 */ /* 0x000ea2000020f000 */
[----:B------:R-:W-:Y:S01]  /*1230*/  LOP3.LUT R16, R16, 0x3ffffffc, RZ, 0xc0, !PT ;  /* 0x3ffffffc10107812 */ /* 0x000fe200078ec0ff */
[----:B------:R-:W-:Y:S01]  /*1240*/  UMOV UR11, 0x20 ;  /* 0x00000020000b7882 */ /* 0x000fe20000000000 */
[----:B-1----:R-:W-:Y:S01]  /*1250*/  UMOV UR25, 0x80 ;  /* 0x0000008000197882 */ /* 0x002fe20000000000 */
[----:B------:R-:W-:Y:S01]  /*1260*/  IMAD.IADD R2, R20, 0x1, -R3 ;  /* 0x0000000114027824 */ /* 0x000fe200078e0a03 */
[----:B------:R-:W-:Y:S01]  /*1270*/  NOP ;  /* 0x0000000000007918 */ /* 0x000fe20000000000 */
[----:B------:R-:W-:Y:S01]  /*1280*/  IMAD.IADD R16, R11, 0x1, -R16 ;  /* 0x000000010b107824 */ /* 0x000fe200078e0a10 */
[----:B------:R-:W-:-:S02]  /*1290*/  ULDC UR60, c[0x0][0xc] ;  /* 0x00000300003c7ab9 */ /* 0x000fc40000000800 */
[----:B------:R-:W-:Y:S02]  /*12a0*/  SHF.R.S32.HI R3, RZ, 0x1f, R2 ;  /* 0x0000001fff037819 */ /* 0x000fe40000011402 */
[----:B----4-:R-:W-:Y:S01]  /*12b0*/  ISETP.NE.OR P1, PT, R13, RZ, !P1 ;  /* 0x000000ff0d00720c */ /* 0x010fe20004f25670 */
[----:B--2---:R-:W-:Y:S01]  /*12c0*/  IMAD.MOV R22, RZ, RZ, -R15 ;  /* 0x000000ffff167224 */ /* 0x004fe200078e0a0f */
[----:B------:R-:W-:Y:S02]  /*12d0*/  LEA.HI R13, R3, R2, RZ, 0x3 ;  /* 0x00000002030d7211 */ /* 0x000fe400078f18ff */
[----:B------:R-:W-:Y:S02]  /*12e0*/  ISETP.NE.OR P2, PT, R14, RZ, !P2 ;  /* 0x000000ff0e00720c */ /* 0x000fe40005745670 */
[--C-:B------:R-:W-:Y:S02]  /*12f0*/  SHF.R.S32.HI R14, RZ, 0x3, R13.reuse ;  /* 0x00000003ff0e7819 */ /* 0x100fe4000001140d */
[----:B------:R-:W-:Y:S01]  /*1300*/  SHF.R.S32.HI R13, RZ, 0x1f, R13 ;  /* 0x0000001fff0d7819 */ /* 0x000fe2000001140d */
[----:B---3--:R-:W-:-:S02]  /*1310*/  IMAD R17, R17, R22, UR52 ;  /* 0x0000003411117e24 */ /* 0x008fc4000f8e0216 */
[----:B------:R-:W-:Y:S01]  /*1320*/  IMAD.MOV.U32 R22, RZ, RZ, 0x1 ;  /* 0x00000001ff167424 */ /* 0x000fe200078e00ff */
[----:B------:R-:W-:Y:S01]  /*1330*/  LEA.HI R13, R13, R14, RZ, 0x2 ;  /* 0x0000000e0d0d7211 */ /* 0x000fe200078f10ff */
[----:B------:R-:W-:-:S03]  /*1340*/  VOTEU.ALL UP6, P1 ;  /* 0x00000000003f7886 */ /* 0x000fc600008c0000 */
[----:B------:R-:W-:Y:S01]  /*1350*/  LOP3.LUT R13, R13, 0xfffffffc, RZ, 0xc0, !PT ;  /* 0xfffffffc0d0d7812 */ /* 0x000fe200078ec0ff */
[----:B------:R-:W-:Y:S01]  /*1360*/  VOTEU.ALL UP5, P2 ;  /* 0x00000000003f7886 */ /* 0x000fe200010a0000 */
[----:B------:R-:W1:Y:S01]  /*1370*/  @!UP6 S2UR UR5, SR_CgaCtaId ;  /* 0x000000000005e9c3 */ /* 0x000e620000008800 */
[----:B------:R-:W-:Y:S01]  /*1380*/  @!UP6 UMOV UR4, 0x400 ;  /* 0x000004000004e882 */ /* 0x000fe20000000000 */
[----:B------:R-:W-:-:S05]  /*1390*/  IADD3 R13, R14, -R13, RZ ;  /* 0x8000000d0e0d7210 */ /* 0x000fca0007ffe0ff */
[----:B------:R-:W-:Y:S01]  /*13a0*/  IMAD R13, R16, 0x4, R13 ;  /* 0x00000004100d7824 */ /* 0x000fe200078e020d */
[----:B------:R-:W2:Y:S04]  /*13b0*/  @!UP5 S2UR UR24, SR_CgaCtaId ;  /* 0x000000000018d9c3 */ /* 0x000ea80000008800 */
[----:B------:R-:W-:-:S04]  /*13c0*/  LEA.HI R11, R13, R13, RZ, 0x1 ;  /* 0x0000000d0d0b7211 */ /* 0x000fc800078f08ff */
[----:B------:R-:W-:-:S04]  /*13d0*/  LOP3.LUT R16, R11, 0xfffffffe, RZ, 0xc0, !PT ;  /* 0xfffffffe0b107812 */ /* 0x000fc800078ec0ff */
[----:B------:R-:W-:-:S04]  /*13e0*/  IADD3 R16, R13, -R16, RZ ;  /* 0x800000100d107210 */ /* 0x000fc80007ffe0ff */
[----:B------:R-:W-:Y:S01]  /*13f0*/  ISETP.NE.AND P3, PT, R16, R17, PT ;  /* 0x000000111000720c */ /* 0x000fe20003f65270 */
[----:B------:R-:W-:Y:S01]  /*1400*/  IMAD.SHL.U32 R16, R13, 0x4, RZ ;  /* 0x000000040d107824 */ /* 0x000fe200078e00ff */
[----:B-1----:R-:W-:Y:S02]  /*1410*/  @!UP6 ULEA UR6, UR5, UR4, 0x18 ;  /* 0x000000040506e291 */ /* 0x002fe4000f8ec03f */
[----:B------:R-:W-:-:S04]  /*1420*/  @!UP6 UIADD3 UR4, -UR11, 0x100000, URZ ;  /* 0x001000000b04e890 */ /* 0x000fc8000fffe13f */
[----:B------:R-:W-:Y:S02]  /*1430*/  @!UP6 USHF.L.U32 UR5, UR4, 0xb, URZ ;  /* 0x0000000b0405e899 */ /* 0x000fe4000800063f */
[----:B------:R-:W-:Y:S01]  /*1440*/  @!UP6 USHF.L.U32 UR4, UR4, 0x1, URZ ;  /* 0x000000010404e899 */ /* 0x000fe2000800063f */
[----:B------:R-:W-:Y:S01]  /*1450*/  LOP3.LUT R23, R13, 0xc, R16, 0x78, !PT ;  /* 0x0000000c0d177812 */ /* 0x000fe200078e7810 */
[----:B------:R-:W-:Y:S01]  /*1460*/  @!UP5 UMOV UR11, 0x400 ;  /* 0x00000400000bd882 */ /* 0x000fe20000000000 */
[----:B------:R-:W1:Y:S01]  /*1470*/  LDC R13, c[0x0][0x140] ;  /* 0x00005000ff0d7b82 */ /* 0x000e620000000800 */
[----:B--2---:R-:W-:Y:S01]  /*1480*/  @!UP5 ULEA UR11, UR24, UR11, 0x18 ;  /* 0x0000000b180bd291 */ /* 0x004fe2000f8ec03f */
[----:B------:R-:W-:Y:S01]  /*1490*/  MOV R16, 0xffffffff ;  /* 0xffffffff00107802 */ /* 0x000fe20000000f00 */
[----:B------:R-:W-:-:S04]  /*14a0*/  @!UP5 UIADD3 UR24, -UR25, 0x100000, URZ ;  /* 0x001000001918d890 */ /* 0x000fc8000fffe13f */
[----:B------:R-:W-:Y:S02]  /*14b0*/  @!UP5 USHF.L.U32 UR25, UR24, 0xb, URZ ;  /* 0x0000000b1819d899 */ /* 0x000fe4000800063f */
[----:B------:R-:W-:Y:S01]  /*14c0*/  @!UP5 USHF.L.U32 UR24, UR24, 0x1, URZ ;  /* 0x000000011818d899 */ /* 0x000fe2000800063f */
[----:B------:R-:W-:Y:S01]  /*14d0*/  VOTEU.ALL UP6, P1 ;  /* 0x00000000003f7886 */ /* 0x000fe200008c0000 */
[----:B------:R-:W-:Y:S01]  /*14e0*/  VOTEU.ALL UP5, P1 ;  /* 0x00000000003f7886 */ /* 0x000fe200008a0000 */
[----:B------:R-:W-:Y:S02]  /*14f0*/  @P3 LEA.HI R11, R23, R23, RZ, 0x1 ;  /* 0x00000017170b3211 */ /* 0x000fe400078f08ff */
[----:B------:R-:W-:Y:S01]  /*1500*/  LOP3.LUT P1, RZ, R2, 0x7, RZ, 0xc0, !PT ;  /* 0x0000000702ff7812 */ /* 0x000fe2000782c0ff */
[----:B------:R-:W2:Y:S02]  /*1510*/  FENCE.VIEW.ASYNC.S ;  /* 0x00000000000073c6 */ /* 0x000ea40000000000 */
[----:B--2---:R-:W2:Y:S01]  /*1520*/  @!UP6 SYNCS.EXCH.64 URZ, [UR6+0x34500], UR4 ;  /* 0x03450004063fe5b2 */ /* 0x004ea20008000100 */
[----:B------:R-:W-:Y:S01]  /*1530*/  VOTEU.ALL UP6, P2 ;  /* 0x00000000003f7886 */ /* 0x000fe200010c0000 */
[----:B------:R-:W-:-:S02]  /*1540*/  @P3 SHF.R.S32.HI R11, RZ, 0x1, R11 ;  /* 0x00000001ff0b3819 */ /* 0x000fc4000001140b */
[----:B------:R-:W-:Y:S01]  /*1550*/  ISETP.LT.U32.AND P1, PT, R23, 0x2, !P1 ;  /* 0x000000021700780c */ /* 0x000fe20004f21070 */
[----:B------:R3:W4:Y:S01]  /*1560*/  @!UP5 SYNCS.EXCH.64 URZ, [UR6+0x34508], UR4 ;  /* 0x03450804063fd5b2 */ /* 0x0007220008000100 */
[----:B------:R-:W-:Y:S01]  /*1570*/  VOTEU.ALL UP5, P2 ;  /* 0x00000000003f7886 */ /* 0x000fe200010a0000 */
[----:B------:R-:W-:Y:S01]  /*1580*/  NOP ;  /* 0x0000000000007918 */ /* 0x000fe20000000000 */
[----:B---3--:R-:W-:Y:S01]  /*1590*/  UMOV UR4, URZ ;  /* 0x0000003f00047c82 */ /* 0x008fe20008000000 */
[----:B------:R-:W-:Y:S01]  /*15a0*/  ULDC.U8 UR5, c[0x0][0x900] ;  /* 0x0002400000057ab9 */ /* 0x000fe20000000000 */
[----:B------:R3:W2:Y:S01]  /*15b0*/  @!UP6 SYNCS.EXCH.64 URZ, [UR11+0x34510], UR24 ;  /* 0x034510180b3fe5b2 */ /* 0x0006a20008000100 */
[----:B------:R-:W-:Y:S01]  /*15c0*/  VOTEU.ALL UP6, P2 ;  /* 0x00000000003f7886 */ /* 0x000fe200010c0000 */
[----:B------:R3:W2:Y:S01]  /*15d0*/  @!UP5 SYNCS.EXCH.64 URZ, [UR11+0x34518], UR24 ;  /* 0x034518180b3fd5b2 */ /* 0x0006a20008000100 */
[----:B------:R-:W-:Y:S01]  /*15e0*/  VOTEU.ALL UP5, P2 ;  /* 0x00000000003f7886 */ /* 0x000fe200010a0000 */
[----:B------:R-:W-:-:S02]  /*15f0*/  @P3 ISETP.NE.AND P2, PT, R11, R18, PT ;  /* 0x000000120b00320c */ /* 0x000fc40003f45270 */
[----:B------:R-:W-:Y:S02]  /*1600*/  SEL R11, RZ, 0x1, !P1 ;  /* 0x00000001ff0b7807 */ /* 0x000fe40004800000 */
[----:B-1----:R-:W-:Y:S02]  /*1610*/  ISETP.EQ.U32.AND P1, PT, R13, 0x1, PT ;  /* 0x000000010d00780c */ /* 0x002fe40003f22070 */
[----:B------:R-:W-:-:S04]  /*1620*/  @P3 SEL R22, RZ, 0x1, P2 ;  /* 0x00000001ff163807 */ /* 0x000fc80001000000 */
[----:B------:R-:W-:Y:S01]  /*1630*/  LOP3.LUT R22, R22, R11, RZ, 0xc0, !PT ;  /* 0x0000000b16167212 */ /* 0x000fe200078ec0ff */
[----:B------:R3:W1:Y:S01]  /*1640*/  @!UP6 SYNCS.EXCH.64 URZ, [UR11+0x34520], UR24 ;  /* 0x034520180b3fe5b2 */ /* 0x0006620008000100 */
[----:B------:R3:W1:Y:S01]  /*1650*/  @!UP5 SYNCS.EXCH.64 URZ, [UR11+0x34528], UR24 ;  /* 0x034528180b3fd5b2 */ /* 0x0006620008000100 */
[----:B------:R-:W-:-:S04]  /*1660*/  NOP ;  /* 0x0000000000007918 */ /* 0x000fc80000000000 */
[----:B--234-:R-:W-:Y:S05]  /*1670*/  @!P1 BRA `(.L_x_5) ;  /* 0x0000000000089947 */ /* 0x01cfea0003800000 */
[----:B-1----:R-:W-:Y:S01]  /*1680*/  UCGABAR_ARV ;  /* 0x00000000000079c7 */ /* 0x002fe20008000000 */
[----:B------:R-:W-:Y:S05]  /*1690*/  BRA `(.L_x_6) ;  /* 0x0000000000047947 */ /* 0x000fea0003800000 */
.L_x_5:
[----:B-1----:R-:W-:Y:S01]  /*16a0*/  NOP ;  /* 0x0000000000007918 */ /* 0x002fe20000000000 */
.L_x_6:
[----:B------:R-:W-:Y:S05]  /*16b0*/  @!P1 BRA `(.L_x_7) ;  /* 0x00000000000c9947 */ /* 0x000fea0003800000 */
[----:B------:R-:W-:Y:S01]  /*16c0*/  UCGABAR_WAIT ;  /* 0x0000000000007dc7 */ /* 0x000fe20008000000 */
[----:B------:R-:W-:Y:S01]  /*16d0*/  CCTL.IVALL ;  /* 0x00000000ff00798f */ /* 0x000fe20002000000 */
[----:B------:R-:W-:Y:S05]  /*16e0*/  BRA `(.L_x_8) ;  /* 0x0000000000047947 */ /* 0x000fea0003800000 */
.L_x_7:
[----:B------:R-:W-:Y:S06]  /*16f0*/  BAR.SYNC.DEFER_BLOCKING 0x0 ;  /* 0x0000000000007b1d */ /* 0x000fec0000010000 */
.L_x_8:
[----:B------:R-:W1:Y:S01]  /*1700*/  LDC.64 R26, c[0x0][0x8f8] ;  /* 0x00023e00ff1a7b82 */ /* 0x000e620000000a00 */
[----:B------:R-:W-:Y:S01]  /*1710*/  IMAD.U32 R18, RZ, RZ, UR7 ;  /* 0x00000007ff127e24 */ /* 0x000fe2000f8e00ff */
[----:B------:R-:W-:Y:S01]  /*1720*/  ISETP.NE.AND P2, PT, RZ, UR5, PT ;  /* 0x00000005ff007c0c */ /* 0x000fe2000bf45270 */
[----:B------:R-:W-:Y:S01]  /*1730*/  UMOV UR5, URZ ;  /* 0x0000003f00057c82 */ /* 0x000fe20008000000 */
[----:B------:R-:W-:Y:S01]  /*1740*/  UMOV UR6, URZ ;  /* 0x0000003f00067c82 */ /* 0x000fe20008000000 */
[----:B------:R-:W-:Y:S01]  /*1750*/  UMOV UR11, URZ ;  /* 0x0000003f000b7c82 */ /* 0x000fe20008000000 */
[----:B------:R-:W-:Y:S01]  /*1760*/  IMAD.MOV.U32 R17, RZ, RZ, -0x1 ;  /* 0xffffffffff117424 */ /* 0x000fe200078e00ff */
[----:B------:R-:W-:Y:S02]  /*1770*/  P2R R15, PR, RZ, 0x4 ;  /* 0x00000004ff0f7803 */ /* 0x000fe40000000000 */
[----:B-1----:R-:W-:-:S04]  /*1780*/  ISETP.LE.U32.AND P1, PT, R26, UR8, PT ;  /* 0x000000081a007c0c */ /* 0x002fc8000bf23070 */
[----:B------:R-:W-:Y:S02]  /*1790*/  ISETP.GE.U32.AND.EX P1, PT, R18, R27, PT, P1 ;  /* 0x0000001b1200720c */ /* 0x000fe40003f26110 */
[----:B------:R-:W-:-:S11]  /*17a0*/  MOV R18, 0xffffffff ;  /* 0xffffffff00127802 */ /* 0x000fd60000000f00 */
[----:B------:R-:W-:Y:S05]  /*17b0*/  @P2 BRA P1, `(.L_x_9) ;  /* 0x0000001400fc2947 */ /* 0x000fea0000800000 */
[----:B------:R-:W-:Y:S01]  /*17c0*/  IMAD.U32 R11, RZ, RZ, UR7 ;  /* 0x00000007ff0b7e24 */ /* 0x000fe2000f8e00ff */
[----:B------:R-:W-:Y:S01]  /*17d0*/  ISETP.LE.U32.AND P1, PT, R6, UR8, PT ;  /* 0x0000000806007c0c */ /* 0x000fe2000bf23070 */
[----:B------:R-:W-:Y:S01]  /*17e0*/  UMOV UR5, URZ ;  /* 0x0000003f00057c82 */ /* 0x000fe20008000000 */
[----:B------:R-:W-:Y:S01]  /*17f0*/  UMOV UR6, URZ ;  /* 0x0000003f00067c82 */ /* 0x000fe20008000000 */
[----:B------:R-:W-:Y:S01]  /*1800*/  UMOV UR11, URZ ;  /* 0x0000003f000b7c82 */ /* 0x000fe20008000000 */
[----:B------:R-:W-:Y:S01]  /*1810*/  ISETP.GE.U32.AND.EX P1, PT, R11, R7, PT, P1 ;  /* 0x000000070b00720c */ /* 0x000fe20003f26110 */
[----:B------:R-:W-:-:S12]  /*1820*/  UMOV UR4, URZ ;  /* 0x0000003f00047c82 */ /* 0x000fd80008000000 */
[----:B------:R-:W-:Y:S05]  /*1830*/  @!P1 BRA `(.L_x_10) ;  /* 0x0000001000c89947 */ /* 0x000fea0003800000 */
[----:B------:R-:W-:Y:S01]  /*1840*/  VIADD R11, R21, 0x20 ;  /* 0x00000020150b7836 */ /* 0x000fe20000000000 */
[----:B------:R-:W-:Y:S01]  /*1850*/  MOV R7, R21 ;  /* 0x0000001500077202 */ /* 0x000fe20000000f00 */
[----:B-----5:R-:W-:Y:S01]  /*1860*/  IMAD.MOV.U32 R17, RZ, RZ, R8 ;  /* 0x000000ffff117224 */ /* 0x020fe200078e0008 */
[----:B------:R-:W-:Y:S02]  /*1870*/  MOV R25, R0 ;  /* 0x0000000000197202 */ /* 0x000fe40000000f00 */
[----:B------:R-:W-:-:S13]  /*1880*/  ISETP.GE.AND P1, PT, R11, R12, PT ;  /* 0x0000000c0b00720c */ /* 0x000fda0003f26270 */
[----:B------:R-:W1:Y:S01]  /*1890*/  @!P1 LDC.64 R18, c[0x0][0x918] ;  /* 0x00024600ff129b82 */ /* 0x000e620000000a00 */
[----:B------:R-:W-:Y:S01]  /*18a0*/  @!P1 VIADD R13, R7, 0x20 ;  /* 0x00000020070d9836 */ /* 0x000fe20000000000 */
[----:B------:R-:W-:Y:S02]  /*18b0*/  UIADD3 UR16, UP5, UR16, -0x1, URZ ;  /* 0xffffffff10107890 */ /* 0x000fe4000ffbe03f */
[----:B------:R-:W-:Y:S01]  /*18c0*/  UIADD3 UR14, UP6, UR14, -0x1, URZ ;  /* 0xffffffff0e0e7890 */ /* 0x000fe2000ffde03f */
[----:B------:R-:W-:Y:S01]  /*18d0*/  BSSY B0, `(.L_x_11) ;  /* 0x0000050000007945 */ /* 0x000fe20003800000 */
[----:B------:R-:W-:Y:S01]  /*18e0*/  UIADD3.X UR17, UR17, -0x1, URZ, UP5, !UPT ;  /* 0xffffffff11117890 */ /* 0x000fe2000affe43f */
[----:B-1----:R-:W-:-:S05]  /*18f0*/  @!P1 IMAD.WIDE R18, R13, 0xc, R18 ;  /* 0x0000000c0d129825 */ /* 0x002fca00078e0212 */
[----:B------:R1:W5:Y:S04]  /*1900*/  @!P1 LDG.E R8, desc[UR38][R18.64] ;  /* 0x0000002612089981 */ /* 0x000368000c1e1900 */
[----:B------:R1:W5:Y:S01]  /*1910*/  @!P1 LDG.E R0, desc[UR38][R18.64+0x4] ;  /* 0x0000042612009981 */ /* 0x000362000c1e1900 */
[----:B------:R-:W-:Y:S01]  /*1920*/  ISETP.GE.AND P1, PT, R7, R12, PT ;  /* 0x0000000c0700720c */ /* 0x000fe20003f26270 */
[----:B------:R-:W-:Y:S01]  /*1930*/  UIADD3.X UR15, UR15, -0x1, URZ, UP6, !UPT ;  /* 0xffffffff0f0f7890 */ /* 0x000fe2000b7fe43f */
[----:B------:R-:W-:Y:S01]  /*1940*/  IMAD.MOV.U32 R13, RZ, RZ, RZ ;  /* 0x000000ffff0d7224 */ /* 0x000fe200078e00ff */
[----:B------:R-:W-:Y:S01]  /*1950*/  UIADD3 UR4, UR9, -0x1, URZ ;  /* 0xffffffff09047890 */ /* 0x000fe2000fffe03f */
[----:B------:R-:W-:Y:S01]  /*1960*/  IMAD.MOV.U32 R6, RZ, RZ, RZ ;  /* 0x000000ffff067224 */ /* 0x000fe200078e00ff */
[----:B------:R-:W-:Y:S01]  /*1970*/  UIADD3 UR5, UR10, -0x1, URZ ;  /* 0xffffffff0a057890 */ /* 0x000fe2000fffe03f */
[----:B------:R-:W-:Y:S01]  /*1980*/  MOV R29, 0x7fffffff ;  /* 0x7fffffff001d7802 */ /* 0x000fe20000000f00 */
[----:B------:R-:W-:-:S06]  /*1990*/  IMAD.MOV.U32 R32, RZ, RZ, RZ ;  /* 0x000000ffff207224 */ /* 0x000fcc00078e00ff */
[----:B-1----:R-:W-:Y:S05]  /*19a0*/  @P1 BRA `(.L_x_12) ;  /* 0x0000000400081947 */ /* 0x002fea0003800000 */
[----:B------:R-:W-:Y:S02]  /*19b0*/  PLOP3.LUT P3, PT, PT, PT, UP0, 0x80, 0x0 ;  /* 0x000000000000781c */ /* 0x000fe40003f6f008 */
[----:B------:R-:W-:Y:S02]  /*19c0*/  IADD3 R28, P2, R25, UR16, RZ ;  /* 0x00000010191c7c10 */ /* 0x000fe4000ff5e0ff */
[----:B------:R-:W-:Y:S02]  /*19d0*/  IADD3 R29, P1, R17, UR14, RZ ;  /* 0x0000000e111d7c10 */ /* 0x000fe4000ff3e0ff */
[----:B------:R-:W-:Y:S02]  /*19e0*/  LEA.HI.X.SX32 R25, R25, UR17, 0x1, P2 ;  /* 0x0000001119197c11 */ /* 0x000fe400090f0eff */
[----:B------:R-:W-:-:S05]  /*19f0*/  LEA.HI.X.SX32 R30, R17, UR15, 0x1, P1 ;  /* 0x0000000f111e7c11 */ /* 0x000fca00088f0eff */
[----:B------:R-:W-:Y:S05]  /*1a00*/  @!P3 BRA `(.L_x_13) ;  /* 0x000000000030b947 */ /* 0x000fea0003800000 */
[----:B------:R-:W-:Y:S02]  /*1a10*/  ULDC UR6, c[0x0][0x8dc] ;  /* 0x0002370000067ab9 */ /* 0x000fe40000000800 */
[----:B------:R-:W-:-:S05]  /*1a20*/  IADD3 R17, P1, R29, UR6, RZ ;  /* 0x000000061d117c10 */ /* 0x000fca000ff3e0ff */
[----:B------:R-:W-:-:S04]  /*1a30*/  IMAD.X R29, RZ, RZ, R30, P1 ;  /* 0x000000ffff1d7224 */ /* 0x000fc800008e061e */
[----:B------:R-:W-:-:S04]  /*1a40*/  IMAD.WIDE.U32 R4, R29, UR20, RZ ;  /* 0x000000141d047c25 */ /* 0x000fc8000f8e00ff */
[----:B------:R-:W-:-:S04]  /*1a50*/  IMAD.WIDE.U32 R18, P1, R17, UR21, R4 ;  /* 0x0000001511127c25 */ /* 0x000fc8000f820004 */
[----:B------:R-:W-:Y:S01]  /*1a60*/  IMAD.WIDE.U32 R4, R17, UR20, RZ ;  /* 0x0000001411047c25 */ /* 0x000fe2000f8e00ff */
[----:B------:R-:W-:-:S03]  /*1a70*/  IADD3.X R27, RZ, RZ, RZ, P1, !PT ;  /* 0x000000ffff1b7210 */ /* 0x000fc60000ffe4ff */
[----:B------:R-:W-:Y:S01]  /*1a80*/  IMAD.MOV.U32 R26, RZ, RZ, R19 ;  /* 0x000000ffff1a7224 */ /* 0x000fe200078e0013 */
[----:B------:R-:W-:-:S05]  /*1a90*/  IADD3 RZ, P1, R5, R18, RZ ;  /* 0x0000001205ff7210 */ /* 0x000fca0007f3e0ff */
[----:B------:R-:W-:-:S04]  /*1aa0*/  IMAD.WIDE.U32.X R4, R29, UR21, R26, P1 ;  /* 0x000000151d047c25 */ /* 0x000fc800088e041a */
[----:B------:R-:W-:Y:S01]  /*1ab0*/  IMAD.MOV.U32 R29, RZ, RZ, R4 ;  /* 0x000000ffff1d7224 */ /* 0x000fe200078e0004 */
[----:B------:R-:W-:-:S07]  /*1ac0*/  MOV R30, R5 ;  /* 0x00000005001e7202 */ /* 0x000fce0000000f00 */
.L_x_13:
[----:B------:R-:W-:Y:S05]  /*1ad0*/  @!P0 BRA `(.L_x_14) ;  /* 0x0000000000308947 */ /* 0x000fea0003800000 */
[----:B------:R-:W-:Y:S02]  /*1ae0*/  ULDC UR6, c[0x0][0x8f4] ;  /* 0x00023d0000067ab9 */ /* 0x000fe40000000800 */
[----:B------:R-:W-:-:S05]  /*1af0*/  IADD3 R17, P1, R28, UR6, RZ ;  /* 0x000000061c117c10 */ /* 0x000fca000ff3e0ff */
[----:B------:R-:W-:-:S04]  /*1b00*/  IMAD.X R25, RZ, RZ, R25, P1 ;  /* 0x000000ffff197224 */ /* 0x000fc800008e0619 */
[----:B------:R-:W-:-:S04]  /*1b10*/  IMAD.WIDE.U32 R4, R25, UR22, RZ ;  /* 0x0000001619047c25 */ /* 0x000fc8000f8e00ff */
[----:B------:R-:W-:-:S04]  /*1b20*/  IMAD.WIDE.U32 R18, P1, R17, UR23, R4 ;  /* 0x0000001711127c25 */ /* 0x000fc8000f820004 */
[----:B------:R-:W-:Y:S01]  /*1b30*/  IMAD.WIDE.U32 R4, R17, UR22, RZ ;  /* 0x0000001611047c25 */ /* 0x000fe2000f8e00ff */
[----:B------:R-:W-:-:S03]  /*1b40*/  MOV R26, R19 ;  /* 0x00000013001a7202 */ /* 0x000fc60000000f00 */
[----:B------:R-:W-:Y:S01]  /*1b50*/  IMAD.X R27, RZ, RZ, RZ, P1 ;  /* 0x000000ffff1b7224 */ /* 0x000fe200008e06ff */
[----:B------:R-:W-:-:S05]  /*1b60*/  IADD3 RZ, P1, R5, R18, RZ ;  /* 0x0000001205ff7210 */ /* 0x000fca0007f3e0ff */
[----:B------:R-:W-:-:S04]  /*1b70*/  IMAD.WIDE.U32.X R4, R25, UR23, R26, P1 ;  /* 0x0000001719047c25 */ /* 0x000fc800088e041a */
[----:B------:R-:W-:Y:S02]  /*1b80*/  IMAD.MOV.U32 R28, RZ, RZ, R4 ;  /* 0x000000ffff1c7224 */ /* 0x000fe400078e0004 */
[----:B------:R-:W-:-:S07]  /*1b90*/  IMAD.MOV.U32 R25, RZ, RZ, R5 ;  /* 0x000000ffff197224 */ /* 0x000fce00078e0005 */
.L_x_14:
[----:B------:R-:W-:Y:S02]  /*1ba0*/  SHF.R.U64 R4, R28, UR30, R25 ;  /* 0x0000001e1c047c19 */ /* 0x000fe40008001219 */
[----:B------:R-:W-:-:S03]  /*1bb0*/  SHF.R.U64 R5, R29, UR26, R30 ;  /* 0x0000001a1d057c19 */ /* 0x000fc6000800121e */
[----:B------:R-:W-:Y:S01]  /*1bc0*/  VIADD R26, R4, UR5 ;  /* 0x00000005041a7c36 */ /* 0x000fe20008000000 */
[----:B------:R-:W-:-:S04]  /*1bd0*/  IADD3 R19, R5, UR4, RZ ;  /* 0x0000000405137c10 */ /* 0x000fc8000fffe0ff */
[----:B------:R-:W-:Y:S02]  /*1be0*/  IABS R17, R19 ;  /* 0x0000001300117213 */ /* 0x000fe40000000000 */
[----:B------:R-:W-:-:S03]  /*1bf0*/  IABS R18, R26 ;  /* 0x0000001a00127213 */ /* 0x000fc60000000000 */
[----:B------:R-:W-:-:S04]  /*1c00*/  IMAD.HI.U32 R4, R17, UR13, RZ ;  /* 0x0000000d11047c27 */ /* 0x000fc8000f8e00ff */
[----:B------:R-:W-:-:S04]  /*1c10*/  IMAD.HI.U32 R5, R18, UR19, RZ ;  /* 0x0000001312057c27 */ /* 0x000fc8000f8e00ff */
[----:B------:R-:W-:Y:S01]  /*1c20*/  IMAD R4, R4, UR29, R17 ;  /* 0x0000001d04047c24 */ /* 0x000fe2000f8e0211 */
[----:B------:R-:W-:Y:S01]  /*1c30*/  MOV R17, UR32 ;  /* 0x0000002000117c02 */ /* 0x000fe20008000f00 */
[----:B------:R-:W-:Y:S02]  /*1c40*/  IMAD R5, R5, UR31, R18 ;  /* 0x0000001f05057c24 */ /* 0x000fe4000f8e0212 */
[----:B------:R-:W-:Y:S01]  /*1c50*/  IMAD.U32 R18, RZ, RZ, UR33 ;  /* 0x00000021ff127e24 */ /* 0x000fe2000f8e00ff */
[----:B------:R-:W-:Y:S02]  /*1c60*/  ISETP.LT.U32.AND P1, PT, R4, UR28, PT ;  /* 0x0000001c04007c0c */ /* 0x000fe4000bf21070 */
[----:B------:R-:W-:-:S11]  /*1c70*/  ISETP.LT.U32.AND P2, PT, R5, UR27, PT ;  /* 0x0000001b05007c0c */ /* 0x000fd6000bf41070 */
[----:B------:R-:W-:Y:S01]  /*1c80*/  @!P1 VIADD R4, R4, -UR28 ;  /* 0x8000001c04049c36 */ /* 0x000fe20008000000 */
[----:B------:R-:W-:Y:S02]  /*1c90*/  ISETP.GE.AND P1, PT, R26, RZ, PT ;  /* 0x000000ff1a00720c */ /* 0x000fe40003f26270 */
[----:B------:R-:W-:Y:S02]  /*1ca0*/  @!P2 IADD3 R5, R5, -UR27, RZ ;  /* 0x8000001b0505ac10 */ /* 0x000fe4000fffe0ff */
[----:B------:R-:W-:Y:S02]  /*1cb0*/  ISETP.LT.U32.AND P3, PT, R4, UR28, PT ;  /* 0x0000001c04007c0c */ /* 0x000fe4000bf61070 */
[----:B------:R-:W-:Y:S02]  /*1cc0*/  ISETP.LT.U32.AND P4, PT, R5, UR27, PT ;  /* 0x0000001b05007c0c */ /* 0x000fe4000bf81070 */
[----:B------:R-:W-:-:S09]  /*1cd0*/  ISETP.GE.AND P2, PT, R19, RZ, PT ;  /* 0x000000ff1300720c */ /* 0x000fd20003f46270 */
[----:B------:R-:W-:Y:S01]  /*1ce0*/  @!P3 VIADD R4, R4, -UR28 ;  /* 0x8000001c0404bc36 */ /* 0x000fe20008000000 */
[----:B------:R-:W-:Y:S01]  /*1cf0*/  PLOP3.LUT P3, PT, PT, PT, UP4, 0x80, 0x0 ;  /* 0x000000000000781c */ /* 0x000fe20003f6f048 */
[----:B------:R-:W-:Y:S01]  /*1d00*/  @!P4 VIADD R5, R5, -UR27 ;  /* 0x8000001b0505cc36 */ /* 0x000fe20008000000 */
[----:B------:R-:W-:Y:S01]  /*1d10*/  PLOP3.LUT P4, PT, PT, PT, UP2, 0x80, 0x0 ;  /* 0x000000000000781c */ /* 0x000fe20003f8f028 */
[----:B------:R-:W-:-:S03]  /*1d20*/  @!P2 IMAD.MOV R4, RZ, RZ, -R4 ;  /* 0x000000ffff04a224 */ /* 0x000fc600078e0a04 */
[----:B------:R-:W-:Y:S02]  /*1d30*/  @!P1 IADD3 R5, -R5, RZ, RZ ;  /* 0x000000ff05059210 */ /* 0x000fe40007ffe1ff */
[----:B------:R-:W-:Y:S02]  /*1d40*/  SEL R4, R17, R4, !P3 ;  /* 0x0000000411047207 */ /* 0x000fe40005800000 */
[----:B------:R-:W-:Y:S02]  /*1d50*/  SEL R5, R18, R5, !P4 ;  /* 0x0000000512057207 */ /* 0x000fe40006000000 */
[----:B------:R-:W-:Y:S01]  /*1d60*/  PLOP3.LUT P1, PT, PT, PT, UP3, 0x80, 0x0 ;  /* 0x000000000000781c */ /* 0x000fe20003f2f038 */
[----:B------:R-:W-:Y:S02]  /*1d70*/  IMAD.IADD R18, R19, 0x1, -R4 ;  /* 0x0000000113127824 */ /* 0x000fe400078e0a04 */
[----:B------:R-:W-:-:S04]  /*1d80*/  IMAD.IADD R5, R26, 0x1, -R5 ;  /* 0x000000011a057824 */ /* 0x000fc800078e0a05 */
[----:B------:R-:W-:Y:S01]  /*1d90*/  IMAD R29, R18, R5, RZ ;  /* 0x00000005121d7224 */ /* 0x000fe200078e02ff */
[----:B------:R-:W-:-:S04]  /*1da0*/  SEL R4, R5, R18, !P1 ;  /* 0x0000001205047207 */ /* 0x000fc80004800000 */
[----:B------:R-:W-:Y:S02]  /*1db0*/  SHF.R.S32.HI R5, RZ, 0x1f, R4 ;  /* 0x0000001fff057819 */ /* 0x000fe40000011404 */
[----:B------:R-:W-:-:S07]  /*1dc0*/  SHF.R.S32.HI R32, RZ, 0x1f, R29 ;  /* 0x0000001fff207819 */ /* 0x000fce000001141d */
.L_x_12:
[----:B------:R-:W-:Y:S05]  /*1dd0*/  BSYNC B0 ;  /* 0x0000000000007941 */ /* 0x000fea0003800000 */
.L_x_11:
[----:B------:R-:W1:Y:S01]  /*1de0*/  SHFL.UP PT, R18, R29, 0x1, RZ ;  /* 0x042000001d127989 */ /* 0x000e6200000e00ff */
[C---:B------:R-:W-:Y:S02]  /*1df0*/  ISETP.NE.AND P2, PT, R21.reuse, RZ, PT ;  /* 0x000000ff1500720c */ /* 0x040fe40003f45270 */
[C---:B------:R-:W-:Y:S01]  /*1e00*/  ISETP.GE.U32.AND P3, PT, R21.reuse, 0x2, PT ;  /* 0x000000021500780c */ /* 0x040fe20003f66070 */
[----:B------:R-:W2:Y:S01]  /*1e10*/  SHFL.UP PT, R17, R32, 0x1, RZ ;  /* 0x0420000020117989 */ /* 0x000ea200000e00ff */
[C---:B------:R-:W-:Y:S02]  /*1e20*/  ISETP.GE.U32.AND P4, PT, R21.reuse, 0x4, PT ;  /* 0x000000041500780c */ /* 0x040fe40003f86070 */
[C---:B------:R-:W-:Y:S02]  /*1e30*/  ISETP.GE.U32.AND P5, PT, R21.reuse, 0x8, PT ;  /* 0x000000081500780c */ /* 0x040fe40003fa6070 */
[----:B------:R-:W-:Y:S02]  /*1e40*/  ISETP.GE.U32.AND P6, PT, R21, 0x10, PT ;  /* 0x000000101500780c */ /* 0x000fe40003fc6070 */
[----:B-1----:R-:W-:-:S02]  /*1e50*/  SEL R18, R18, RZ, P2 ;  /* 0x000000ff12127207 */ /* 0x002fc40001000000 */
[----:B--2---:R-:W-:Y:S02]  /*1e60*/  SEL R17, R17, RZ, P2 ;  /* 0x000000ff11117207 */ /* 0x004fe40001000000 */
[----:B------:R-:W-:-:S04]  /*1e70*/  IADD3 R25, P1, R18, R29, RZ ;  /* 0x0000001d12197210 */ /* 0x000fc80007f3e0ff */
[----:B------:R-:W-:Y:S01]  /*1e80*/  IADD3.X R26, R17, R32, RZ, P1, !PT ;  /* 0x00000020111a7210 */ /* 0x000fe20000ffe4ff */
[----:B------:R-:W1:Y:S04]  /*1e90*/  SHFL.UP PT, R18, R25, 0x2, RZ ;  /* 0x0440000019127989 */ /* 0x000e6800000e00ff */
[----:B------:R-:W2:Y:S01]  /*1ea0*/  SHFL.UP PT, R17, R26, 0x2, RZ ;  /* 0x044000001a117989 */ /* 0x000ea200000e00ff */
[----:B-1----:R-:W-:-:S04]  /*1eb0*/  SEL R18, R18, RZ, P3 ;  /* 0x000000ff12127207 */ /* 0x002fc80001800000 */
[----:B------:R-:W-:Y:S02]  /*1ec0*/  IADD3 R19, P1, R18, R25, RZ ;  /* 0x0000001912137210 */ /* 0x000fe40007f3e0ff */
[----:B--2---:R-:W-:-:S03]  /*1ed0*/  SEL R17, R17, RZ, P3 ;  /* 0x000000ff11117207 */ /* 0x004fc60001800000 */
[----:B------:R-:W1:Y:S02]  /*1ee0*/  SHFL.UP PT, R18, R19, 0x4, RZ ;  /* 0x0480000013127989 */ /* 0x000e6400000e00ff */
[----:B------:R-:W-:-:S05]  /*1ef0*/  IMAD.X R28, R17, 0x1, R26, P1 ;  /* 0x00000001111c7824 */ /* 0x000fca00008e061a */
        /* <DEDUP_REMOVED lines=10> */
[----:B------:R-:W1:Y:S01]  /*1fa0*/  SHFL.UP PT, R18, R19, 0x10, RZ ;  /* 0x0600000013127989 */ /* 0x000e6200000e00ff */
[----:B------:R-:W-:-:S05]  /*1fb0*/  IADD3.X R28, R17, R26, RZ, P1, !PT ;  /* 0x0000001a111c7210 */ /* 0x000fca0000ffe4ff */
[----:B------:R-:W2:Y:S01]  /*1fc0*/  SHFL.UP PT, R17, R28, 0x10, RZ ;  /* 0x060000001c117989 */ /* 0x000ea200000e00ff */
[----:B-1----:R-:W-:-:S04]  /*1fd0*/  SEL R18, R18, RZ, P6 ;  /* 0x000000ff12127207 */ /* 0x002fc80003000000 */
[----:B------:R-:W-:Y:S02]  /*1fe0*/  IADD3 R26, P1, R18, R19, RZ ;  /* 0x00000013121a7210 */ /* 0x000fe40007f3e0ff */
[----:B--2---:R-:W-:-:S05]  /*1ff0*/  SEL R17, R17, RZ, P6 ;  /* 0x000000ff11117207 */ /* 0x004fca0003000000 */
[----:B------:R-:W-:Y:S01]  /*2000*/  IMAD.X R25, R17, 0x1, R28, P1 ;  /* 0x0000000111197824 */ /* 0x000fe200008e061c */
[----:B------:R-:W-:-:S04]  /*2010*/  ISETP.GT.U32.AND P1, PT, R26, UR8, PT ;  /* 0x000000081a007c0c */ /* 0x000fc8000bf24070 */
[----:B------:R-:W-:-:S13]  /*2020*/  ISETP.GT.U32.AND.EX P1, PT, R25, UR7, PT, P1 ;  /* 0x0000000719007c0c */ /* 0x000fda000bf24110 */
[----:B------:R-:W-:-:S04]  /*2030*/  VOTE.ANY R17, PT, P1 ;  /* 0x0000000000117806 */ /* 0x000fc800008e0100 */
[----:B------:R-:W-:-:S13]  /*2040*/  ISETP.NE.AND P1, PT, R17, RZ, PT ;  /* 0x000000ff1100720c */ /* 0x000fda0003f25270 */
[----:B------:R-:W-:Y:S05]  /*2050*/  @P1 BRA `(.L_x_15) ;  /* 0x0000000800701947 */ /* 0x000fea0003800000 */
[----:B------:R-:W1:Y:S01]  /*2060*/  LDC R12, c[0x0][0x910] ;  /* 0x00024400ff0c7b82 */ /* 0x000e620000000800 */
[----:B------:R-:W-:Y:S01]  /*2070*/  IMAD.MOV.U32 R27, RZ, RZ, R25 ;  /* 0x000000ffff1b7224 */ /* 0x000fe200078e0019 */
[----:B------:R-:W-:Y:S01]  /*2080*/  ULDC UR13, c[0x0][0x8f4] ;  /* 0x00023d00000d7ab9 */ /* 0x000fe20000000800 */
[----:B------:R-:W-:Y:S01]  /*2090*/  ULDC UR6, c[0x0][0x8dc] ;  /* 0x0002370000067ab9 */ /* 0x000fe20000000800 */
[----:B------:R-:W-:Y:S01]  /*20a0*/  ULDC UR19, c[0x0][0x8d8] ;  /* 0x0002360000137ab9 */ /* 0x000fe20000000800 */
[----:B------:R-:W-:Y:S01]  /*20b0*/  ULDC UR24, c[0x0][0x8f0] ;  /* 0x00023c0000187ab9 */ /* 0x000fe20000000800 */
[----:B------:R-:W-:Y:S01]  /*20c0*/  ULDC.64 UR20, c[0x0][0x8d0] ;  /* 0x0002340000147ab9 */ /* 0x000fe20000000a00 */
[----:B------:R-:W-:-:S05]  /*20d0*/  ULDC.64 UR22, c[0x0][0x8e8] ;  /* 0x00023a0000167ab9 */ /* 0x000fca0000000a00 */
.L_x_20:
[----:B------:R-:W-:Y:S01]  /*20e0*/  MOV R7, R11 ;  /* 0x0000000b00077202 */ /* 0x000fe20000000f00 */
[----:B------:R-:W-:Y:S01]  /*20f0*/  VIADD R11, R11, 0x20 ;  /* 0x000000200b0b7836 */ /* 0x000fe20000000000 */
[----:B-----5:R-:W-:Y:S01]  /*2100*/  MOV R17, R8 ;  /* 0x0000000800117202 */ /* 0x020fe20000000f00 */
[----:B------:R-:W-:-:S03]  /*2110*/  IMAD.MOV.U32 R25, RZ, RZ, R0 ;  /* 0x000000ffff197224 */ /* 0x000fc600078e0000 */
[----:B-1----:R-:W-:-:S13]  /*2120*/  ISETP.GE.AND P1, PT, R11, R12, PT ;  /* 0x0000000c0b00720c */ /* 0x002fda0003f26270 */
[----:B------:R-:W1:Y:S01]  /*2130*/  @!P1 LDC.64 R18, c[0x0][0x918] ;  /* 0x00024600ff129b82 */ /* 0x000e620000000a00 */
[----:B------:R-:W-:Y:S01]  /*2140*/  @!P1 VIADD R13, R7, 0x20 ;  /* 0x00000020070d9836 */ /* 0x000fe20000000000 */
[----:B------:R2:W3:Y:S01]  /*2150*/  SHFL.IDX PT, R6, R27, 0x1f, 0x1f ;  /* 0x03e01f001b067f89 */ /* 0x0004e200000e0000 */
[----:B------:R-:W-:Y:S02]  /*2160*/  BSSY B0, `(.L_x_16) ;  /* 0x0000064000007945 */ /* 0x000fe40003800000 */
[----:B-1----:R-:W-:-:S05]  /*2170*/  @!P1 IMAD.WIDE R18, R13, 0xc, R18 ;  /* 0x0000000c0d129825 */ /* 0x002fca00078e0212 */
[----:B------:R2:W5:Y:S04]  /*2180*/  @!P1 LDG.E R8, desc[UR38][R18.64] ;  /* 0x0000002612089981 */ /* 0x000568000c1e1900 */
[----:B------:R2:W5:Y:S01]  /*2190*/  @!P1 LDG.E R0, desc[UR38][R18.64+0x4] ;  /* 0x0000042612009981 */ /* 0x000562000c1e1900 */
[----:B------:R-:W-:Y:S01]  /*21a0*/  ISETP.GE.AND P1, PT, R7, R12, PT ;  /* 0x0000000c0700720c */ /* 0x000fe20003f26270 */
[----:B------:R-:W-:Y:S01]  /*21b0*/  IMAD.MOV.U32 R29, RZ, RZ, 0x7fffffff ;  /* 0x7fffffffff1d7424 */ /* 0x000fe200078e00ff */
[----:B------:R-:W-:Y:S01]  /*21c0*/  MOV R32, RZ ;  /* 0x000000ff00207202 */ /* 0x000fe20000000f00 */
[----:B------:R2:W1:Y:S10]  /*21d0*/  SHFL.IDX PT, R13, R26, 0x1f, 0x1f ;  /* 0x03e01f001a0d7f89 */ /* 0x00047400000e0000 */
[----:B--23--:R-:W-:Y:S05]  /*21e0*/  @P1 BRA `(.L_x_17) ;  /* 0x00000004006c1947 */ /* 0x00cfea0003800000 */
[----:B------:R-:W-:Y:S02]  /*21f0*/  IABS R32, R9 ;  /* 0x0000000900207213 */ /* 0x000fe40000000000 */
[C---:B------:R-:W-:Y:S02]  /*2200*/  IADD3 R29, P1, R17.reuse, UR14, RZ ;  /* 0x0000000e111d7c10 */ /* 0x040fe4000ff3e0ff */
[----:B------:R-:W2:Y:S02]  /*2210*/  I2F.RP R4, R32 ;  /* 0x0000002000047306 */ /* 0x000ea40000209400 */
[----:B------:R-:W-:Y:S02]  /*2220*/  LEA.HI.X.SX32 R30, R17, UR15, 0x1, P1 ;  /* 0x0000000f111e7c11 */ /* 0x000fe400088f0eff */
[----:B------:R-:W-:-:S04]  /*2230*/  IADD3 R17, P1, R25, UR16, RZ ;  /* 0x0000001019117c10 */ /* 0x000fc8000ff3e0ff */
[----:B------:R-:W-:Y:S02]  /*2240*/  LEA.HI.X.SX32 R28, R25, UR17, 0x1, P1 ;  /* 0x00000011191c7c11 */ /* 0x000fe400088f0eff */
[----:B------:R-:W-:Y:S01]  /*2250*/  PLOP3.LUT P1, PT, PT, PT, UP0, 0x80, 0x0 ;  /* 0x000000000000781c */ /* 0x000fe20003f2f008 */
[----:B--2---:R-:W2:Y:S02]  /*2260*/  MUFU.RCP R4, R4 ;  /* 0x0000000400047308 */ /* 0x004ea40000001000 */
[----:B--2---:R-:W-:-:S06]  /*2270*/  VIADD R5, R4, 0xffffffe ;  /* 0x0ffffffe04057836 */ /* 0x004fcc0000000000 */
[----:B------:R-:W2:Y:S02]  /*2280*/  F2I.FTZ.U32.TRUNC.NTZ R31, R5 ;  /* 0x00000005001f7305 */ /* 0x000ea4000021f000 */
[----:B--2---:R-:W-:Y:S02]  /*2290*/  IMAD.MOV R33, RZ, RZ, -R31 ;  /* 0x000000ffff217224 */ /* 0x004fe400078e0a1f */
[----:B------:R-:W-:Y:S05]  /*22a0*/  @!P1 BRA `(.L_x_18) ;  /* 0x00000000002c9947 */ /* 0x000fea0003800000 */
[----:B------:R-:W-:-:S04]  /*22b0*/  IADD3 R29, P1, R29, UR6, RZ ;  /* 0x000000061d1d7c10 */ /* 0x000fc8000ff3e0ff */
[----:B------:R-:W-:-:S05]  /*22c0*/  IADD3.X R25, RZ, R30, RZ, P1, !PT ;  /* 0x0000001eff197210 */ /* 0x000fca0000ffe4ff */
[----:B------:R-:W-:-:S04]  /*22d0*/  IMAD.WIDE.U32 R4, R25, UR20, RZ ;  /* 0x0000001419047c25 */ /* 0x000fc8000f8e00ff */
[----:B------:R-:W-:-:S04]  /*22e0*/  IMAD.WIDE.U32 R18, P1, R29, UR21, R4 ;  /* 0x000000151d127c25 */ /* 0x000fc8000f820004 */
[----:B------:R-:W-:-:S04]  /*22f0*/  IMAD.WIDE.U32 R4, R29, UR20, RZ ;  /* 0x000000141d047c25 */ /* 0x000fc8000f8e00ff */
[----:B------:R-:W-:Y:S01]  /*2300*/  IMAD.X R27, RZ, RZ, RZ, P1 ;  /* 0x000000ffff1b7224 */ /* 0x000fe200008e06ff */
[----:B------:R-:W-:Y:S01]  /*2310*/  IADD3 RZ, P1, R5, R18, RZ ;  /* 0x0000001205ff7210 */ /* 0x000fe20007f3e0ff */
[----:B------:R-:W-:-:S04]  /*2320*/  IMAD.MOV.U32 R26, RZ, RZ, R19 ;  /* 0x000000ffff1a7224 */ /* 0x000fc800078e0013 */
[----:B------:R-:W-:-:S04]  /*2330*/  IMAD.WIDE.U32.X R4, R25, UR21, R26, P1 ;  /* 0x0000001519047c25 */ /* 0x000fc800088e041a */
[----:B------:R-:W-:Y:S01]  /*2340*/  IMAD.MOV.U32 R30, RZ, RZ, R5 ;  /* 0x000000ffff1e7224 */ /* 0x000fe200078e0005 */
[----:B------:R-:W-:-:S07]  /*2350*/  MOV R29, R4 ;  /* 0x00000004001d7202 */ /* 0x000fce0000000f00 */
.L_x_18:
[----:B------:R-:W-:Y:S05]  /*2360*/  @!P0 BRA `(.L_x_19) ;  /* 0x00000000002c8947 */ /* 0x000fea0003800000 */
        /* <DEDUP_REMOVED lines=11> */
.L_x_19:
[----:B------:R-:W-:Y:S01]  /*2420*/  SHF.R.U64 R17, R17, UR24, R28 ;  /* 0x0000001811117c19 */ /* 0x000fe2000800121c */
[----:B------:R-:W-:Y:S01]  /*2430*/  IMAD.MOV.U32 R5, RZ, RZ, R33 ;  /* 0x000000ffff057224 */ /* 0x000fe200078e0021 */
[----:B------:R-:W-:Y:S02]  /*2440*/  IABS R4, R9 ;  /* 0x0000000900047213 */ /* 0x000fe40000000000 */
[----:B------:R-:W-:Y:S01]  /*2450*/  IABS R26, R10 ;  /* 0x0000000a001a7213 */ /* 0x000fe20000000000 */
[----:B------:R-:W-:Y:S01]  /*2460*/  VIADD R19, R17, UR5 ;  /* 0x0000000511137c36 */ /* 0x000fe20008000000 */
[----:B------:R-:W-:Y:S01]  /*2470*/  IADD3 R25, RZ, -R4, RZ ;  /* 0x80000004ff197210 */ /* 0x000fe20007ffe0ff */
[----:B------:R-:W-:Y:S01]  /*2480*/  IMAD R17, R5, R32, RZ ;  /* 0x0000002005117224 */ /* 0x000fe200078e02ff */
[----:B------:R-:W-:Y:S01]  /*2490*/  SHF.R.U64 R29, R29, UR19, R30 ;  /* 0x000000131d1d7c19 */ /* 0x000fe2000800121e */
[----:B------:R-:W-:Y:S01]  /*24a0*/  IMAD.MOV.U32 R4, RZ, RZ, RZ ;  /* 0x000000ffff047224 */ /* 0x000fe200078e00ff */
[----:B------:R-:W-:Y:S01]  /*24b0*/  IABS R18, R19 ;  /* 0x0000001300127213 */ /* 0x000fe20000000000 */
[----:B------:R-:W-:Y:S01]  /*24c0*/  IMAD.MOV.U32 R5, RZ, RZ, R31 ;  /* 0x000000ffff057224 */ /* 0x000fe200078e001f */
[----:B------:R-:W-:Y:S01]  /*24d0*/  IABS R30, R10 ;  /* 0x0000000a001e7213 */ /* 0x000fe20000000000 */
[----:B------:R-:W-:Y:S01]  /*24e0*/  IMAD.HI.U32 R4, R31, R17, R4 ;  /* 0x000000111f047227 */ /* 0x000fe200078e0004 */
[----:B------:R-:W-:-:S03]  /*24f0*/  MOV R17, R18 ;  /* 0x0000001200117202 */ /* 0x000fc60000000f00 */
[----:B------:R-:W-:Y:S02]  /*2500*/  IMAD.MOV.U32 R5, RZ, RZ, R25 ;  /* 0x000000ffff057224 */ /* 0x000fe400078e0019 */
[----:B------:R-:W2:Y:S01]  /*2510*/  I2F.RP R25, R26 ;  /* 0x0000001a00197306 */ /* 0x000ea20000209400 */
[----:B------:R-:W-:-:S04]  /*2520*/  IMAD.HI.U32 R4, R4, R17, RZ ;  /* 0x0000001104047227 */ /* 0x000fc800078e00ff */
[----:B------:R-:W-:Y:S02]  /*2530*/  IMAD R17, R4, R5, R17 ;  /* 0x0000000504117224 */ /* 0x000fe400078e0211 */
[----:B------:R-:W-:-:S03]  /*2540*/  VIADD R18, R29, UR4 ;  /* 0x000000041d127c36 */ /* 0x000fc60008000000 */
[----:B------:R-:W-:Y:S02]  /*2550*/  ISETP.GT.U32.AND P1, PT, R32, R17, PT ;  /* 0x000000112000720c */ /* 0x000fe40003f24070 */
[----:B------:R-:W-:Y:S01]  /*2560*/  IABS R29, R18 ;  /* 0x00000012001d7213 */ /* 0x000fe20000000000 */
[----:B--2---:R-:W2:Y:S10]  /*2570*/  MUFU.RCP R25, R25 ;  /* 0x0000001900197308 */ /* 0x004eb40000001000 */
[----:B------:R-:W-:Y:S01]  /*2580*/  @!P1 IMAD.IADD R17, R17, 0x1, -R32 ;  /* 0x0000000111119824 */ /* 0x000fe200078e0a20 */
[----:B--2---:R-:W-:Y:S01]  /*2590*/  IADD3 R4, R25, 0xffffffe, RZ ;  /* 0x0ffffffe19047810 */ /* 0x004fe20007ffe0ff */
[----:B------:R-:W-:-:S03]  /*25a0*/  IMAD.MOV R25, RZ, RZ, -R30 ;  /* 0x000000ffff197224 */ /* 0x000fc600078e0a1e */
[----:B------:R2:W3:Y:S02]  /*25b0*/  F2I.FTZ.U32.TRUNC.NTZ R5, R4 ;  /* 0x0000000400057305 */ /* 0x0004e4000021f000 */
[----:B--2---:R-:W-:Y:S01]  /*25c0*/  MOV R4, RZ ;  /* 0x000000ff00047202 */ /* 0x004fe20000000f00 */
[----:B---3--:R-:W-:-:S04]  /*25d0*/  IMAD.MOV R27, RZ, RZ, -R5 ;  /* 0x000000ffff1b7224 */ /* 0x008fc800078e0a05 */
[----:B------:R-:W-:-:S04]  /*25e0*/  IMAD R27, R27, R26, RZ ;  /* 0x0000001a1b1b7224 */ /* 0x000fc800078e02ff */
[----:B------:R-:W-:-:S04]  /*25f0*/  IMAD.HI.U32 R28, R5, R27, R4 ;  /* 0x0000001b051c7227 */ /* 0x000fc800078e0004 */
[----:B------:R-:W-:-:S04]  /*2600*/  IMAD.MOV.U32 R5, RZ, RZ, R29 ;  /* 0x000000ffff057224 */ /* 0x000fc800078e001d */
[----:B------:R-:W-:-:S04]  /*2610*/  IMAD.HI.U32 R4, R28, R5, RZ ;  /* 0x000000051c047227 */ /* 0x000fc800078e00ff */
[----:B------:R-:W-:-:S05]  /*2620*/  IMAD R5, R4, R25, R5 ;  /* 0x0000001904057224 */ /* 0x000fca00078e0205 */
[----:B------:R-:W-:-:S13]  /*2630*/  ISETP.GT.U32.AND P1, PT, R26, R5, PT ;  /* 0x000000051a00720c */ /* 0x000fda0003f24070 */
[----:B------:R-:W-:Y:S02]  /*2640*/  @!P1 IADD3 R5, R5, -R26, RZ ;  /* 0x8000001a05059210 */ /* 0x000fe40007ffe0ff */
[----:B------:R-:W-:-:S13]  /*2650*/  ISETP.GT.U32.AND P1, PT, R32, R17, PT ;  /* 0x000000112000720c */ /* 0x000fda0003f24070 */
[----:B------:R-:W-:Y:S01]  /*2660*/  @!P1 IMAD.IADD R17, R17, 0x1, -R32 ;  /* 0x0000000111119824 */ /* 0x000fe200078e0a20 */
[----:B------:R-:W-:-:S04]  /*2670*/  ISETP.GT.U32.AND P1, PT, R26, R5, PT ;  /* 0x000000051a00720c */ /* 0x000fc80003f24070 */
[----:B------:R-:W-:-:S09]  /*2680*/  MOV R4, R17 ;  /* 0x0000001100047202 */ /* 0x000fd20000000f00 */
[----:B------:R-:W-:Y:S01]  /*2690*/  @!P1 IMAD.IADD R5, R5, 0x1, -R26 ;  /* 0x0000000105059824 */ /* 0x000fe200078e0a1a */
[----:B------:R-:W-:-:S13]  /*26a0*/  ISETP.GE.AND P1, PT, R19, RZ, PT ;  /* 0x000000ff1300720c */ /* 0x000fda0003f26270 */
[----:B------:R-:W-:Y:S01]  /*26b0*/  @!P1 IMAD.MOV R4, RZ, RZ, -R4 ;  /* 0x000000ffff049224 */ /* 0x000fe200078e0a04 */
[----:B------:R-:W-:-:S13]  /*26c0*/  ISETP.GE.AND P1, PT, R18, RZ, PT ;  /* 0x000000ff1200720c */ /* 0x000fda0003f26270 */
[----:B------:R-:W-:Y:S01]  /*26d0*/  @!P1 IMAD.MOV R5, RZ, RZ, -R5 ;  /* 0x000000ffff059224 */ /* 0x000fe200078e0a05 */
[----:B------:R-:W-:-:S13]  /*26e0*/  ISETP.NE.AND P1, PT, RZ, UR10, PT ;  /* 0x0000000aff007c0c */ /* 0x000fda000bf25270 */
[----:B------:R-:W-:Y:S02]  /*26f0*/  @!P1 LOP3.LUT R4, RZ, UR10, RZ, 0x33, !PT ;  /* 0x0000000aff049c12 */ /* 0x000fe4000f8e33ff */
[----:B------:R-:W-:Y:S02]  /*2700*/  ISETP.NE.AND P1, PT, RZ, UR9, PT ;  /* 0x00000009ff007c0c */ /* 0x000fe4000bf25270 */
[----:B------:R-:W-:-:S11]  /*2710*/  IADD3 R4, -R4, R19, RZ ;  /* 0x0000001304047210 */ /* 0x000fd60007ffe1ff */
[----:B------:R-:W-:Y:S02]  /*2720*/  @!P1 LOP3.LUT R5, RZ, UR9, RZ, 0x33, !PT ;  /* 0x00000009ff059c12 */ /* 0x000fe4000f8e33ff */
[----:B------:R-:W-:-:S03]  /*2730*/  PLOP3.LUT P1, PT, PT, PT, UP3, 0x80, 0x0 ;  /* 0x000000000000781c */ /* 0x000fc60003f2f038 */
[----:B------:R-:W-:-:S04]  /*2740*/  IMAD.IADD R5, R18, 0x1, -R5 ;  /* 0x0000000112057824 */ /* 0x000fc800078e0a05 */
[CC--:B------:R-:W-:Y:S01]  /*2750*/  IMAD R29, R4.reuse, R5.reuse, RZ ;  /* 0x00000005041d7224 */ /* 0x0c0fe200078e02ff */
[----:B------:R-:W-:-:S04]  /*2760*/  SEL R17, R4, R5, !P1 ;  /* 0x0000000504117207 */ /* 0x000fc80004800000 */
[--C-:B------:R-:W-:Y:S01]  /*2770*/  SHF.R.S32.HI R5, RZ, 0x1f, R17.reuse ;  /* 0x0000001fff057819 */ /* 0x100fe20000011411 */
[----:B------:R-:W-:Y:S01]  /*2780*/  IMAD.MOV.U32 R4, RZ, RZ, R17 ;  /* 0x000000ffff047224 */ /* 0x000fe200078e0011 */
[----:B------:R-:W-:-:S07]  /*2790*/  SHF.R.S32.HI R32, RZ, 0x1f, R29 ;  /* 0x0000001fff207819 */ /* 0x000fce000001141d */
.L_x_17:
[----:B------:R-:W-:Y:S05]  /*27a0*/  BSYNC B0 ;  /* 0x0000000000007941 */ /* 0x000fea0003800000 */
.L_x_16:
[----:B------:R-:W2:Y:S04]  /*27b0*/  SHFL.UP PT, R18, R29, 0x1, RZ ;  /* 0x042000001d127989 */ /* 0x000ea800000e00ff */
[----:B------:R-:W3:Y:S01]  /*27c0*/  SHFL.UP PT, R17, R32, 0x1, RZ ;  /* 0x0420000020117989 */ /* 0x000ee200000e00ff */
[----:B--2---:R-:W-:Y:S02]  /*27d0*/  SEL R18, R18, RZ, P2 ;  /* 0x000000ff12127207 */ /* 0x004fe40001000000 */
[----:B---3--:R-:W-:Y:S02]  /*27e0*/  SEL R17, R17, RZ, P2 ;  /* 0x000000ff11117207 */ /* 0x008fe40001000000 */
[----:B------:R-:W-:-:S04]  /*27f0*/  IADD3 R25, P1, R18, R29, RZ ;  /* 0x0000001d12197210 */ /* 0x000fc80007f3e0ff */
[----:B------:R-:W-:Y:S01]  /*2800*/  IADD3.X R26, R17, R32, RZ, P1, !PT ;  /* 0x00000020111a7210 */ /* 0x000fe20000ffe4ff */
[----:B------:R-:W2:Y:S04]  /*2810*/  SHFL.UP PT, R18, R25, 0x2, RZ ;  /* 0x0440000019127989 */ /* 0x000ea800000e00ff */
[----:B------:R-:W3:Y:S01]  /*2820*/  SHFL.UP PT, R17, R26, 0x2, RZ ;  /* 0x044000001a117989 */ /* 0x000ee200000e00ff */
[----:B--2---:R-:W-:Y:S02]  /*2830*/  SEL R18, R18, RZ, P3 ;  /* 0x000000ff12127207 */ /* 0x004fe40001800000 */
[----:B---3--:R-:W-:Y:S02]  /*2840*/  SEL R17, R17, RZ, P3 ;  /* 0x000000ff11117207 */ /* 0x008fe40001800000 */
[----:B------:R-:W-:-:S05]  /*2850*/  IADD3 R27, P1, R18, R25, RZ ;  /* 0x00000019121b7210 */ /* 0x000fca0007f3e0ff */
[----:B------:R-:W-:Y:S01]  /*2860*/  IMAD.X R30, R17, 0x1, R26, P1 ;  /* 0x00000001111e7824 */ /* 0x000fe200008e061a */
        /* <DEDUP_REMOVED lines=18> */
[----:B-1----:R-:W-:-:S05]  /*2990*/  IADD3 R26, P1, R18, R13, RZ ;  /* 0x0000000d121a7210 */ /* 0x002fca0007f3e0ff */
[----:B------:R-:W-:Y:S01]  /*29a0*/  IMAD.X R27, R19, 0x1, R6, P1 ;  /* 0x00000001131b7824 */ /* 0x000fe200008e0606 */
[----:B------:R-:W-:-:S04]  /*29b0*/  ISETP.GT.U32.AND P1, PT, R26, UR8, PT ;  /* 0x000000081a007c0c */ /* 0x000fc8000bf24070 */
[----:B------:R-:W-:-:S13]  /*29c0*/  ISETP.GT.U32.AND.EX P1, PT, R27, UR7, PT, P1 ;  /* 0x000000071b007c0c */ /* 0x000fda000bf24110 */
[----:B------:R-:W-:-:S04]  /*29d0*/  VOTE.ANY R17, PT, P1 ;  /* 0x0000000000117806 */ /* 0x000fc800008e0100 */
[----:B------:R-:W-:-:S13]  /*29e0*/  ISETP.NE.AND P1, PT, R17, RZ, PT ;  /* 0x000000ff1100720c */ /* 0x000fda0003f25270 */
[----:B------:R-:W-:Y:S05]  /*29f0*/  @!P1 BRA `(.L_x_20) ;  /* 0xfffffff400b89947 */ /* 0x000fea000383ffff */
[----:B------:R-:W-:Y:S01]  /*2a00*/  MOV R26, R18 ;  /* 0x00000012001a7202 */ /* 0x000fe20000000f00 */
[----:B------:R-:W-:-:S07]  /*2a10*/  IMAD.MOV.U32 R25, RZ, RZ, R19 ;  /* 0x000000ffff197224 */ /* 0x000fce00078e0013 */
.L_x_15:
[----:B------:R-:W1:Y:S08]  /*2a20*/  BREV R17, R17 ;  /* 0x0000001100117301 */ /* 0x000e700000000000 */
[----:B-1----:R-:W1:Y:S02]  /*2a30*/  FLO.U32.SH R11, R17 ;  /* 0x00000011000b7300 */ /* 0x002e6400000e0400 */
[----:B-1----:R-:W1:Y:S02]  /*2a40*/  SHFL.IDX PT, R7, R7, R11, 0x1f ;  /* 0x00001f0b07077589 */ /* 0x002e6400000e0000 */
[----:B-1----:R-:W-:-:S13]  /*2a50*/  R2UR UR4, R7 ;  /* 0x00000000070472ca */ /* 0x002fda00000e0000 */
[----:B------:R-:W-:-:S05]  /*2a60*/  VIADD R27, R21, UR4 ;  /* 0x00000004151b7c36 */ /* 0x000fca0008000000 */
[----:B------:R-:W-:-:S13]  /*2a70*/  ISETP.GE.AND P1, PT, R27, R12, PT ;  /* 0x0000000c1b00720c */ /* 0x000fda0003f26270 */
[----:B------:R-:W1:Y:S02]  /*2a80*/  @!P1 LDC.64 R18, c[0x0][0x918] ;  /* 0x00024600ff129b82 */ /* 0x000e640000000a00 */
[----:B-1----:R-:W-:-:S05]  /*2a90*/  @!P1 IMAD.WIDE R18, R27, 0xc, R18 ;  /* 0x0000000c1b129825 */ /* 0x002fca00078e0212 */
[----:B-----5:R1:W5:Y:S04]  /*2aa0*/  @!P1 LDG.E R8, desc[UR38][R18.64] ;  /* 0x0000002612089981 */ /* 0x020368000c1e1900 */
[----:B------:R1:W5:Y:S01]  /*2ab0*/  @!P1 LDG.E R0, desc[UR38][R18.64+0x4] ;  /* 0x0000042612009981 */ /* 0x000362000c1e1900 */
[----:B------:R-:W-:-:S03]  /*2ac0*/  IADD3 R26, P1, P2, R26, R13, -R29 ;  /* 0x0000000d1a1a7210 */ /* 0x000fc60007a3e81d */
[----:B------:R-:W-:Y:S01]  /*2ad0*/  SHFL.IDX PT, R7, R32, R11, 0x1f ;  /* 0x00001f0b20077589 */ /* 0x000fe200000e0000 */
[----:B------:R-:W-:-:S03]  /*2ae0*/  IADD3.X R28, R25, R6, ~R32, P1, P2 ;  /* 0x00000006191c7210 */ /* 0x000fc60000fe4c20 */
[----:B------:R-:W2:Y:S04]  /*2af0*/  SHFL.IDX PT, R26, R26, R11, 0x1f ;  /* 0x00001f0b1a1a7589 */ /* 0x000ea800000e0000 */
[----:B------:R-:W3:Y:S04]  /*2b00*/  SHFL.IDX PT, R28, R28, R11, 0x1f ;  /* 0x00001f0b1c1c7589 */ /* 0x000ee800000e0000 */
[----:B------:R1:W4:Y:S04]  /*2b10*/  SHFL.IDX PT, R6, R29, R11, 0x1f ;  /* 0x00001f0b1d067589 */ /* 0x00032800000e0000 */
[----:B------:R1:W1:Y:S04]  /*2b20*/  SHFL.IDX PT, R5, R5, R11, 0x1f ;  /* 0x00001f0b05057589 */ /* 0x00026800000e0000 */
[----:B------:R1:W1:Y:S01]  /*2b30*/  SHFL.IDX PT, R4, R4, R11, 0x1f ;  /* 0x00001f0b04047589 */ /* 0x00026200000e0000 */
[----:B--2---:R-:W-:-:S02]  /*2b40*/  R2UR UR5, R26 ;  /* 0x000000001a0572ca */ /* 0x004fc400000e0000 */
[----:B---3--:R-:W-:-:S15]  /*2b50*/  R2UR UR6, R28 ;  /* 0x000000001c0672ca */ /* 0x008fde00000e0000 */
.L_x_10:
[----:B------:R-:W-:Y:S01]  /*2b60*/  ISETP.LE.AND P1, PT, R12, UR4, PT ;  /* 0x000000040c007c0c */ /* 0x000fe2000bf23270 */
[----:B-1----:R-:W-:Y:S01]  /*2b70*/  IMAD.MOV.U32 R18, RZ, RZ, -0x1 ;  /* 0xffffffffff127424 */ /* 0x002fe200078e00ff */
[----:B------:R-:W-:-:S11]  /*2b80*/  MOV R17, 0xffffffff ;  /* 0xffffffff00117802 */ /* 0x000fd60000000f00 */
[----:B------:R-:W-:Y:S05]  /*2b90*/  @P1 BRA `(.L_x_9) ;  /* 0x0000000400041947 */ /* 0x000fea0003800000 */
[----:B------:R-:W-:Y:S01]  /*2ba0*/  UIADD3 UR15, UP2, -UR5, UR8, URZ ;  /* 0x00000008050f7290 */ /* 0x000fe2000ff5e13f */
[----:B------:R-:W1:Y:S01]  /*2bb0*/  S2UR UR19, SR_CTAID.Y ;  /* 0x00000000001379c3 */ /* 0x000e620000002600 */
[----:B------:R-:W-:Y:S01]  /*2bc0*/  ULDC UR17, c[0x0][0x8c0] ;  /* 0x0002300000117ab9 */ /* 0x000fe20000000800 */
[----:B------:R-:W-:Y:S01]  /*2bd0*/  ULDC UR21, c[0x0][0x8b0] ;  /* 0x00022c0000157ab9 */ /* 0x000fe20000000800 */
[----:B------:R-:W-:Y:S01]  /*2be0*/  UIADD3.X UR11, ~UR6, UR7, URZ, UP2, !UPT ;  /* 0x00000007060b7290 */ /* 0x000fe200097fe53f */
[--C-:B------:R-:W-:Y:S01]  /*2bf0*/  SHF.R.U32.HI R27, RZ, UR21, R5.reuse ;  /* 0x00000015ff1b7c19 */ /* 0x100fe20008011605 */
[----:B------:R-:W-:Y:S01]  /*2c00*/  ULDC UR20, c[0x0][0x904] ;  /* 0x0002410000147ab9 */ /* 0x000fe20000000800 */
[----:B------:R-:W-:Y:S01]  /*2c10*/  ULDC UR13, c[0x0][0x8a8] ;  /* 0x00022a00000d7ab9 */ /* 0x000fe20000000800 */
[----:B------:R-:W-:Y:S01]  /*2c20*/  USHF.R.U32.HI UR16, URZ, UR17, UR11 ;  /* 0x000000113f107299 */ /* 0x000fe2000801160b */
[----:B------:R-:W-:Y:S01]  /*2c30*/  SHF.R.U64 R28, R4, UR21, R5 ;  /* 0x00000015041c7c19 */ /* 0x000fe20008001205 */
[----:B------:R-:W-:-:S02]  /*2c40*/  USHF.R.U64 UR15, UR15, UR17, UR11 ;  /* 0x000000110f0f7299 */ /* 0x000fc4000800120b */
[----:B------:R-:W-:Y:S02]  /*2c50*/  USHF.R.U32.HI UR14, URZ, UR21, UR16 ;  /* 0x000000153f0e7299 */ /* 0x000fe40008011610 */
[----:B------:R-:W-:Y:S02]  /*2c60*/  UIADD3 UR13, UR13, -0x1, URZ ;  /* 0xffffffff0d0d7890 */ /* 0x000fe4000fffe03f */
[----:B------:R-:W-:Y:S02]  /*2c70*/  USHF.R.U32.HI UR22, URZ, UR20, UR14 ;  /* 0x000000143f167299 */ /* 0x000fe4000801160e */
[----:B------:R-:W-:Y:S02]  /*2c80*/  USHF.R.U64 UR16, UR15, UR21, UR16 ;  /* 0x000000150f107299 */ /* 0x000fe40008001210 */
[----:B------:R-:W-:Y:S02]  /*2c90*/  ULOP3.LUT UR15, UR15, UR13, URZ, 0xc0, !UPT ;  /* 0x0000000d0f0f7292 */ /* 0x000fe4000f8ec03f */
[----:B------:R-:W-:Y:S01]  /*2ca0*/  LOP3.LUT R11, R27, UR22, RZ, 0xfc, !PT ;  /* 0x000000161b0b7c12 */ /* 0x000fe2000f8efcff */
[----:B------:R-:W-:-:S02]  /*2cb0*/  USHF.R.U64 UR14, UR16, UR20, UR14 ;  /* 0x00000014100e7299 */ /* 0x000fc4000800120e */
[----:B-1----:R-:W-:Y:S01]  /*2cc0*/  USEL UR11, UR52, UR19, !UP3 ;  /* 0x00000013340b7287 */ /* 0x002fe2000d800000 */
[----:B------:R-:W-:-:S13]  /*2cd0*/  ISETP.NE.U32.AND P1, PT, R11, RZ, PT ;  /* 0x000000ff0b00720c */ /* 0x000fda0003f25070 */
[----:B------:R-:W-:Y:S05]  /*2ce0*/  @!P1 BRA `(.L_x_21) ;  /* 0x0000000000149947 */ /* 0x000fea0003800000 */
[----:B------:R-:W-:-:S07]  /*2cf0*/  MOV R12, 0x2d10 ;  /* 0x00002d10000c7802 */ /* 0x000fce0000000f00 */
[----:B----45:R-:W-:Y:S05]  /*2d00*/  CALL.REL.NOINC `($__internal_0_$__cuda_sm20_div_u64) ;  /* 0x0000015c00e87944 */ /* 0x030fea0003c00000 */
[----:B------:R-:W-:-:S04]  /*2d10*/  IMAD.MOV R13, RZ, RZ, -R11 ;  /* 0x000000ffff0d7224 */ /* 0x000fc800078e0a0b */
[----:B------:R-:W-:Y:S01]  /*2d20*/  IMAD R13, R28, R13, UR14 ;  /* 0x0000000e1c0d7e24 */ /* 0x000fe2000f8e020d */
[----:B------:R-:W-:Y:S06]  /*2d30*/  BRA `(.L_x_22) ;  /* 0x0000000000507947 */ /* 0x000fec0003800000 */
.L_x_21:
[----:B------:R-:W1:Y:S01]  /*2d40*/  I2F.U32.RP R11, R28 ;  /* 0x0000001c000b7306 */ /* 0x000e620000209000 */
[----:B------:R-:W-:-:S07]  /*2d50*/  ISETP.NE.U32.AND P3, PT, R28, RZ, PT ;  /* 0x000000ff1c00720c */ /* 0x000fce0003f65070 */
[----:B-1----:R-:W1:Y:S02]  /*2d60*/  MUFU.RCP R11, R11 ;  /* 0x0000000b000b7308 */ /* 0x002e640000001000 */
[----:B-1----:R-:W-:-:S06]  /*2d70*/  IADD3 R12, R11, 0xffffffe, RZ ;  /* 0x0ffffffe0b0c7810 */ /* 0x002fcc0007ffe0ff */
[----:B------:R1:W2:Y:S02]  /*2d80*/  F2I.FTZ.U32.TRUNC.NTZ R13, R12 ;  /* 0x0000000c000d7305 */ /* 0x0002a4000021f000 */
[----:B-1----:R-:W-:Y:S02]  /*2d90*/  IMAD.MOV.U32 R12, RZ, RZ, RZ ;  /* 0x000000ffff0c7224 */ /* 0x002fe400078e00ff */
[----:B--2---:R-:W-:-:S04]  /*2da0*/  IMAD.MOV R17, RZ, RZ, -R13 ;  /* 0x000000ffff117224 */ /* 0x004fc800078e0a0d */
[----:B------:R-:W-:-:S04]  /*2db0*/  IMAD R17, R17, R28, RZ ;  /* 0x0000001c11117224 */ /* 0x000fc800078e02ff */
[----:B------:R-:W-:-:S06]  /*2dc0*/  IMAD.HI.U32 R13, R13, R17, R12 ;  /* 0x000000110d0d7227 */ /* 0x000fcc00078e000c */
[----:B------:R-:W-:-:S05]  /*2dd0*/  IMAD.HI.U32 R11, R13, UR14, RZ ;  /* 0x0000000e0d0b7c27 */ /* 0x000fca000f8e00ff */
[----:B------:R-:W-:-:S05]  /*2de0*/  IADD3 R13, -R11, RZ, RZ ;  /* 0x000000ff0b0d7210 */ /* 0x000fca0007ffe1ff */
[----:B------:R-:W-:-:S05]  /*2df0*/  IMAD R13, R28, R13, UR14 ;  /* 0x0000000e1c0d7e24 */ /* 0x000fca000f8e020d */
[----:B------:R-:W-:-:S13]  /*2e00*/  ISETP.GE.U32.AND P1, PT, R13, R28, PT ;  /* 0x0000001c0d00720c */ /* 0x000fda0003f26070 */
[----:B------:R-:W-:Y:S02]  /*2e10*/  @P1 IMAD.IADD R13, R13, 0x1, -R28 ;  /* 0x000000010d0d1824 */ /* 0x000fe400078e0a1c */
[----:B------:R-:W-:-:S03]  /*2e20*/  @P1 VIADD R11, R11, 0x1 ;  /* 0x000000010b0b1836 */ /* 0x000fc60000000000 */
[----:B------:R-:W-:-:S13]  /*2e30*/  ISETP.GE.U32.AND P2, PT, R13, R28, PT ;  /* 0x0000001c0d00720c */ /* 0x000fda0003f46070 */
[----:B------:R-:W-:Y:S02]  /*2e40*/  @P2 IADD3 R11, R11, 0x1, RZ ;  /* 0x000000010b0b2810 */ /* 0x000fe40007ffe0ff */
[----:B------:R-:W-:-:S05]  /*2e50*/  @!P3 LOP3.LUT R11, RZ, R28, RZ, 0x33, !PT ;  /* 0x0000001cff0bb212 */ /* 0x000fca00078e33ff */
[----:B------:R-:W-:-:S04]  /*2e60*/  IMAD.MOV R13, RZ, RZ, -R11 ;  /* 0x000000ffff0d7224 */ /* 0x000fc800078e0a0b */
[----:B------:R-:W-:-:S07]  /*2e70*/  IMAD R13, R28, R13, UR14 ;  /* 0x0000000e1c0d7e24 */ /* 0x000fce000f8e020d */
.L_x_22:
[----:B------:R-:W1:Y:S01]  /*2e80*/  LDC R18, c[0x0][0x8a8] ;  /* 0x00022a00ff127b82 */ /* 0x000e620000000800 */
[----:B------:R-:W-:Y:S01]  /*2e90*/  ULDC UR14, c[0x0][0x904] ;  /* 0x00024100000e7ab9 */ /* 0x000fe20000000800 */
[----:B------:R-:W-:Y:S01]  /*2ea0*/  UMOV UR13, 0xffffffff ;  /* 0xffffffff000d7882 */ /* 0x000fe20000000000 */
[----:B------:R-:W-:Y:S01]  /*2eb0*/  PLOP3.LUT P1, PT, PT, PT, UP3, 0x80, 0x0 ;  /* 0x000000000000781c */ /* 0x000fe20003f2f038 */
[----:B------:R-:W-:-:S04]  /*2ec0*/  USHF.L.U32 UR13, UR13, UR14, URZ ;  /* 0x0000000e0d0d7299 */ /* 0x000fc8000800063f */
[----:B------:R-:W2:Y:S02]  /*2ed0*/  LDC R16, c[0x0][0x8b8] ;  /* 0x00022e00ff107b82 */ /* 0x000ea40000000800 */
[----:B------:R-:W-:Y:S01]  /*2ee0*/  LOP3.LUT R12, RZ, UR13, RZ, 0x33, !PT ;  /* 0x0000000dff0c7c12 */ /* 0x000fe2000f8e33ff */
[----:B------:R-:W-:Y:S02]  /*2ef0*/  UMOV UR13, 0x1 ;  /* 0x00000001000d7882 */ /* 0x000fe40000000000 */
[----:B------:R-:W-:Y:S01]  /*2f00*/  USHF.L.U32 UR13, UR13, UR14, URZ ;  /* 0x0000000e0d0d7299 */ /* 0x000fe2000800063f */
[----:B------:R-:W-:-:S05]  /*2f10*/  LOP3.LUT R12, R12, UR16, RZ, 0xc0, !PT ;  /* 0x000000100c0c7c12 */ /* 0x000fca000f8ec0ff */
[----:B------:R-:W-:Y:S02]  /*2f20*/  IMAD R11, R11, UR13, R12 ;  /* 0x0000000d0b0b7c24 */ /* 0x000fe4000f8e020c */
[----:B-1----:R-:W-:Y:S02]  /*2f30*/  IMAD R13, R13, R18, UR15 ;  /* 0x0000000f0d0d7e24 */ /* 0x002fe4000f8e0212 */
[----:B------:R-:W-:Y:S02]  /*2f40*/  @P1 IMAD.U32 R18, RZ, RZ, UR4 ;  /* 0x00000004ff121e24 */ /* 0x000fe4000f8e00ff */
[----:B------:R-:W-:Y:S02]  /*2f50*/  @!P1 IMAD.U32 R18, RZ, RZ, UR4 ;  /* 0x00000004ff129e24 */ /* 0x000fe4000f8e00ff */
[----:B--2---:R-:W-:Y:S01]  /*2f60*/  IMAD R17, R11, R16, UR11 ;  /* 0x0000000b0b117e24 */ /* 0x004fe2000f8e0210 */
[----:B------:R-:W-:Y:S01]  /*2f70*/  @P1 MOV R16, R13 ;  /* 0x0000000d00101202 */ /* 0x000fe20000000f00 */
[----:B------:R-:W-:-:S02]  /*2f80*/  UMOV UR11, 0x1 ;  /* 0x00000001000b7882 */ /* 0x000fc40000000000 */
[----:B------:R-:W-:Y:S01]  /*2f90*/  @!P1 IMAD.MOV.U32 R16, RZ, RZ, R17 ;  /* 0x000000ffff109224 */ /* 0x000fe200078e0011 */
[----:B------:R-:W-:-:S07]  /*2fa0*/  @!P1 MOV R17, R13 ;  /* 0x0000000d00119202 */ /* 0x000fce0000000f00 */
.L_x_9:
[----:B------:R-:W-:-:S13]  /*2fb0*/  ISETP.NE.AND P1, PT, RZ, UR11, PT ;  /* 0x0000000bff007c0c */ /* 0x000fda000bf25270 */
[----:B------:R-:W-:Y:S05]  /*2fc0*/  @!P1 EXIT ;  /* 0x000000000000994d */ /* 0x000fea0003800000 */
[----:B------:R-:W1:Y:S02]  /*2fd0*/  LDC.64 R26, c[0x0][0x290] ;  /* 0x0000a400ff1a7b82 */ /* 0x000e640000000a00 */
[----:B-1----:R-:W-:-:S05]  /*2fe0*/  IMAD.WIDE R12, R18, 0xc, R26 ;  /* 0x0000000c120c7825 */ /* 0x002fca00078e021a */
[----:B------:R1:W5:Y:S01]  /*2ff0*/  LDG.E R11, desc[UR38][R12.64+0x8] ;  /* 0x000008260c0b7981 */ /* 0x000362000c1e1900 */
[----:B------:R-:W-:Y:S01]  /*3000*/  UISETP.NE.AND UP2, UPT, UR12, 0x2, UPT ;  /* 0x000000020c00788c */ /* 0x000fe2000bf45270 */
[----:B------:R-:W2:Y:S01]  /*3010*/  S2UR UR58, SR_CgaCtaId ;  /* 0x00000000003a79c3 */ /* 0x000ea20000008800 */
[----:B------:R-:W-:Y:S01]  /*3020*/  UMOV UR40, URZ ;  /* 0x0000003f00287c82 */ /* 0x000fe20008000000 */
[----:B------:R1:W-:Y:S01]  /*3030*/  STL [R1+0x100], RZ ;  /* 0x000100ff01007387 */ /* 0x0003e20000100800 */
[----:B------:R-:W-:Y:S01]  /*3040*/  UMOV UR41, URZ ;  /* 0x0000003f00297c82 */ /* 0x000fe20008000000 */
[----:B------:R-:W-:Y:S02]  /*3050*/  SHF.R.S32.HI R19, RZ, 0x1f, R18 ;  /* 0x0000001fff137819 */ /* 0x000fe40000011412 */
[----:B------:R-:W-:-:S13]  /*3060*/  PLOP3.LUT P1, PT, PT, PT, UP2, 0x80, 0x0 ;  /* 0x000000000000781c */ /* 0x000fda0003f2f028 */
[----:B-1----:R-:W-:Y:S05]  /*3070*/  @P1 BRA `(.L_x_23) ;  /* 0x0000000000941947 */ /* 0x002fea0003800000 */
[----:B------:R-:W-:-:S04]  /*3080*/  ULOP3.LUT UR11, UR59, 0x1, URZ, 0xfc, !UPT ;  /* 0x000000013b0b7892 */ /* 0x000fc8000f8efc3f */
[----:B------:R-:W-:-:S06]  /*3090*/  UISETP.NE.AND UP2, UPT, UR11, 0x3, UPT ;  /* 0x000000030b00788c */ /* 0x000fcc000bf45270 */
[----:B------:R-:W-:-:S13]  /*30a0*/  PLOP3.LUT P2, PT, PT, PT, UP2, 0x80, 0x0 ;  /* 0x000000000000781c */ /* 0x000fda0003f4f028 */
[----:B------:R-:W-:Y:S05]  /*30b0*/  @!P2 BRA `(.L_x_24) ;  /* 0x000000000004a947 */ /* 0x000fea0003800000 */
[----:B--2---:R-:W-:Y:S01]  /*30c0*/  BPT.TRAP 0x1 ;  /* 0x000000040000795c */ /* 0x004fe20000300000 */
.L_x_24:
[----:B------:R-:W-:Y:S01]  /*30d0*/  UMOV UR11, 0x400 ;  /* 0x00000400000b7882 */ /* 0x000fe20000000000 */
[----:B------:R-:W-:Y:S01]  /*30e0*/  SHF.L.U32 R12, RZ, 0x1f, RZ ;  /* 0x0000001fff0c7819 */ /* 0x000fe200000006ff */
[----:B--2---:R-:W-:-:S09]  /*30f0*/  ULEA UR11, UR58, UR11, 0x18 ;  /* 0x0000000b3a0b7291 */ /* 0x004fd2000f8ec03f */
[----:B------:R-:W1:Y:S02]  /*3100*/  SYNCS.PHASECHK.TRANS64.TRYWAIT P1, [UR11+0x34400], R12 ;  /* 0x0344000cff0075a7 */ /* 0x000e64000802014b */
[----:B-1----:R-:W-:Y:S05]  /*3110*/  @!P1 BRA `(.L_x_25) ;  /* 0x0000014400109947 */ /* 0x002fea0003800000 */
.L_x_361:
[----:B------:R-:W2:Y:S01]  /*3120*/  LDS.128 R16, [UR11+0x34530] ;  /* 0x0345300bff107984 */ /* 0x000ea20008000c00 */
[----:B------:R-:W-:Y:S01]  /*3130*/  @!PT LDS RZ, [RZ] ;  /* 0x00000000fffff984 */ /* 0x000fe20000000800 */
[----:B------:R-:W-:Y:S01]  /*3140*/  @!PT LDS RZ, [RZ] ;  /* 0x00000000fffff984 */ /* 0x000fe20000000800 */
[----:B------:R-:W-:Y:S01]  /*3150*/  @!PT LDS RZ, [RZ] ;  /* 0x00000000fffff984 */ /* 0x000fe20000000800 */
[----:B------:R-:W-:Y:S01]  /*3160*/  @!PT LDS RZ, [RZ] ;  /* 0x00000000fffff984 */ /* 0x000fe20000000800 */
[----:B------:R3:W-:Y:S06]  /*3170*/  MEMBAR.ALL.CTA ;  /* 0x0000000000007992 */ /* 0x0007ec0000008000 */
[----:B---3--:R-:W3:Y:S01]  /*3180*/  FENCE.VIEW.ASYNC.S ;  /* 0x00000000000073c6 */ /* 0x008ee20000000000 */
[----:B------:R-:W-:Y:S05]  /*3190*/  @!P2 BRA `(.L_x_26) ;  /* 0x000000000004a947 */ /* 0x000fea0003800000 */
[----:B------:R-:W-:Y:S01]  /*31a0*/  BPT.TRAP 0x1 ;  /* 0x000000040000795c */ /* 0x000fe20000300000 */
.L_x_26:
[----:B------:R-:W-:Y:S01]  /*31b0*/  UIADD3 UR11, UR11, 0x34440, URZ ;  /* 0x000344400b0b7890 */ /* 0x000fe2000fffe03f */
[----:B--2---:R-:W-:-:S03]  /*31c0*/  ISETP.NE.AND P1, PT, R19, RZ, PT ;  /* 0x000000ff1300720c */ /* 0x004fc60003f25270 */
[----:B------:R-:W-:-:S09]  /*31d0*/  UPRMT UR11, UR58, 0x654, UR11 ;  /* 0x000006543a0b7896 */ /* 0x000fd2000800000b */
[----:B---3--:R-:W-:Y:S01]  /*31e0*/  SYNCS.ARRIVE.TRANS64.RED.A1T0 RZ, [UR11], RZ ;  /* 0x000000ffffff79a7 */ /* 0x008fe2000810040b */
[----:B------:R-:W-:Y:S05]  /*31f0*/  @!P1 EXIT ;  /* 0x000000000000994d */ /* 0x000fea0003800000 */
[----:B-1----:R-:W-:Y:S01]  /*3200*/  IMAD.WIDE R12, R18, 0xc, R26 ;  /* 0x0000000c120c7825 */ /* 0x002fe200078e021a */
[----:B-----5:R-:W-:-:S04]  /*3210*/  R2UR UR11, R11 ;  /* 0x000000000b0b72ca */ /* 0x020fc800000e0000 */
[----:B------:R1:W5:Y:S01]  /*3220*/  LDG.E R11, desc[UR38][R12.64+0x8] ;  /* 0x000008260c0b7981 */ /* 0x000362000c1e1900 */
[----:B------:R-:W-:-:S08]  /*3230*/  SHF.R.S32.HI R19, RZ, 0x1f, R18 ;  /* 0x0000001fff137819 */ /* 0x000fd00000011412 */
[----:B------:R-:W-:Y:S01]  /*3240*/  UIADD3 UR11, UR11, 0x3f, URZ ;  /* 0x0000003f0b0b7890 */ /* 0x000fe2000fffe03f */
[----:B-1----:R-:W-:-:S03]  /*3250*/  IMAD.MOV.U32 R12, RZ, RZ, 0x1 ;  /* 0x00000001ff0c7424 */ /* 0x002fc600078e00ff */
[----:B------:R-:W-:Y:S02]  /*3260*/  USHF.R.S32.HI UR13, URZ, 0x1f, UR11 ;  /* 0x0000001f3f0d7899 */ /* 0x000fe4000801140b */
[----:B------:R1:W-:Y:S02]  /*3270*/  STL [R1+0x100], R12 ;  /* 0x0001000c01007387 */ /* 0x0003e40000100800 */
[----:B------:R-:W-:-:S04]  /*3280*/  ULEA.HI UR13, UR13, UR11, URZ, 0x6 ;  /* 0x0000000b0d0d7291 */ /* 0x000fc8000f8f303f */
[----:B------:R-:W-:-:S04]  /*3290*/  USHF.R.S32.HI UR13, URZ, 0x6, UR13 ;  /* 0x000000063f0d7899 */ /* 0x000fc8000801140d */
[----:B------:R-:W-:Y:S02]  /*32a0*/  USHF.R.U32.HI UR41, URZ, 0x2, UR13 ;  /* 0x000000023f297899 */ /* 0x000fe4000801160d */
[----:B------:R-:W-:Y:S02]  /*32b0*/  ULOP3.LUT UR40, UR13, 0x3, URZ, 0xc0, !UPT ;  /* 0x000000030d287892 */ /* 0x000fe4000f8ec03f */
[----:B-1----:R-:W-:-:S12]  /*32c0*/  ULOP3.LUT UR41, UR41, 0x1, URZ, 0xc0, !UPT ;  /* 0x0000000129297892 */ /* 0x002fd8000f8ec03f */
.L_x_23:
[----:B------:R-:W-:-:S04]  /*32d0*/  IMAD.WIDE.U32 R26, R18, 0xc, R26 ;  /* 0x0000000c121a7825 */ /* 0x000fc800078e001a */
[----:B------:R-:W-:-:S04]  /*32e0*/  IMAD R13, R19, 0xc, RZ ;  /* 0x0000000c130d7824 */ /* 0x000fc800078e02ff */
[----:B------:R-:W-:-:S05]  /*32f0*/  IMAD.IADD R27, R27, 0x1, R13 ;  /* 0x000000011b1b7824 */ /* 0x000fca00078e020d */
[----:B------:R1:W5:Y:S04]  /*3300*/  LDG.E R19, desc[UR38][R26.64+0x4] ;  /* 0x000004261a137981 */ /* 0x000368000c1e1900 */
[----:B------:R1:W5:Y:S01]  /*3310*/  LDG.E R13, desc[UR38][R26.64] ;  /* 0x000000261a0d7981 */ /* 0x000362000c1e1900 */
[----:B------:R-:W-:-:S13]  /*3320*/  PLOP3.LUT P1, PT, PT, PT, UP1, 0x80, 0x0 ;  /* 0x000000000000781c */ /* 0x000fda0003f2f018 */
[----:B-1----:R-:W-:Y:S05]  /*3330*/  @!P1 BRA `(.L_x_27) ;  /* 0x000000d800e89947 */ /* 0x002fea0003800000 */
[----:B------:R-:W-:-:S06]  /*3340*/  UISETP.GT.U32.AND UP0, UPT, UR18, 0x1, UPT ;  /* 0x000000011200788c */ /* 0x000fcc000bf04070 */
[----:B------:R-:W-:-:S13]  /*3350*/  PLOP3.LUT P0, PT, PT, PT, UP0, 0x80, 0x0 ;  /* 0x000000000000781c */ /* 0x000fda0003f0f008 */
[----:B--2---:R-:W-:Y:S05]  /*3360*/  @P0 EXIT ;  /* 0x000000000000094d */ /* 0x004fea0003800000 */
.L_x_28:
[----:B------:R-:W-:-:S08]  /*3370*/  NOP ;  /* 0x0000000000007918 */ /* 0x000fd00000000000 */
[----:B------:R-:W1:Y:S02]  /*3380*/  USETMAXREG.TRY_ALLOC.CTAPOOL UP0, 0xe8 ;  /* 0x000000e8000079c8 */ /* 0x000e640008000600 */
[----:B-1----:R-:W-:-:S13]  /*3390*/  PLOP3.LUT P0, PT, PT, PT, UP0, 0x80, 0x0 ;  /* 0x000000000000781c */ /* 0x002fda0003f0f008 */
[----:B------:R-:W-:Y:S05]  /*33a0*/  @!P0 BRA `(.L_x_28) ;  /* 0xfffffffc00f08947 */ /* 0x000fea000383ffff */
[----:B------:R-:W1:Y:S01]  /*33b0*/  SHFL.IDX PT, R24, R24, RZ, 0x1f ;  /* 0x00001fff18187589 */ /* 0x000e6200000e0000 */
[----:B------:R-:W2:Y:S01]  /*33c0*/  S2UR UR4, SR_CTAID.Y ;  /* 0x00000000000479c3 */ /* 0x000ea20000002600 */
[----:B------:R-:W-:Y:S01]  /*33d0*/  UMOV UR36, URZ ;  /* 0x0000003f00247c82 */ /* 0x000fe20008000000 */
[----:B------:R-:W-:Y:S01]  /*33e0*/  UMOV UR37, URZ ;  /* 0x0000003f00257c82 */ /* 0x000fe20008000000 */
[----:B-1----:R-:W-:Y:S01]  /*33f0*/  LOP3.LUT P0, RZ, R24, 0x3, RZ, 0xc0, !PT ;  /* 0x0000000318ff7812 */ /* 0x002fe2000780c0ff */
[----:B--2---:R-:W-:-:S12]  /*3400*/  UIMAD UR4, UR4, UR60, UR52 ;  /* 0x0000003c040472a4 */ /* 0x004fd8000f8e0234 */
[----:B------:R-:W-:Y:S05]  /*3410*/  @P0 BRA `(.L_x_29) ;  /* 0x0000000000a40947 */ /* 0x000fea0003800000 */
[----:B------:R-:W-:Y:S01]  /*3420*/  ELECT P0, URZ, PT ;  /* 0x00000000003f782f */ /* 0x000fe20003800000 */
[----:B------:R-:W-:-:S12]  /*3430*/  BSSY B0, `(.L_x_30) ;  /* 0x0000020000007945 */ /* 0x000fd80003800000 */
[----:B------:R-:W-:Y:S05]  /*3440*/  @!P0 BRA `(.L_x_31) ;  /* 0x0000000000788947 */ /* 0x000fea0003800000 */
[----:B------:R-:W1:Y:S01]  /*3450*/  S2UR UR6, SR_CgaCtaId ;  /* 0x00000000000679c3 */ /* 0x000e620000008800 */
[----:B------:R-:W-:Y:S01]  /*3460*/  UISETP.NE.AND UP0, UPT, UR12, 0x1, UPT ;  /* 0x000000010c00788c */ /* 0x000fe2000bf05270 */
[----:B------:R-:W-:-:S06]  /*3470*/  UMOV UR5, 0x400 ;  /* 0x0000040000057882 */ /* 0x000fcc0000000000 */
[----:B------:R-:W2:Y:S08]  /*3480*/  LDC.64 R4, c[0x0][0x700] ;  /* 0x0001c000ff047b82 */ /* 0x000eb00000000a00 */
[----:B----4-:R-:W2:Y:S08]  /*3490*/  LDC.64 R6, c[0x0][0x708] ;  /* 0x0001c200ff067b82 */ /* 0x010eb00000000a00 */
[----:B-----5:R-:W3:Y:S01]  /*34a0*/  LDC.64 R8, c[0x0][0x710] ;  /* 0x0001c400ff087b82 */ /* 0x020ee20000000a00 */
[----:B-1----:R-:W-:-:S04]  /*34b0*/  ULEA UR5, UR6, UR5, 0x18 ;  /* 0x0000000506057291 */ /* 0x002fc8000f8ec03f */
[----:B------:R-:W-:Y:S02]  /*34c0*/  UIADD3 UR6, UR5, 0x80, URZ ;  /* 0x0000008005067890 */ /* 0x000fe4000fffe03f */
[----:B------:R-:W-:Y:S01]  /*34d0*/  @!UP0 UIADD3 UR6, UR5, URZ, URZ ;  /* 0x0000003f05068290 */ /* 0x000fe2000fffe03f */
[----:B------:R-:W3:Y:S08]  /*34e0*/  LDC.64 R10, c[0x0][0x718] ;  /* 0x0001c600ff0a7b82 */ /* 0x000ef00000000a00 */
[----:B------:R-:W1:Y:S01]  /*34f0*/  LDC.64 R24, c[0x0][0x720] ;  /* 0x0001c800ff187b82 */ /* 0x000e620000000a00 */
[----:B--2---:R2:W-:Y:S07]  /*3500*/  STS.128 [UR6+0x34780], R4 ;  /* 0x03478004ff007988 */ /* 0x0045ee0008000c06 */
[----:B------:R-:W1:Y:S08]  /*3510*/  LDC.64 R26, c[0x0][0x728] ;  /* 0x0001ca00ff1a7b82 */ /* 0x000e700000000a00 */
[----:B------:R-:W4:Y:S01]  /*3520*/  LDC.64 R28, c[0x0][0x730] ;  /* 0x0001cc00ff1c7b82 */ /* 0x000f220000000a00 */
[----:B---3--:R2:W-:Y:S07]  /*3530*/  STS.128 [UR6+0x34790], R8 ;  /* 0x03479008ff007988 */ /* 0x0085ee0008000c06 */
[----:B------:R-:W4:Y:S08]  /*3540*/  LDC.64 R30, c[0x0][0x738] ;  /* 0x0001ce00ff1e7b82 */ /* 0x000f300000000a00 */
[----:B------:R-:W3:Y:S01]  /*3550*/  LDC.64 R32, c[0x0][0x740] ;  /* 0x0001d000ff207b82 */ /* 0x000ee20000000a00 */
[----:B-1----:R2:W-:Y:S07]  /*3560*/  STS.128 [UR6+0x347a0], R24 ;  /* 0x0347a018ff007988 */ /* 0x0025ee0008000c06 */
[----:B------:R-:W3:Y:S08]  /*3570*/  LDC.64 R34, c[0x0][0x748] ;  /* 0x0001d200ff227b82 */ /* 0x000ef00000000a00 */
[----:B------:R-:W1:Y:S01]  /*3580*/  LDC.64 R36, c[0x0][0x750] ;  /* 0x0001d400ff247b82 */ /* 0x000e620000000a00 */
[----:B----4-:R2:W-:Y:S07]  /*3590*/  STS.128 [UR6+0x347b0], R28 ;  /* 0x0347b01cff007988 */ /* 0x0105ee0008000c06 */
[----:B------:R-:W1:Y:S08]  /*35a0*/  LDC.64 R38, c[0x0][0x758] ;  /* 0x0001d600ff267b82 */ /* 0x000e700000000a00 */
[----:B------:R-:W4:Y:S01]  /*35b0*/  LDC.64 R40, c[0x0][0x760] ;  /* 0x0001d800ff287b82 */ /* 0x000f220000000a00 */
[----:B---3--:R2:W-:Y:S07]  /*35c0*/  STS.128 [UR6+0x347c0], R32 ;  /* 0x0347c020ff007988 */ /* 0x0085ee0008000c06 */
[----:B------:R-:W4:Y:S08]  /*35d0*/  LDC.64 R42, c[0x0][0x768] ;  /* 0x0001da00ff2a7b82 */ /* 0x000f300000000a00 */
[----:B------:R-:W3:Y:S01]  /*35e0*/  LDC.64 R44, c[0x0][0x770] ;  /* 0x0001dc00ff2c7b82 */ /* 0x000ee20000000a00 */
[----:B-1----:R2:W-:Y:S07]  /*35f0*/  STS.128 [UR6+0x347d0], R36 ;  /* 0x0347d024ff007988 */ /* 0x0025ee0008000c06 */
[----:B------:R-:W3:Y:S01]  /*3600*/  LDC.64 R46, c[0x0][0x778] ;  /* 0x0001de00ff2e7b82 */ /* 0x000ee20000000a00 */
[----:B----4-:R2:W-:Y:S04]  /*3610*/  STS.128 [UR6+0x347e0], R40 ;  /* 0x0347e028ff007988 */ /* 0x0105e80008000c06 */
[----:B---3--:R2:W-:Y:S02]  /*3620*/  STS.128 [UR6+0x347f0], R44 ;  /* 0x0347f02cff007988 */ /* 0x0085e40008000c06 */
.L_x_31:
[----:B------:R-:W-:Y:S05]  /*3630*/  BSYNC B0 ;  /* 0x0000000000007941 */ /* 0x000fea0003800000 */
.L_x_30:
[----:B------:R-:W-:Y:S01]  /*3640*/  UISETP.NE.AND UP0, UPT, UR12, 0x1, UPT ;  /* 0x000000010c00788c */ /* 0x000fe2000bf05270 */
[----:B------:R-:W-:Y:S01]  /*3650*/  NOP ;  /* 0x0000000000007918 */ /* 0x000fe20000000000 */
[----:B------:R-:W-:Y:S01]  /*3660*/  ULDC UR5, c[0x0][0x884] ;  /* 0x0002210000057ab9 */ /* 0x000fe20000000800 */
[----:B------:R-:W-:Y:S01]  /*3670*/  ULDC.64 UR36, c[0x0][0x800] ;  /* 0x0002000000247ab9 */ /* 0x000fe20000000a00 */
[----:B------:R-:W-:-:S04]  /*3680*/  USEL UR5, UR5, URZ, UP0 ;  /* 0x0000003f05057287 */ /* 0x000fc80008000000 */
[----:B------:R-:W-:-:S04]  /*3690*/  UIADD3 UR5, UR4, UR5, URZ ;  /* 0x0000000504057290 */ /* 0x000fc8000fffe03f */
[----:B------:R-:W-:-:S12]  /*36a0*/  UIMAD.WIDE UR36, UR5, 0x80, UR36 ;  /* 0x00000080052478a5 */ /* 0x000fd8000f8e0224 */
.L_x_29:
[----:B------:R-:W-:-:S13]  /*36b0*/  ISETP.NE.AND P0, PT, RZ, UR51, PT ;  /* 0x00000033ff007c0c */ /* 0x000fda000bf05270 */
[----:B------:R-:W-:Y:S05]  /*36c0*/  @P0 BRA `(.L_x_32) ;  /* 0x00000004000c0947 */ /* 0x000fea0003800000 */
[----:B------:R-:W-:Y:S01]  /*36d0*/  ELECT P0, URZ, PT ;  /* 0x00000000003f782f */ /* 0x000fe20003800000 */
[----:B------:R-:W-:-:S12]  /*36e0*/  BSSY B0, `(.L_x_33) ;  /* 0x000002c000007945 */ /* 0x000fd80003800000 */
[----:B------:R-:W-:Y:S05]  /*36f0*/  @!P0 BRA `(.L_x_34) ;  /* 0x0000000000a88947 */ /* 0x000fea0003800000 */
[----:B--2-4-:R-:W1:Y:S08]  /*3700*/  LDC.64 R6, c[0x0][0x820] ;  /* 0x00020800ff067b82 */ /* 0x014e700000000a00 */
[----:B------:R-:W2:Y:S01]  /*3710*/  LDC.64 R4, c[0x0][0x818] ;  /* 0x00020600ff047b82 */ /* 0x000ea20000000a00 */
[----:B-1----:R-:W-:-:S06]  /*3720*/  IMAD.WIDE R6, R18, 0x8, R6 ;  /* 0x0000000812067825 */ /* 0x002fcc00078e0206 */
[----:B------:R-:W3:Y:S01]  /*3730*/  LDG.E.64 R6, desc[UR38][R6.64] ;  /* 0x0000002606067981 */ /* 0x000ee2000c1e1b00 */
[----:B--2---:R-:W-:-:S06]  /*3740*/  IMAD.WIDE R4, R18, 0x8, R4 ;  /* 0x0000000812047825 */ /* 0x004fcc00078e0204 */
[----:B------:R-:W2:Y:S01]  /*3750*/  LDG.E.64 R4, desc[UR38][R4.64] ;  /* 0x0000002604047981 */ /* 0x000ea2000c1e1b00 */
[----:B------:R-:W1:Y:S01]  /*3760*/  S2UR UR5, SR_CgaCtaId ;  /* 0x00000000000579c3 */ /* 0x000e620000008800 */
[----:B------:R-:W-:Y:S01]  /*3770*/  UISETP.NE.AND UP0, UPT, UR12, 0x1, UPT ;  /* 0x000000010c00788c */ /* 0x000fe2000bf05270 */
[----:B-----5:R-:W-:Y:S01]  /*3780*/  IADD3 R9, R19, -0x1, RZ ;  /* 0xffffffff13097810 */ /* 0x020fe20007ffe0ff */
[----:B------:R-:W-:Y:S01]  /*3790*/  UMOV UR4, 0x400 ;  /* 0x0000040000047882 */ /* 0x000fe20000000000 */
[----:B------:R-:W-:Y:S01]  /*37a0*/  CS2R R10, SRZ ;  /* 0x00000000000a7805 */ /* 0x000fe2000001ff00 */
[----:B-1----:R-:W-:-:S04]  /*37b0*/  ULEA UR4, UR5, UR4, 0x18 ;  /* 0x0000000405047291 */ /* 0x002fc8000f8ec03f */
[----:B------:R-:W-:-:S03]  /*37c0*/  UIADD3 UR5, UR4, 0x80, URZ ;  /* 0x0000008004057890 */ /* 0x000fc6000fffe03f */
[----:B------:R-:W-:-:S04]  /*37d0*/  @!UP0 UIADD3 UR5, UR4, URZ, URZ ;  /* 0x0000003f04058290 */ /* 0x000fc8000fffe03f */
[----:B------:R-:W-:-:S05]  /*37e0*/  UIADD3 UR4, UR5, 0x34780, URZ ;  /* 0x0003478005047890 */ /* 0x000fca000fffe03f */
[----:B------:R-:W1:Y:S01]  /*37f0*/  LDS R0, [UR5+0x3479c] ;  /* 0x03479c05ff007984 */ /* 0x000e620008000800 */
[----:B------:R-:W-:-:S03]  /*3800*/  MOV R20, UR4 ;  /* 0x0000000400147c02 */ /* 0x000fc60008000f00 */
[----:B------:R-:W-:Y:S01]  /*3810*/  STS [UR5+0x347b0], RZ ;  /* 0x0347b0ffff007988 */ /* 0x000fe20008000805 */
[----:B------:R-:W-:-:S05]  /*3820*/  SHF.R.U64 R20, R20, 0x4, RZ ;  /* 0x0000000414147819 */ /* 0x000fca00000012ff */
[----:B------:R-:W-:Y:S04]  /*3830*/  STS [UR5+0x34790], R20 ;  /* 0x03479014ff007988 */ /* 0x000fe80008000805 */
[----:B------:R-:W-:Y:S01]  /*3840*/  STS [UR5+0x34794], R20 ;  /* 0x03479414ff007988 */ /* 0x000fe20008000805 */
[----:B---3--:R-:W-:-:S04]  /*3850*/  SHF.L.U64.HI R15, R6, 0x1, R7 ;  /* 0x00000001060f7819 */ /* 0x008fc80000010207 */
[----:B------:R-:W-:-:S04]  /*3860*/  LOP3.LUT R15, R15, 0x1fffffff, RZ, 0xc0, !PT ;  /* 0x1fffffff0f0f7812 */ /* 0x000fc800078ec0ff */
[----:B------:R-:W-:Y:S01]  /*3870*/  SHF.R.U32.HI R7, RZ, 0x4, R15 ;  /* 0x00000004ff077819 */ /* 0x000fe2000001160f */
[----:B--2---:R-:W-:Y:S03]  /*3880*/  STS.64 [UR5+0x34780], R4 ;  /* 0x03478004ff007988 */ /* 0x004fe60008000a05 */
[----:B-1----:R-:W-:-:S05]  /*3890*/  LOP3.LUT R0, R0, 0xf, R7, 0xb8, !PT ;  /* 0x0000000f00007812 */ /* 0x002fca00078eb807 */
[----:B------:R1:W-:Y:S04]  /*38a0*/  STS [UR5+0x3479c], R0 ;  /* 0x03479c00ff007988 */ /* 0x0003e80008000805 */
[----:B------:R-:W2:Y:S01]  /*38b0*/  LDS R7, [UR5+0x3479c] ;  /* 0x03479c05ff077984 */ /* 0x000ea20008000800 */
[----:B-1----:R-:W-:-:S05]  /*38c0*/  IMAD.SHL.U32 R0, R6, 0x2, RZ ;  /* 0x0000000206007824 */ /* 0x002fca00078e00ff */
[----:B------:R-:W-:-:S04]  /*38d0*/  LOP3.LUT R0, R0, 0xfffffffe, RZ, 0xc0, !PT ;  /* 0xfffffffe00007812 */ /* 0x000fc800078ec0ff */
[----:B------:R-:W-:-:S05]  /*38e0*/  SHF.R.U64 R0, R0, 0x4, R15 ;  /* 0x0000000400007819 */ /* 0x000fca000000120f */
[----:B------:R-:W-:Y:S01]  /*38f0*/  STS [UR5+0x3478c], R0 ;  /* 0x03478c00ff007988 */ /* 0x000fe20008000805 */
[----:B--2---:R-:W-:-:S05]  /*3900*/  LOP3.LUT R7, R7, 0xf0, RZ, 0xb8, !PT ;  /* 0x000000f007077812 */ /* 0x004fca00078eb8ff */
[----:B------:R-:W-:Y:S04]  /*3910*/  STS [UR5+0x3479c], R7 ;  /* 0x03479c07ff007988 */ /* 0x000fe80008000805 */
[----:B------:R-:W1:Y:S02]  /*3920*/  LDS R8, [UR5+0x3479c] ;  /* 0x03479c05ff087984 */ /* 0x000e640008000800 */
[----:B-1----:R-:W-:Y:S01]  /*3930*/  LOP3.LUT R21, R8, 0xf00, RZ, 0xb8, !PT ;  /* 0x00000f0008157812 */ /* 0x002fe200078eb8ff */
[----:B------:R-:W-:-:S04]  /*3940*/  VIADD R8, R13, 0xffffffff ;  /* 0xffffffff0d087836 */ /* 0x000fc80000000000 */
[----:B------:R-:W-:Y:S04]  /*3950*/  STS.64 [UR5+0x34798], R20 ;  /* 0x03479814ff007988 */ /* 0x000fe80008000a05 */
[----:B------:R-:W1:Y:S04]  /*3960*/  LDS R12, [UR5+0x3479c] ;  /* 0x03479c05ff0c7984 */ /* 0x000e680008000800 */
[----:B------:R3:W-:Y:S01]  /*3970*/  STS.128 [UR5+0x347a0], R8 ;  /* 0x0347a008ff007988 */ /* 0x0007e20008000c05 */
[----:B-1----:R-:W-:-:S05]  /*3980*/  LOP3.LUT R12, R12, 0xf000, RZ, 0xb8, !PT ;  /* 0x0000f0000c0c7812 */ /* 0x002fca00078eb8ff */
[----:B------:R3:W-:Y:S02]  /*3990*/  STS [UR5+0x3479c], R12 ;  /* 0x03479c0cff007988 */ /* 0x0007e40008000805 */
.L_x_34:
[----:B------:R-:W-:Y:S05]  /*39a0*/  BSYNC B0 ;  /* 0x0000000000007941 */ /* 0x000fea0003800000 */
.L_x_33:
[----:B------:R-:W-:Y:S01]  /*39b0*/  ELECT P0, URZ, PT ;  /* 0x00000000003f782f */ /* 0x000fe20003800000 */
[----:B------:R-:W-:Y:S01]  /*39c0*/  NOP ;  /* 0x0000000000007918 */ /* 0x000fe20000000000 */
[----:B------:R-:W-:Y:S11]  /*39d0*/  BSSY B0, `(.L_x_35) ;  /* 0x0000004000007945 */ /* 0x000ff60003800000 */
[----:B------:R-:W-:Y:S05]  /*39e0*/  @!P0 BRA `(.L_x_36) ;  /* 0x0000000000088947 */ /* 0x000fea0003800000 */
[----:B------:R0:W-:Y:S01]  /*39f0*/  UTMACMDFLUSH ;  /* 0x00000000000079b7 */ /* 0x0001e20000000000 */
[----:B------:R-:W-:-:S04]  /*3a00*/  DEPBAR.LE SB0, 0x0 ;  /* 0x000080000000791a */ /* 0x000fc80000000000 */
.L_x_36:
[----:B------:R-:W-:Y:S05]  /*3a10*/  BSYNC B0 ;  /* 0x0000000000007941 */ /* 0x000fea0003800000 */
.L_x_35:
[----:B------:R-:W1:Y:S01]  /*3a20*/  S2UR UR5, SR_CgaCtaId ;  /* 0x00000000000579c3 */ /* 0x000e620000008800 */
[----:B-----5:R-:W2:Y:S01]  /*3a30*/  S2R R0, SR_LANEID ;  /* 0x0000000000007919 */ /* 0x020ea20000000000 */
[----:B------:R-:W-:Y:S01]  /*3a40*/  UISETP.NE.AND UP0, UPT, UR12, 0x1, UPT ;  /* 0x000000010c00788c */ /* 0x000fe2000bf05270 */
[----:B------:R-:W-:Y:S02]  /*3a50*/  UMOV UR4, 0x400 ;  /* 0x0000040000047882 */ /* 0x000fe40000000000 */
[----:B-1----:R-:W-:-:S04]  /*3a60*/  ULEA UR4, UR5, UR4, 0x18 ;  /* 0x0000000405047291 */ /* 0x002fc8000f8ec03f */
[----:B------:R-:W-:-:S04]  /*3a70*/  UIADD3 UR5, UR4, 0x80, URZ ;  /* 0x0000008004057890 */ /* 0x000fc8000fffe03f */
[----:B------:R-:W-:Y:S01]  /*3a80*/  @!UP0 UIADD3 UR5, UR4, URZ, URZ ;  /* 0x0000003f04058290 */ /* 0x000fe2000fffe03f */
[----:B--2---:R-:W-:-:S05]  /*3a90*/  IMAD.SHL.U32 R0, R0, 0x4, RZ ;  /* 0x0000000400007824 */ /* 0x004fca00078e00ff */
[----:B------:R-:W-:Y:S01]  /*3aa0*/  IMAD.U32 R5, RZ, RZ, UR5 ;  /* 0x00000005ff057e24 */ /* 0x000fe2000f8e00ff */
[----:B------:R-:W-:-:S04]  /*3ab0*/  IADD3 R4, P0, R0, UR36, RZ ;  /* 0x0000002400047c10 */ /* 0x000fc8000ff1e0ff */
[----:B----4-:R-:W-:Y:S02]  /*3ac0*/  IADD3 R6, R0, 0x34780, R5 ;  /* 0x0003478000067810 */ /* 0x010fe40007ffe005 */
[----:B------:R-:W-:-:S03]  /*3ad0*/  IADD3.X R5, RZ, UR37, RZ, P0, !PT ;  /* 0x00000025ff057c10 */ /* 0x000fc600087fe4ff */
[----:B------:R-:W1:Y:S04]  /*3ae0*/  LDS R7, [R6] ;  /* 0x0000000006077984 */ /* 0x000e680000000800 */
[----:B-1----:R1:W5:Y:S02]  /*3af0*/  ATOMG.E.EXCH.STRONG.GPU PT, RZ, [R4], R7 ;  /* 0x0000000704ff73a8 */ /* 0x00236400041ee100 */
.L_x_32:
[----:B-----5:R-:W-:Y:S01]  /*3b00*/  IMAD.SHL.U32 R0, R2, 0x40, RZ ;  /* 0x0000004002007824 */ /* 0x020fe200078e00ff */
[-C--:B-12---:R-:W-:Y:S01]  /*3b10*/  LEA.HI R5, R3, R2.reuse, RZ, 0x5 ;  /* 0x0000000203057211 */ /* 0x086fe200078f28ff */
[----:B------:R-:W1:Y:S01]  /*3b20*/  S2UR UR57, SR_CgaCtaId ;  /* 0x00000000003979c3 */ /* 0x000e620000008800 */
[----:B------:R-:W-:Y:S01]  /*3b30*/  IMAD.SHL.U32 R14, R14, 0x8, RZ ;  /* 0x000000080e0e7824 */ /* 0x000fe200078e00ff */
[----:B------:R-:W-:Y:S01]  /*3b40*/  UISETP.NE.AND UP1, UPT, UR12, 0x1, UPT ;  /* 0x000000010c00788c */ /* 0x000fe2000bf25270 */
[----:B------:R-:W-:Y:S01]  /*3b50*/  LOP3.LUT R4, R0, 0x40, RZ, 0xc0, !PT ;  /* 0x0000004000047812 */ /* 0x000fe200078ec0ff */
[----:B------:R-:W-:Y:S01]  /*3b60*/  UISETP.NE.AND UP0, UPT, UR18, URZ, UPT ;  /* 0x0000003f1200728c */ /* 0x000fe2000bf05270 */
[----:B------:R-:W-:Y:S01]  /*3b70*/  SHF.R.U32.HI R5, RZ, 0x1, R5 ;  /* 0x00000001ff057819 */ /* 0x000fe20000011605 */
[----:B------:R-:W-:Y:S01]  /*3b80*/  UMOV UR47, 0x400 ;  /* 0x00000400002f7882 */ /* 0x000fe20000000000 */
[-C--:B------:R-:W-:Y:S01]  /*3b90*/  LEA.HI R0, R2, R2.reuse, RZ, 0x1 ;  /* 0x0000000202007211 */ /* 0x080fe200078f08ff */
[----:B------:R-:W-:Y:S01]  /*3ba0*/  USEL UR4, URZ, 0x1, UP0 ;  /* 0x000000013f047887 */ /* 0x000fe20008000000 */
[----:B------:R-:W-:Y:S01]  /*3bb0*/  LOP3.LUT R5, R4, 0x30, R5, 0xf8, !PT ;  /* 0x0000003004057812 */ /* 0x000fe200078ef805 */
[----:B------:R-:W-:Y:S01]  /*3bc0*/  USHF.L.U32 UR50, UR18, 0x3, URZ ;  /* 0x0000000312327899 */ /* 0x000fe2000800063f */
[----:B------:R-:W-:Y:S01]  /*3bd0*/  SHF.R.S32.HI R0, RZ, 0x1, R0 ;  /* 0x00000001ff007819 */ /* 0x000fe20000011400 */
[----:B------:R-:W-:Y:S01]  /*3be0*/  IMAD.MOV.U32 R7, RZ, RZ, 0x1 ;  /* 0x00000001ff077424 */ /* 0x000fe200078e00ff */
[----:B------:R-:W-:Y:S01]  /*3bf0*/  LOP3.LUT R14, R5, 0x8, R14, 0xf8, !PT ;  /* 0x00000008050e7812 */ /* 0x000fe200078ef80e */
[----:B------:R-:W-:Y:S01]  /*3c00*/  ULOP3.LUT UR54, UR50, 0x8, URZ, 0xc0, !UPT ;  /* 0x0000000832367892 */ /* 0x000fe2000f8ec03f */
[----:B------:R-:W-:Y:S01]  /*3c10*/  LEA.HI R5, R3, R2, RZ, 0x4 ;  /* 0x0000000203057211 */ /* 0x000fe200078f20ff */
[----:B------:R-:W-:Y:S01]  /*3c20*/  VIADD R222, R2, 0x1f ;  /* 0x0000001f02de7836 */ /* 0x000fe20000000000 */
[----:B------:R-:W-:Y:S01]  /*3c30*/  SHF.L.U32 R0, R0, 0x7, RZ ;  /* 0x0000000700007819 */ /* 0x000fe200000006ff */
[----:B------:R-:W-:Y:S01]  /*3c40*/  IMAD.MOV.U32 R216, RZ, RZ, RZ ;  /* 0x000000ffffd87224 */ /* 0x000fe200078e00ff */
[----:B----4-:R-:W-:Y:S01]  /*3c50*/  SHF.R.S32.HI R6, RZ, 0x4, R5 ;  /* 0x00000004ff067819 */ /* 0x010fe20000011405 */
[----:B------:R-:W-:Y:S01]  /*3c60*/  ULOP3.LUT UR43, UR42, 0x1, URZ, 0xfc, !UPT ;  /* 0x000000012a2b7892 */ /* 0x000fe2000f8efc3f */
[----:B------:R-:W-:Y:S01]  /*3c70*/  LOP3.LUT R3, R0, 0x180, RZ, 0xc0, !PT ;  /* 0x0000018000037812 */ /* 0x000fe200078ec0ff */
[----:B------:R-:W-:Y:S01]  /*3c80*/  ULOP3.LUT UR53, UR59, 0x1, URZ, 0xfc, !UPT ;  /* 0x000000013b357892 */ /* 0x000fe2000f8efc3f */
[----:B------:R-:W-:Y:S01]  /*3c90*/  LEA.HI R5, R5, R6, RZ, 0x1 ;  /* 0x0000000605057211 */ /* 0x000fe200078f08ff */
[----:B-1----:R-:W-:Y:S01]  /*3ca0*/  ULEA UR47, UR57, UR47, 0x18 ;  /* 0x0000002f392f7291 */ /* 0x002fe2000f8ec03f */
[----:B------:R-:W-:Y:S01]  /*3cb0*/  LOP3.LUT R4, R3, R4, RZ, 0xfc, !PT ;  /* 0x0000000403047212 */ /* 0x000fe200078efcff */
[----:B------:R-:W-:Y:S01]  /*3cc0*/  ULOP3.LUT UR55, UR61, 0x1, URZ, 0xfc, !UPT ;  /* 0x000000013d377892 */ /* 0x000fe2000f8efc3f */
[----:B------:R-:W-:Y:S01]  /*3cd0*/  LOP3.LUT R5, R5, 0x7ffffe, RZ, 0xc0, !PT ;  /* 0x007ffffe05057812 */ /* 0x000fe200078ec0ff */
[----:B------:R-:W-:Y:S01]  /*3ce0*/  UIADD3 UR49, UR47, 0x80, URZ ;  /* 0x000000802f317890 */ /* 0x000fe2000fffe03f */
[----:B------:R-:W-:Y:S01]  /*3cf0*/  SHF.R.U32.HI R4, RZ, 0x3, R4 ;  /* 0x00000003ff047819 */ /* 0x000fe20000011604 */
[----:B------:R-:W-:Y:S01]  /*3d00*/  UIADD3 UR48, UR47, 0x34510, URZ ;  /* 0x000345102f307890 */ /* 0x000fe2000fffe03f */
[----:B------:R-:W-:Y:S01]  /*3d10*/  MOV R217, UR4 ;  /* 0x0000000400d97c02 */ /* 0x000fe20008000f00 */
[----:B------:R-:W-:Y:S01]  /*3d20*/  IMAD.IADD R5, R6, 0x1, -R5 ;  /* 0x0000000106057824 */ /* 0x000fe200078e0a05 */
[----:B------:R-:W-:Y:S01]  /*3d30*/  LOP3.LUT R4, R4, R14, R3, 0x1e, !PT ;  /* 0x0000000e04047212 */ /* 0x000fe200078e1e03 */
[----:B------:R-:W-:-:S02]  /*3d40*/  @!UP1 UIADD3 UR49, UR47, URZ, URZ ;  /* 0x0000003f2f319290 */ /* 0x000fc4000fffe03f */
[----:B------:R-:W-:Y:S01]  /*3d50*/  ULOP3.LUT UR56, UR50, 0x8, URZ, 0xc, !UPT ;  /* 0x0000000832387892 */ /* 0x000fe2000f8e0c3f */
[----:B------:R-:W-:Y:S01]  /*3d60*/  LEA R221, R5, R4, 0x9 ;  /* 0x0000000405dd7211 */ /* 0x000fe200078e48ff */
[----:B------:R-:W-:Y:S02]  /*3d70*/  ULOP3.LUT UR54, UR54, 0x18, URZ, 0x3c, !UPT ;  /* 0x0000001836367892 */ /* 0x000fe4000f8e3c3f */
[----:B------:R-:W-:Y:S02]  /*3d80*/  UIADD3 UR5, UR50, UR48, URZ ;  /* 0x0000003032057290 */ /* 0x000fe4000fffe03f */
[----:B------:R-:W-:-:S12]  /*3d90*/  UIADD3 UR49, UR49, 0x34780, URZ ;  /* 0x0003478031317890 */ /* 0x000fd8000fffe03f */
.L_x_160:
[----:B-1-3--:R-:W1:Y:S02]  /*3da0*/  LDC.64 R2, c[0x0][0x290] ;  /* 0x0000a400ff027b82 */ /* 0x00ae640000000a00 */
[----:B-1----:R-:W-:-:S05]  /*3db0*/  IMAD.WIDE R2, R18, 0xc, R2 ;  /* 0x0000000c12027825 */ /* 0x002fca00078e0202 */
[----:B--2---:R-:W2:Y:S01]  /*3dc0*/  LDG.E R5, desc[UR38][R2.64+0x8] ;  /* 0x0000082602057981 */ /* 0x004ea2000c1e1900 */
[----:B---3--:R-:W-:Y:S01]  /*3dd0*/  SHF.L.U32 R11, R217, 0x1f, RZ ;  /* 0x0000001fd90b7819 */ /* 0x008fe200000006ff */
[----:B------:R-:W-:Y:S01]  /*3de0*/  IMAD.U32 R8, RZ, RZ, UR48 ;  /* 0x00000030ff087e24 */ /* 0x000fe2000f8e00ff */
[----:B------:R-:W-:-:S03]  /*3df0*/  UMOV UR5, UR40 ;  /* 0x0000002800057c82 */ /* 0x000fc60008000000 */
[----:B------:R-:W1:Y:S01]  /*3e00*/  SYNCS.PHASECHK.TRANS64.TRYWAIT P0, [R8+UR50], R11 ;  /* 0x0000000b080075a7 */ /* 0x000e620008000172 */
[----:B--2---:R-:W-:-:S05]  /*3e10*/  VIADD R6, R5, 0x3f ;  /* 0x0000003f05067836 */ /* 0x004fca0000000000 */
[----:B------:R-:W-:-:S04]  /*3e20*/  SHF.R.S32.HI R9, RZ, 0x1f, R6 ;  /* 0x0000001fff097819 */ /* 0x000fc80000011406 */
[----:B------:R-:W-:Y:S01]  /*3e30*/  LEA.HI R6, R9, R6, RZ, 0x6 ;  /* 0x0000000609067211 */ /* 0x000fe200078f30ff */
[----:B-1----:R-:W-:Y:S06]  /*3e40*/  @!P0 BRA `(.L_x_37) ;  /* 0x0000013400dc8947 */ /* 0x002fec0003800000 */
.L_x_362:
[----:B------:R2:W-:Y:S01]  /*3e50*/  STL [R1], RZ ;  /* 0x000000ff01007387 */ /* 0x0005e20000100800 */
[----:B------:R-:W-:Y:S01]  /*3e60*/  ISETP.GE.AND P0, PT, R5, 0x1, PT ;  /* 0x000000010500780c */ /* 0x000fe20003f06270 */
[----:B------:R-:W-:Y:S01]  /*3e70*/  UMOV UR4, URZ ;  /* 0x0000003f00047c82 */ /* 0x000fe20008000000 */
[----:B------:R-:W-:Y:S01]  /*3e80*/  MOV R219, R18 ;  /* 0x0000001200db7202 */ /* 0x000fe20000000f00 */
[----:B------:R2:W-:Y:S01]  /*3e90*/  STL [R1+0x4], RZ ;  /* 0x000004ff01007387 */ /* 0x0005e20000100800 */
[----:B------:R-:W-:Y:S01]  /*3ea0*/  SHF.R.S32.HI R19, RZ, 0x1f, R18 ;  /* 0x0000001fff137819 */ /* 0x000fe20000011412 */
[----:B------:R-:W-:Y:S01]  /*3eb0*/  IMAD.U32 R2, RZ, RZ, UR41 ;  /* 0x00000029ff027e24 */ /* 0x000fe2000f8e00ff */
[----:B------:R-:W-:Y:S01]  /*3ec0*/  CS2R R86, SRZ ;  /* 0x0000000000567805 */ /* 0x000fe2000001ff00 */
[----:B------:R2:W-:Y:S01]  /*3ed0*/  STL [R1+0x8], RZ ;  /* 0x000008ff01007387 */ /* 0x0005e20000100800 */
[----:B------:R-:W-:Y:S02]  /*3ee0*/  CS2R R152, SRZ ;  /* 0x0000000000987805 */ /* 0x000fe4000001ff00 */
[----:B------:R-:W-:-:S02]  /*3ef0*/  CS2R R154, SRZ ;  /* 0x00000000009a7805 */ /* 0x000fc4000001ff00 */
[----:B------:R-:W-:Y:S01]  /*3f00*/  CS2R R156, SRZ ;  /* 0x00000000009c7805 */ /* 0x000fe2000001ff00 */
[----:B------:R2:W-:Y:S01]  /*3f10*/  STL [R1+0xc], RZ ;  /* 0x00000cff01007387 */ /* 0x0005e20000100800 */
[----:B------:R-:W-:Y:S02]  /*3f20*/  CS2R R158, SRZ ;  /* 0x00000000009e7805 */ /* 0x000fe4000001ff00 */
[----:B------:R-:W-:Y:S02]  /*3f30*/  CS2R R160, SRZ ;  /* 0x0000000000a07805 */ /* 0x000fe4000001ff00 */
        /* <DEDUP_REMOVED lines=108> */
[----:B------:R-:W-:Y:S01]  /*4600*/  SHF.R.S32.HI R6, RZ, 0x6, R6 ;  /* 0x00000006ff067819 */ /* 0x000fe20000011406 */
        /* <DEDUP_REMOVED lines=12> */
[----:B------:R2:W-:Y:S04]  /*46d0*/  STL [R1+0x88], RZ ;  /* 0x000088ff01007387 */ /* 0x0005e80000100800 */
        /* <DEDUP_REMOVED lines=28> */
[----:B------:R2:W-:Y:S01]  /*48a0*/  STL [R1+0xfc], RZ ;  /* 0x0000fcff01007387 */ /* 0x0005e20000100800 */
[----:B------:R-:W-:Y:S05]  /*48b0*/  @!P0 BRA `(.L_x_38) ;  /* 0x0000002800408947 */ /* 0x000fea0003800000 */
[----:B------:R-:W-:-:S06]  /*48c0*/  UISETP.NE.AND UP0, UPT, UR43, 0x3, UPT ;  /* 0x000000032b00788c */ /* 0x000fcc000bf05270 */
[----:B------:R-:W-:-:S13]  /*48d0*/  PLOP3.LUT P1, PT, PT, PT, UP0, 0x80, 0x0 ;  /* 0x000000000000781c */ /* 0x000fda0003f2f008 */
[----:B------:R-:W-:Y:S05]  /*48e0*/  @!P1 BRA `(.L_x_39) ;  /* 0x0000000000049947 */ /* 0x000fea0003800000 */
[----:B------:R-:W-:Y:S01]  /*48f0*/  BPT.TRAP 0x1 ;  /* 0x000000040000795c */ /* 0x000fe20000300000 */
.L_x_39:
[----:B------:R-:W-:Y:S01]  /*4900*/  ULEA UR4, UR40, UR47, 0x3 ;  /* 0x0000002f28047291 */ /* 0x000fe2000f8e183f */
[----:B-1----:R-:W-:-:S05]  /*4910*/  IMAD.U32 R0, RZ, RZ, UR41 ;  /* 0x00000029ff007e24 */ /* 0x002fca000f8e00ff */
[----:B------:R-:W-:-:S04]  /*4920*/  SHF.L.U32 R0, R0, 0x1f, RZ ;  /* 0x0000001f00007819 */ /* 0x000fc800000006ff */
[----:B------:R1:W3:Y:S01]  /*4930*/  SYNCS.PHASECHK.TRANS64.TRYWAIT P0, [UR4+0x34480], R0 ;  /* 0x03448000ff0075a7 */ /* 0x0002e20008000144 */
[----:B------:R-:W-:Y:S05]  /*4940*/  @!P1 BRA `(.L_x_40) ;  /* 0x0000000000049947 */ /* 0x000fea0003800000 */
[----:B------:R-:W-:Y:S01]  /*4950*/  BPT.TRAP 0x1 ;  /* 0x000000040000795c */ /* 0x000fe20000300000 */
.L_x_40:
[----:B---3--:R-:W-:Y:S05]  /*4960*/  @P0 BRA `(.L_x_41) ;  /* 0x0000000000080947 */ /* 0x008fea0003800000 */
[----:B------:R-:W3:Y:S02]  /*4970*/  SYNCS.PHASECHK.TRANS64.TRYWAIT P0, [UR4+0x34480], R0 ;  /* 0x03448000ff0075a7 */ /* 0x000ee40008000144 */
[----:B---3--:R-:W-:Y:S05]  /*4980*/  @!P0 BRA `(.L_x_42) ;  /* 0x0000012c00288947 */ /* 0x008fea0003800000 */
.L_x_41:
[----:B------:R-:W-:Y:S01]  /*4990*/  UIADD3 UR5, UR47, 0x20000, URZ ;  /* 0x000200002f057890 */ /* 0x000fe2000fffe03f */
[----:B------:R-:W-:Y:S01]  /*49a0*/  WARPGROUP.ARRIVE ;  /* 0x00000000000079c5 */ /* 0x000fe20000000000 */
[----:B------:R-:W-:Y:S01]  /*49b0*/  USHF.R.U32.HI UR4, URZ, 0x4, UR47 ;  /* 0x000000043f047899 */ /* 0x000fe2000801162f */
[----:B------:R-:W-:Y:S01]  /*49c0*/  STL [R1+0x210], R23 ;  /* 0x0002101701007387 */ /* 0x000fe20000100800 */
[----:B------:R-:W-:Y:S02]  /*49d0*/  USHF.R.U32.HI UR5, URZ, 0x4, UR5 ;  /* 0x000000043f057899 */ /* 0x000fe40008011605 */
[----:B------:R-:W-:Y:S01]  /*49e0*/  ULOP3.LUT UR4, UR4, 0x3fff, URZ, 0xc0, !UPT ;  /* 0x00003fff04047892 */ /* 0x000fe2000f8ec03f */
[----:B------:R4:W-:Y:S01]  /*49f0*/  STL [R1+0x20c], R22 ;  /* 0x00020c1601007387 */ /* 0x0009e20000100800 */
[----:B------:R-:W-:Y:S02]  /*4a00*/  ULOP3.LUT UR5, UR5, 0x3fff, URZ, 0xc0, !UPT ;  /* 0x00003fff05057892 */ /* 0x000fe4000f8ec03f */
[----:B------:R-:W-:Y:S01]  /*4a10*/  ULOP3.LUT UR6, UR4, 0x10000, URZ, 0xfc, !UPT ;  /* 0x0001000004067892 */ /* 0x000fe2000f8efc3f */
[----:B------:R1:W-:Y:S01]  /*4a20*/  STL [R1+0x208], R19 ;  /* 0x0002081301007387 */ /* 0x0003e20000100800 */
[----:B------:R-:W-:-:S02]  /*4a30*/  ULOP3.LUT UR4, UR5, 0x10000, URZ, 0xfc, !UPT ;  /* 0x0001000005047892 */ /* 0x000fc4000f8efc3f */
[----:B------:R-:W-:Y:S01]  /*4a40*/  ULEA UR5, UR40, UR6, 0xb ;  /* 0x0000000628057291 */ /* 0x000fe2000f8e583f */
[----:B------:R-:W-:Y:S01]  /*4a50*/  STL [R1+0x204], R18 ;  /* 0x0002041201007387 */ /* 0x000fe20000100800 */
[----:B------:R-:W-:Y:S01]  /*4a60*/  ULEA UR4, UR40, UR4, 0xa ;  /* 0x0000000428047291 */ /* 0x000fe2000f8e503f */
[----:B------:R-:W-:Y:S01]  /*4a70*/  UMOV UR9, 0x40000040 ;  /* 0x4000004000097882 */ /* 0x000fe20000000000 */
[----:B------:R-:W-:Y:S01]  /*4a80*/  UMOV UR11, 0x40000040 ;  /* 0x40000040000b7882 */ /* 0x000fe20000000000 */
[----:B------:R-:W-:Y:S02]  /*4a90*/  STL [R1+0x200], R17 ;  /* 0x0002001101007387 */ /* 0x000fe40000100800 */
[----:B------:R-:W-:Y:S02]  /*4aa0*/  UMOV UR8, UR5 ;  /* 0x0000000500087c82 */ /* 0x000fe40008000000 */
[----:B------:R-:W-:Y:S01]  /*4ab0*/  UMOV UR10, UR4 ;  /* 0x00000004000a7c82 */ /* 0x000fe20008000000 */
[----:B------:R2:W-:Y:S01]  /*4ac0*/  STL [R1+0x1fc], R16 ;  /* 0x0001fc1001007387 */ /* 0x0005e20000100800 */
[----:B------:R-:W-:Y:S01]  /*4ad0*/  HGMMA.64x128x16.F32 R68, gdesc[UR8], RZ, !UPT, gsb0 ;  /* 0x01e00000084479f0 */ /* 0x000fe2000c0008ff */
[----:B------:R-:W-:Y:S01]  /*4ae0*/  UIADD3 UR8, UR5, 0x200, URZ ;  /* 0x0000020005087890 */ /* 0x000fe2000fffe03f */
[----:B------:R-:W-:Y:S01]  /*4af0*/  UMOV UR9, 0x40000040 ;  /* 0x4000004000097882 */ /* 0x000fe20000000000 */
[----:B------:R-:W-:Y:S04]  /*4b00*/  STL [R1+0x1f8], R8 ;  /* 0x0001f80801007387 */ /* 0x000fe80000100800 */
[----:B------:R3:W-:Y:S04]  /*4b10*/  STL [R1+0x1f4], R7 ;  /* 0x0001f40701007387 */ /* 0x0007e80000100800 */
[----:B------:R-:W-:Y:S04]  /*4b20*/  STL [R1+0x1f0], R6 ;  /* 0x0001f00601007387 */ /* 0x000fe80000100800 */
[----:B------:R-:W-:Y:S04]  /*4b30*/  STL [R1+0x1ec], R5 ;  /* 0x0001ec0501007387 */ /* 0x000fe80000100800 */
[----:B------:R-:W-:Y:S04]  /*4b40*/  STL [R1+0x3f8], R222 ;  /* 0x0003f8de01007387 */ /* 0x000fe80000100800 */
[----:B------:R-:W-:Y:S04]  /*4b50*/  STL [R1+0x3f4], R221 ;  /* 0x0003f4dd01007387 */ /* 0x000fe80000100800 */
[----:B------:R-:W-:Y:S04]  /*4b60*/  STL [R1+0x3f0], R219 ;  /* 0x0003f0db01007387 */ /* 0x000fe80000100800 */
[----:B------:R3:W-:Y:S01]  /*4b70*/  STL.64 [R1+0x3e8], R216 ;  /* 0x0003e8d801007387 */ /* 0x0007e20000100a00 */
[----:B------:R-:W-:-:S02]  /*4b80*/  WARPGROUP.DEPBAR.LE gsb0, 0x0 ;  /* 0x00008000000079c5 */ /* 0x000fc40000010000 */
[----:B------:R-:W-:Y:S01]  /*4b90*/  WARPGROUP.ARRIVE ;  /* 0x00000000000079c5 */ /* 0x000fe20000000000 */
[----:B------:R-:W-:Y:S01]  /*4ba0*/  IMAD.MOV.U32 R44, RZ, RZ, R88 ;  /* 0x000000ffff2c7224 */ /* 0x000fe200078e0058 */
[----:B------:R-:W-:Y:S01]  /*4bb0*/  MOV R43, R89 ;  /* 0x00000059002b7202 */ /* 0x000fe20000000f00 */
[----:B------:R-:W-:Y:S01]  /*4bc0*/  IMAD.MOV.U32 R42, RZ, RZ, R90 ;  /* 0x000000ffff2a7224 */ /* 0x000fe200078e005a */
[----:B------:R-:W-:Y:S01]  /*4bd0*/  MOV R40, R92 ;  /* 0x0000005c00287202 */ /* 0x000fe20000000f00 */
[----:B------:R-:W-:Y:S01]  /*4be0*/  IMAD.MOV.U32 R41, RZ, RZ, R91 ;  /* 0x000000ffff297224 */ /* 0x000fe200078e005b */
[----:B------:R-:W-:Y:S01]  /*4bf0*/  HGMMA.64x128x16.F32 R152, gdesc[UR8], RZ, !UPT, gsb0 ;  /* 0x01e00000089879f0 */ /* 0x000fe2000c0008ff */
[----:B------:R-:W-:Y:S01]  /*4c00*/  UIADD3 UR8, UR5, 0x400, URZ ;  /* 0x0000040005087890 */ /* 0x000fe2000fffe03f */
[----:B------:R-:W-:Y:S01]  /*4c10*/  IMAD.MOV.U32 R39, RZ, RZ, R93 ;  /* 0x000000ffff277224 */ /* 0x000fe200078e005d */
[----:B------:R-:W-:Y:S01]  /*4c20*/  MOV R37, R95 ;  /* 0x0000005f00257202 */ /* 0x000fe20000000f00 */
        /* <DEDUP_REMOVED lines=9> */
[----:B----4-:R-:W-:Y:S01]  /*4cc0*/  MOV R22, R110 ;  /* 0x0000006e00167202 */ /* 0x010fe20000000f00 */
[----:B------:R-:W-:Y:S01]  /*4cd0*/  IMAD.MOV.U32 R30, RZ, RZ, R102 ;  /* 0x000000ffff1e7224 */ /* 0x000fe200078e0066 */
[----:B-1----:R-:W-:Y:S01]  /*4ce0*/  MOV R19, R113 ;  /* 0x0000007100137202 */ /* 0x002fe20000000f00 */
[----:B------:R-:W-:Y:S01]  /*4cf0*/  IMAD.MOV.U32 R29, RZ, RZ, R103 ;  /* 0x000000ffff1d7224 */ /* 0x000fe200078e0067 */
[----:B--2---:R-:W-:Y:S01]  /*4d00*/  MOV R16, R116 ;  /* 0x0000007400107202 */ /* 0x004fe20000000f00 */
[----:B------:R-:W-:Y:S01]  /*4d10*/  IMAD.MOV.U32 R27, RZ, RZ, R105 ;  /* 0x000000ffff1b7224 */ /* 0x000fe200078e0069 */
[----:B------:R-:W-:Y:S01]  /*4d20*/  MOV R13, R119 ;  /* 0x00000077000d7202 */ /* 0x000fe20000000f00 */
[----:B------:R-:W-:Y:S01]  /*4d30*/  IMAD.MOV.U32 R26, RZ, RZ, R106 ;  /* 0x000000ffff1a7224 */ /* 0x000fe200078e006a */
[----:B------:R-:W-:Y:S01]  /*4d40*/  MOV R10, R122 ;  /* 0x0000007a000a7202 */ /* 0x000fe20000000f00 */
[----:B------:R-:W-:Y:S01]  /*4d50*/  IMAD.MOV.U32 R24, RZ, RZ, R108 ;  /* 0x000000ffff187224 */ /* 0x000fe200078e006c */
[----:B---3--:R-:W-:Y:S01]  /*4d60*/  MOV R7, R125 ;  /* 0x0000007d00077202 */ /* 0x008fe20000000f00 */
[----:B------:R-:W-:Y:S01]  /*4d70*/  IMAD.MOV.U32 R23, RZ, RZ, R109 ;  /* 0x000000ffff177224 */ /* 0x000fe200078e006d */
[----:B------:R-:W-:Y:S01]  /*4d80*/  MOV R4, R128 ;  /* 0x0000008000047202 */ /* 0x000fe20000000f00 */
[----:B------:R-:W-:Y:S01]  /*4d90*/  IMAD.MOV.U32 R21, RZ, RZ, R111 ;  /* 0x000000ffff157224 */ /* 0x000fe200078e006f */
[----:B------:R-:W-:Y:S01]  /*4da0*/  MOV R0, R131 ;  /* 0x0000008300007202 */ /* 0x000fe20000000f00 */
[----:B------:R-:W-:Y:S01]  /*4db0*/  IMAD.MOV.U32 R20, RZ, RZ, R112 ;  /* 0x000000ffff147224 */ /* 0x000fe200078e0070 */
[----:B------:R-:W-:Y:S01]  /*4dc0*/  UMOV UR9, 0x40000040 ;  /* 0x4000004000097882 */ /* 0x000fe20000000000 */
        /* <DEDUP_REMOVED lines=26> */
[----:B------:R-:W-:-:S02]  /*4f70*/  IMAD.MOV.U32 R62, RZ, RZ, R70 ;  /* 0x000000ffff3e7224 */ /* 0x000fc400078e0046 */
[----:B------:R-:W-:Y:S02]  /*4f80*/  IMAD.MOV.U32 R60, RZ, RZ, R72 ;  /* 0x000000ffff3c7224 */ /* 0x000fe400078e0048 */
[----:B------:R-:W-:Y:S02]  /*4f90*/  IMAD.MOV.U32 R59, RZ, RZ, R73 ;  /* 0x000000ffff3b7224 */ /* 0x000fe400078e0049 */
[----:B------:R-:W-:Y:S02]  /*4fa0*/  IMAD.MOV.U32 R57, RZ, RZ, R75 ;  /* 0x000000ffff397224 */ /* 0x000fe400078e004b */
[----:B------:R-:W-:Y:S02]  /*4fb0*/  IMAD.MOV.U32 R56, RZ, RZ, R76 ;  /* 0x000000ffff387224 */ /* 0x000fe400078e004c */
[----:B------:R-:W-:Y:S02]  /*4fc0*/  IMAD.MOV.U32 R54, RZ, RZ, R78 ;  /* 0x000000ffff367224 */ /* 0x000fe400078e004e */
        /* <DEDUP_REMOVED lines=11> */
[----:B------:R-:W-:Y:S01]  /*5080*/  IMAD.MOV.U32 R226, RZ, RZ, R2 ;  /* 0x000000ffffe27224 */ /* 0x000fe200078e0002 */
[----:B------:R-:W-:Y:S02]  /*5090*/  WARPGROUP.DEPBAR.LE gsb0, 0x0 ;  /* 0x00008000000079c5 */ /* 0x000fe40000010000 */
[----:B------:R-:W-:Y:S01]  /*50a0*/  WARPGROUP.ARRIVE ;  /* 0x00000000000079c5 */ /* 0x000fe20000000000 */
[----:B------:R1:W-:Y:S04]  /*50b0*/  STL.64 [R1+0x3e0], R214 ;  /* 0x0003e0d601007387 */ /* 0x0003e80000100a00 */
[----:B------:R2:W-:Y:S01]  /*50c0*/  STL.64 [R1+0x3d8], R212 ;  /* 0x0003d8d401007387 */ /* 0x0005e20000100a00 */
[----:B------:R-:W-:Y:S01]  /*50d0*/  HGMMA.64x128x16.F32 R88, gdesc[UR8], RZ, !UPT, gsb0 ;  /* 0x01e00000085879f0 */ /* 0x000fe2000c0008ff */
[----:B------:R-:W-:-:S02]  /*50e0*/  UIADD3 UR8, UR5, 0x600, URZ ;  /* 0x0000060005087890 */ /* 0x000fc4000fffe03f */
[----:B------:R3:W-:Y:S01]  /*50f0*/  STL.64 [R1+0x3d0], R210 ;  /* 0x0003d0d201007387 */ /* 0x0007e20000100a00 */
[----:B------:R-:W-:-:S03]  /*5100*/  UMOV UR9, 0x40000040 ;  /* 0x4000004000097882 */ /* 0x000fc60000000000 */
[----:B------:R4:W-:Y:S01]  /*5110*/  STL.64 [R1+0x3c8], R208 ;  /* 0x0003c8d001007387 */ /* 0x0009e20000100a00 */
[----:B-1----:R-:W-:Y:S01]  /*5120*/  IMAD.MOV.U32 R214, RZ, RZ, R14 ;  /* 0x000000ffffd67224 */ /* 0x002fe200078e000e */
[----:B------:R-:W-:Y:S02]  /*5130*/  MOV R215, R13 ;  /* 0x0000000d00d77202 */ /* 0x000fe40000000f00 */
[----:B------:R1:W-:Y:S01]  /*5140*/  STL.64 [R1+0x3c0], R206 ;  /* 0x0003c0ce01007387 */ /* 0x0003e20000100a00 */
[----:B--2---:R-:W-:Y:S01]  /*5150*/  IMAD.MOV.U32 R212, RZ, RZ, R16 ;  /* 0x000000ffffd47224 */ /* 0x004fe200078e0010 */
[----:B------:R-:W-:Y:S02]  /*5160*/  MOV R213, R15 ;  /* 0x0000000f00d57202 */ /* 0x000fe40000000f00 */
[----:B------:R2:W-:Y:S01]  /*5170*/  STL.64 [R1+0x3b8], R204 ;  /* 0x0003b8cc01007387 */ /* 0x0005e20000100a00 */
[----:B---3--:R-:W-:Y:S01]  /*5180*/  IMAD.MOV.U32 R210, RZ, RZ, R18 ;  /* 0x000000ffffd27224 */ /* 0x008fe200078e0012 */
[----:B------:R-:W-:-:S02]  /*5190*/  MOV R211, R17 ;  /* 0x0000001100d37202 */ /* 0x000fc40000000f00 */
[----:B------:R3:W-:Y:S01]  /*51a0*/  STL.64 [R1+0x3b0], R202 ;  /* 0x0003b0ca01007387 */ /* 0x0007e20000100a00 */
[----:B----4-:R-:W-:Y:S01]  /*51b0*/  IMAD.MOV.U32 R208, RZ, RZ, R20 ;  /* 0x000000ffffd07224 */ /* 0x010fe200078e0014 */
[----:B------:R-:W-:Y:S02]  /*51c0*/  MOV R209, R19 ;  /* 0x0000001300d17202 */ /* 0x000fe40000000f00 */
[----:B------:R4:W-:Y:S01]  /*51d0*/  STL.64 [R1+0x3a8], R200 ;  /* 0x0003a8c801007387 */ /* 0x0009e20000100a00 */
[----:B-1----:R-:W-:Y:S01]  /*51e0*/  IMAD.MOV.U32 R206, RZ, RZ, R22 ;  /* 0x000000ffffce7224 */ /* 0x002fe200078e0016 */
[----:B------:R-:W-:Y:S02]  /*51f0*/  MOV R207, R21 ;  /* 0x0000001500cf7202 */ /* 0x000fe40000000f00 */
[----:B------:R1:W-:Y:S01]  /*5200*/  STL.64 [R1+0x3a0], R198 ;  /* 0x0003a0c601007387 */ /* 0x0003e20000100a00 */
[----:B--2---:R-:W-:Y:S01]  /*5210*/  IMAD.MOV.U32 R204, RZ, RZ, R24 ;  /* 0x000000ffffcc7224 */ /* 0x004fe200078e0018 */
[----:B------:R-:W-:-:S02]  /*5220*/  MOV R205, R23 ;  /* 0x0000001700cd7202 */ /* 0x000fc40000000f00 */
[----:B------:R2:W-:Y:S01]  /*5230*/  STL.64 [R1+0x398], R196 ;  /* 0x000398c401007387 */ /* 0x0005e20000100a00 */
[----:B---3--:R-:W-:Y:S01]  /*5240*/  IMAD.MOV.U32 R202, RZ, RZ, R26 ;  /* 0x000000ffffca7224 */ /* 0x008fe200078e001a */
[----:B------:R-:W-:Y:S02]  /*5250*/  MOV R203, R25 ;  /* 0x0000001900cb7202 */ /* 0x000fe40000000f00 */
[----:B------:R3:W-:Y:S01]  /*5260*/  STL.64 [R1+0x390], R194 ;  /* 0x000390c201007387 */ /* 0x0007e20000100a00 */
[----:B----4-:R-:W-:Y:S01]  /*5270*/  IMAD.MOV.U32 R200, RZ, RZ, R28 ;  /* 0x000000ffffc87224 */ /* 0x010fe200078e001c */
[----:B------:R-:W-:Y:S02]  /*5280*/  MOV R201, R27 ;  /* 0x0000001b00c97202 */ /* 0x000fe40000000f00 */
[----:B------:R4:W-:Y:S01]  /*5290*/  STL.64 [R1+0x388], R192 ;  /* 0x000388c001007387 */ /* 0x0009e20000100a00 */
[----:B-1----:R-:W-:Y:S01]  /*52a0*/  IMAD.MOV.U32 R198, RZ, RZ, R30 ;  /* 0x000000ffffc67224 */ /* 0x002fe200078e001e */
[----:B------:R-:W-:-:S02]  /*52b0*/  MOV R199, R29 ;  /* 0x0000001d00c77202 */ /* 0x000fc40000000f00 */
[----:B------:R1:W-:Y:S01]  /*52c0*/  STL.64 [R1+0x380], R190 ;  /* 0x000380be01007387 */ /* 0x0003e20000100a00 */
[----:B--2---:R-:W-:Y:S01]  /*52d0*/  IMAD.MOV.U32 R196, RZ, RZ, R32 ;  /* 0x000000ffffc47224 */ /* 0x004fe200078e0020 */
[----:B------:R-:W-:Y:S02]  /*52e0*/  MOV R197, R31 ;  /* 0x0000001f00c57202 */ /* 0x000fe40000000f00 */
[----:B------:R2:W-:Y:S01]  /*52f0*/  STL.64 [R1+0x378], R188 ;  /* 0x000378bc01007387 */ /* 0x0005e20000100a00 */
[----:B---3--:R-:W-:Y:S01]  /*5300*/  IMAD.MOV.U32 R194, RZ, RZ, R34 ;  /* 0x000000ffffc27224 */ /* 0x008fe200078e0022 */
[----:B------:R-:W-:Y:S02]  /*5310*/  MOV R195, R33 ;  /* 0x0000002100c37202 */ /* 0x000fe40000000f00 */
[----:B------:R3:W-:Y:S01]  /*5320*/  STL.64 [R1+0x370], R186 ;  /* 0x000370ba01007387 */ /* 0x0007e20000100a00 */
[----:B----4-:R-:W-:Y:S01]  /*5330*/  IMAD.MOV.U32 R192, RZ, RZ, R36 ;  /* 0x000000ffffc07224 */ /* 0x010fe200078e0024 */
[----:B------:R-:W-:-:S02]  /*5340*/  MOV R193, R35 ;  /* 0x0000002300c17202 */ /* 0x000fc40000000f00 */
        /* <DEDUP_REMOVED lines=28> */
[----:B--2---:R-:W-:Y:S01]  /*5510*/  MOV R172, R56 ;  /* 0x0000003800ac7202 */ /* 0x004fe20000000f00 */
[----:B------:R-:W-:Y:S02]  /*5520*/  IMAD.MOV.U32 R173, RZ, RZ, R55 ;  /* 0x000000ffffad7224 */ /* 0x000fe400078e0037 */
[----:B------:R2:W-:Y:S01]  /*5530*/  STL.64 [R1+0x318], R164 ;  /* 0x000318a401007387 */ /* 0x0005e20000100a00 */
[----:B---3--:R-:W-:Y:S02]  /*5540*/  IMAD.MOV.U32 R170, RZ, RZ, R58 ;  /* 0x000000ffffaa7224 */ /* 0x008fe400078e003a */
[----:B------:R-:W-:Y:S01]  /*5550*/  IMAD.MOV.U32 R171, RZ, RZ, R57 ;  /* 0x000000ffffab7224 */ /* 0x000fe200078e0039 */
[----:B----4-:R-:W-:Y:S01]  /*5560*/  MOV R169, R59 ;  /* 0x0000003b00a97202 */ /* 0x010fe20000000f00 */
[----:B------:R-:W-:Y:S01]  /*5570*/  IMAD.MOV.U32 R168, RZ, RZ, R60 ;  /* 0x000000ffffa87224 */ /* 0x000fe200078e003c */
[----:B-1----:R-:W-:Y:S01]  /*5580*/  MOV R166, R62 ;  /* 0x0000003e00a67202 */ /* 0x002fe20000000f00 */
[----:B------:R-:W-:-:S02]  /*5590*/  IMAD.MOV.U32 R167, RZ, RZ, R61 ;  /* 0x000000ffffa77224 */ /* 0x000fc400078e003d */
[----:B--2---:R-:W-:Y:S02]  /*55a0*/  IMAD.MOV.U32 R164, RZ, RZ, R64 ;  /* 0x000000ffffa47224 */ /* 0x004fe400078e0040 */
[----:B------:R-:W-:Y:S01]  /*55b0*/  IMAD.MOV.U32 R165, RZ, RZ, R63 ;  /* 0x000000ffffa57224 */ /* 0x000fe200078e003f */
[----:B------:R-:W-:Y:S02]  /*55c0*/  WARPGROUP.DEPBAR.LE gsb0, 0x0 ;  /* 0x00008000000079c5 */ /* 0x000fe40000010000 */
[----:B------:R-:W-:-:S06]  /*55d0*/  WARPGROUP.ARRIVE ;  /* 0x00000000000079c5 */ /* 0x000fcc0000000000 */
[----:B------:R-:W-:Y:S01]  /*55e0*/  HGMMA.64x128x16.F32 R24, gdesc[UR8], RZ, !UPT, gsb0 ;  /* 0x01e00000081879f0 */ /* 0x000fe2000c0008ff */
[----:B------:R-:W-:Y:S02]  /*55f0*/  UIADD3 UR8, UR5, 0x2, URZ ;  /* 0x0000000205087890 */ /* 0x000fe4000fffe03f */
[----:B------:R-:W-:Y:S01]  /*5600*/  UIADD3 UR10, UR4, 0x2, URZ ;  /* 0x00000002040a7890 */ /* 0x000fe2000fffe03f */
[----:B------:R-:W-:Y:S01]  /*5610*/  UMOV UR9, 0x40000040 ;  /* 0x4000004000097882 */ /* 0x000fe20000000000 */
[----:B------:R-:W-:Y:S01]  /*5620*/  UMOV UR11, 0x40000040 ;  /* 0x40000040000b7882 */ /* 0x000fe20000000000 */
[----:B------:R-:W-:Y:S02]  /*5630*/  WARPGROUP.DEPBAR.LE gsb0, 0x0 ;  /* 0x00008000000079c5 */ /* 0x000fe40000010000 */
[----:B------:R-:W-:-:S06]  /*5640*/  WARPGROUP.ARRIVE ;  /* 0x00000000000079c5 */ /* 0x000fcc0000000000 */
[----:B------:R-:W-:Y:S03]  /*5650*/  HGMMA.64x128x16.F32 R164, gdesc[UR8], R164, gsb0 ;  /* 0x01e0000008a479f0 */ /* 0x000fe600080008a4 */
[----:B------:R-:W-:Y:S02]  /*5660*/  WARPGROUP.DEPBAR.LE gsb0, 0x0 ;  /* 0x00008000000079c5 */ /* 0x000fe40000010000 */
[----:B------:R-:W-:Y:S04]  /*5670*/  STL.64 [R1], R164 ;  /* 0x000000a401007387 */ /* 0x000fe80000100a00 */
[----:B------:R-:W-:Y:S04]  /*5680*/  STL.64 [R1+0x8], R166 ;  /* 0x000008a601007387 */ /* 0x000fe80000100a00 */
        /* <DEDUP_REMOVED lines=27> */
[----:B------:R1:W-:Y:S04]  /*5840*/  STL.64 [R1+0xe8], R222 ;  /* 0x0000e8de01007387 */ /* 0x0003e80000100a00 */
[----:B------:R-:W-:Y:S04]  /*5850*/  STL.64 [R1+0xf0], R224 ;  /* 0x0000f0e001007387 */ /* 0x000fe80000100a00 */
[----:B------:R-:W-:Y:S04]  /*5860*/  STL.64 [R1+0xf8], R226 ;  /* 0x0000f8e201007387 */ /* 0x000fe80000100a00 */
[----:B-1----:R-:W2:Y:S04]  /*5870*/  LDL.LU R222, [R1+0x3f8] ;  /* 0x0003f80001de7983 */ /* 0x002ea80000300800 */
[----:B------:R-:W3:Y:S04]  /*5880*/  LDL.LU R221, [R1+0x3f4] ;  /* 0x0003f40001dd7983 */ /* 0x000ee80000300800 */
[----:B------:R-:W4:Y:S04]  /*5890*/  LDL.LU R219, [R1+0x3f0] ;  /* 0x0003f00001db7983 */ /* 0x000f280000300800 */
[----:B------:R-:W4:Y:S04]  /*58a0*/  LDL.LU.64 R216, [R1+0x3e8] ;  /* 0x0003e80001d87983 */ /* 0x000f280000300a00 */
[----:B------:R-:W2:Y:S04]  /*58b0*/  LDL.LU.64 R214, [R1+0x3e0] ;  /* 0x0003e00001d67983 */ /* 0x000ea80000300a00 */
        /* <DEDUP_REMOVED lines=24> */
[----:B------:R-:W2:Y:S01]  /*5a40*/  LDL.LU.64 R164, [R1+0x318] ;  /* 0x0003180001a47983 */ /* 0x000ea20000300a00 */
[----:B------:R-:W-:Y:S01]  /*5a50*/  UIADD3 UR8, UR5, 0x202, URZ ;  /* 0x0000020205087890 */ /* 0x000fe2000fffe03f */
[----:B------:R-:W-:Y:S01]  /*5a60*/  UMOV UR9, 0x40000040 ;  /* 0x4000004000097882 */ /* 0x000fe20000000000 */
[----:B--2---:R-:W-:-:S07]  /*5a70*/  WARPGROUP.ARRIVE ;  /* 0x00000000000079c5 */ /* 0x004fce0000000000 */
[----:B------:R-:W-:Y:S01]  /*5a80*/  HGMMA.64x128x16.F32 R152, gdesc[UR8], R152, gsb0 ;  /* 0x01e00000089879f0 */ /* 0x000fe20008000898 */
[----:B------:R-:W-:Y:S02]  /*5a90*/  UIADD3 UR8, UR5, 0x402, URZ ;  /* 0x0000040205087890 */ /* 0x000fe4000fffe03f */
[----:B------:R-:W-:Y:S02]  /*5aa0*/  WARPGROUP.DEPBAR.LE gsb0, 0x0 ;  /* 0x00008000000079c5 */ /* 0x000fe40000010000 */
        /* <DEDUP_REMOVED lines=32> */
[----:B-1----:R-:W2:Y:S04]  /*5cb0*/  LDL.LU.64 R152, [R1] ;  /* 0x0000000001987983 */ /* 0x002ea80000300a00 */
        /* <DEDUP_REMOVED lines=31> */
[----:B------:R-:W-:Y:S01]  /*5eb0*/  WARPGROUP.ARRIVE ;  /* 0x00000000000079c5 */ /* 0x000fe20000000000 */
[----:B------:R-:W-:-:S05]  /*5ec0*/  UMOV UR9, 0x40000040 ;  /* 0x4000004000097882 */ /* 0x000fca0000000000 */
[----:B------:R-:W-:Y:S01]  /*5ed0*/  HGMMA.64x128x16.F32 R88, gdesc[UR8], R88, gsb0 ;  /* 0x01e00000085879f0 */ /* 0x000fe20008000858 */
[----:B------:R-:W-:Y:S01]  /*5ee0*/  UIADD3 UR8, UR5, 0x602, URZ ;  /* 0x0000060205087890 */ /* 0x000fe2000fffe03f */
[----:B------:R-:W-:Y:S01]  /*5ef0*/  UMOV UR9, 0x40000040 ;  /* 0x4000004000097882 */ /* 0x000fe20000000000 */
[----:B------:R-:W-:Y:S02]  /*5f00*/  WARPGROUP.DEPBAR.LE gsb0, 0x0 ;  /* 0x00008000000079c5 */ /* 0x000fe40000010000 */
[----:B------:R-:W-:-:S07]  /*5f10*/  WARPGROUP.ARRIVE ;  /* 0x00000000000079c5 */ /* 0x000fce0000000000 */
[----:B------:R-:W-:Y:S01]  /*5f20*/  HGMMA.64x128x16.F32 R24, gdesc[UR8], R24, gsb0 ;  /* 0x01e00000081879f0 */ /* 0x000fe20008000818 */
[----:B------:R-:W-:Y:S02]  /*5f30*/  UIADD3 UR8, UR5, 0x4, URZ ;  /* 0x0000000405087890 */ /* 0x000fe4000fffe03f */
[----:B------:R-:W-:Y:S01]  /*5f40*/  UIADD3 UR10, UR4, 0x4, URZ ;  /* 0x00000004040a7890 */ /* 0x000fe2000fffe03f */
[----:B------:R-:W-:Y:S01]  /*5f50*/  UMOV UR9, 0x40000040 ;  /* 0x4000004000097882 */ /* 0x000fe20000000000 */
[----:B------:R-:W-:Y:S01]  /*5f60*/  UMOV UR11, 0x40000040 ;  /* 0x40000040000b7882 */ /* 0x000fe20000000000 */
[----:B------:R-:W-:Y:S02]  /*5f70*/  WARPGROUP.DEPBAR.LE gsb0, 0x0 ;  /* 0x00008000000079c5 */ /* 0x000fe40000010000 */
[----:B--2---:R-:W-:-:S06]  /*5f80*/  WARPGROUP.ARRIVE ;  /* 0x00000000000079c5 */ /* 0x004fcc0000000000 */
[----:B------:R-:W-:Y:S03]  /*5f90*/  HGMMA.64x128x16.F32 R152, gdesc[UR8], R152, gsb0 ;  /* 0x01e00000089879f0 */ /* 0x000fe60008000898 */
[----:B------:R-:W-:Y:S02]  /*5fa0*/  WARPGROUP.DEPBAR.LE gsb0, 0x0 ;  /* 0x00008000000079c5 */ /* 0x000fe40000010000 */
[----:B------:R-:W-:Y:S01]  /*5fb0*/  STL.64 [R1], R152 ;  /* 0x0000009801007387 */ /* 0x000fe20000100a00 */
[----:B------:R-:W-:Y:S01]  /*5fc0*/  IMAD.MOV.U32 R2, RZ, RZ, R214 ;  /* 0x000000ffff027224 */ /* 0x000fe200078e00d6 */
[----:B------:R-:W-:Y:S01]  /*5fd0*/  MOV R0, R215 ;  /* 0x000000d700007202 */ /* 0x000fe20000000f00 */
[----:B------:R-:W-:Y:S01]  /*5fe0*/  IMAD.MOV.U32 R4, RZ, RZ, R212 ;  /* 0x000000ffff047224 */ /* 0x000fe200078e00d4 */
[----:B------:R-:W-:Y:S01]  /*5ff0*/  STL.64 [R1+0x8], R154 ;  /* 0x0000089a01007387 */ /* 0x000fe20000100a00 */
[----:B------:R-:W-:Y:S01]  /*6000*/  MOV R3, R213 ;  /* 0x000000d500037202 */ /* 0x000fe20000000f00 */
[----:B------:R-:W-:Y:S01]  /*6010*/  IMAD.MOV.U32 R10, RZ, RZ, R210 ;  /* 0x000000ffff0a7224 */ /* 0x000fe200078e00d2 */
[----:B------:R-:W-:Y:S01]  /*6020*/  MOV R9, R211 ;  /* 0x000000d300097202 */ /* 0x000fe20000000f00 */
[----:B------:R-:W-:Y:S01]  /*6030*/  STL.64 [R1+0x10], R156 ;  /* 0x0000109c01007387 */ /* 0x000fe20000100a00 */
        /* <DEDUP_REMOVED lines=31> */
[----:B------:R-:W-:Y:S04]  /*6230*/  STL.64 [R1+0x50], R172 ;  /* 0x000050ac01007387 */ /* 0x000fe80000100a00 */
[----:B------:R-:W-:Y:S04]  /*6240*/  STL.64 [R1+0x58], R174 ;  /* 0x000058ae01007387 */ /* 0x000fe80000100a00 */
[----:B------:R-:W-:Y:S04]  /*6250*/  STL.64 [R1+0x60], R176 ;  /* 0x000060b001007387 */ /* 0x000fe80000100a00 */
[----:B------:R-:W-:Y:S04]  /*6260*/  STL.64 [R1+0x68], R178 ;  /* 0x000068b201007387 */ /* 0x000fe80000100a00 */
[----:B------:R-:W-:Y:S04]  /*6270*/  STL.64 [R1+0x70], R180 ;  /* 0x000070b401007387 */ /* 0x000fe80000100a00 */
[----:B------:R-:W-:Y:S04]  /*6280*/  STL.64 [R1+0x78], R182 ;  /* 0x000078b601007387 */ /* 0x000fe80000100a00 */
[----:B------:R1:W-:Y:S04]  /*6290*/  STL.64 [R1+0x80], R184 ;  /* 0x000080b801007387 */ /* 0x0003e80000100a00 */
        /* <DEDUP_REMOVED lines=15> */
[----:B-1----:R-:W2:Y:S04]  /*6390*/  LDL.LU.64 R184, [R1+0x298] ;  /* 0x0002980001b87983 */ /* 0x002ea80000300a00 */
        /* <DEDUP_REMOVED lines=17> */
[----:B------:R-:W-:-:S02]  /*64b0*/  UMOV UR9, 0x40000040 ;  /* 0x4000004000097882 */ /* 0x000fc40000000000 */
[----:B------:R-:W-:Y:S04]  /*64c0*/  STL [R1+0x1e8], R222 ;  /* 0x0001e8de01007387 */ /* 0x000fe80000100800 */
[----:B---3--:R-:W-:Y:S04]  /*64d0*/  STL [R1+0x1e4], R221 ;  /* 0x0001e4dd01007387 */ /* 0x008fe80000100800 */
[----:B----4-:R-:W-:Y:S04]  /*64e0*/  STL [R1+0x1e0], R219 ;  /* 0x0001e0db01007387 */ /* 0x010fe80000100800 */
[----:B------:R-:W-:Y:S01]  /*64f0*/  STL.64 [R1+0x1d8], R216 ;  /* 0x0001d8d801007387 */ /* 0x000fe20000100a00 */
[----:B--2---:R-:W-:-:S06]  /*6500*/  WARPGROUP.ARRIVE ;  /* 0x00000000000079c5 */ /* 0x004fcc0000000000 */
        /* <DEDUP_REMOVED lines=29> */
[----:B-1----:R-:W2:Y:S04]  /*66e0*/  LDL.LU R164, [R1] ;  /* 0x0000000001a47983 */ /* 0x002ea80000300800 */
[----:B------:R-:W2:Y:S04]  /*66f0*/  LDL.LU R165, [R1+0x4] ;  /* 0x0000040001a57983 */ /* 0x000ea80000300800 */
        /* <DEDUP_REMOVED lines=31> */
[----:B------:R-:W2:Y:S01]  /*68f0*/  LDL.LU R197, [R1+0x84] ;  /* 0x0000840001c57983 */ /* 0x000ea20000300800 */
[----:B------:R-:W-:Y:S01]  /*6900*/  WARPGROUP.ARRIVE ;  /* 0x00000000000079c5 */ /* 0x000fe20000000000 */
[----:B------:R-:W-:Y:S01]  /*6910*/  UMOV UR9, 0x40000040 ;  /* 0x4000004000097882 */ /* 0x000fe20000000000 */
[----:B------:R-:W-:Y:S01]  /*6920*/  IMAD.MOV.U32 R208, RZ, RZ, R227 ;  /* 0x000000ffffd07224 */ /* 0x000fe200078e00e3 */
[----:B------:R-:W-:Y:S01]  /*6930*/  MOV R209, R226 ;  /* 0x000000e200d17202 */ /* 0x000fe20000000f00 */
[----:B------:R-:W-:-:S02]  /*6940*/  IMAD.MOV.U32 R210, RZ, RZ, R225 ;  /* 0x000000ffffd27224 */ /* 0x000fc400078e00e1 */
[----:B------:R-:W-:Y:S01]  /*6950*/  HGMMA.64x128x16.F32 R88, gdesc[UR8], R88, gsb0 ;  /* 0x01e00000085879f0 */ /* 0x000fe20008000858 */
[----:B------:R-:W-:Y:S01]  /*6960*/  UIADD3 UR8, UR5, 0x604, URZ ;  /* 0x0000060405087890 */ /* 0x000fe2000fffe03f */
[----:B------:R-:W-:Y:S01]  /*6970*/  MOV R211, R224 ;  /* 0x000000e000d37202 */ /* 0x000fe20000000f00 */
        /* <DEDUP_REMOVED lines=22> */
[----:B------:R-:W-:-:S02]  /*6ae0*/  WARPGROUP.DEPBAR.LE gsb0, 0x0 ;  /* 0x00008000000079c5 */ /* 0x000fc40000010000 */
[----:B------:R-:W-:Y:S01]  /*6af0*/  WARPGROUP.ARRIVE ;  /* 0x00000000000079c5 */ /* 0x000fe20000000000 */
[----:B------:R-:W-:Y:S01]  /*6b00*/  MOV R223, R9 ;  /* 0x0000000900df7202 */ /* 0x000fe20000000f00 */
[----:B------:R-:W-:Y:S01]  /*6b10*/  IMAD.MOV.U32 R224, RZ, RZ, R4 ;  /* 0x000000ffffe07224 */ /* 0x000fe200078e0004 */
[----:B------:R-:W-:Y:S01]  /*6b20*/  MOV R225, R3 ;  /* 0x0000000300e17202 */ /* 0x000fe20000000f00 */
[----:B------:R-:W-:Y:S01]  /*6b30*/  IMAD.MOV.U32 R226, RZ, RZ, R2 ;  /* 0x000000ffffe27224 */ /* 0x000fe200078e0002 */
[----:B------:R-:W-:Y:S01]  /*6b40*/  MOV R227, R0 ;  /* 0x0000000000e37202 */ /* 0x000fe20000000f00 */
[----:B------:R-:W-:Y:S01]  /*6b50*/  HGMMA.64x128x16.F32 R24, gdesc[UR8], R24, gsb0 ;  /* 0x01e00000081879f0 */ /* 0x000fe20008000818 */
[----:B------:R-:W-:Y:S01]  /*6b60*/  UIADD3 UR8, UR5, 0x6, URZ ;  /* 0x0000000605087890 */ /* 0x000fe2000fffe03f */
[----:B------:R3:W5:Y:S01]  /*6b70*/  LDL.LU R23, [R1+0x210] ;  /* 0x0002100001177983 */ /* 0x0007620000300800 */
[----:B------:R-:W-:Y:S01]  /*6b80*/  UIADD3 UR10, UR4, 0x6, URZ ;  /* 0x00000006040a7890 */ /* 0x000fe2000fffe03f */
[----:B------:R-:W-:Y:S01]  /*6b90*/  UMOV UR9, 0x40000040 ;  /* 0x4000004000097882 */ /* 0x000fe20000000000 */
[----:B------:R-:W-:Y:S01]  /*6ba0*/  UMOV UR11, 0x40000040 ;  /* 0x40000040000b7882 */ /* 0x000fe20000000000 */
[----:B------:R3:W5:Y:S04]  /*6bb0*/  LDL.LU R22, [R1+0x20c] ;  /* 0x00020c0001167983 */ /* 0x0007680000300800 */
[----:B------:R3:W5:Y:S04]  /*6bc0*/  LDL.LU R19, [R1+0x208] ;  /* 0x0002080001137983 */ /* 0x0007680000300800 */
[----:B------:R3:W5:Y:S04]  /*6bd0*/  LDL.LU R18, [R1+0x204] ;  /* 0x0002040001127983 */ /* 0x0007680000300800 */
[----:B------:R3:W5:Y:S04]  /*6be0*/  LDL.LU R17, [R1+0x200] ;  /* 0x0002000001117983 */ /* 0x0007680000300800 */
[----:B------:R3:W5:Y:S04]  /*6bf0*/  LDL.LU R16, [R1+0x1fc] ;  /* 0x0001fc0001107983 */ /* 0x0007680000300800 */
[----:B------:R3:W5:Y:S04]  /*6c00*/  LDL.LU R8, [R1+0x1f8] ;  /* 0x0001f80001087983 */ /* 0x0007680000300800 */
[----:B------:R3:W5:Y:S04]  /*6c10*/  LDL.LU R7, [R1+0x1f4] ;  /* 0x0001f40001077983 */ /* 0x0007680000300800 */
[----:B------:R3:W5:Y:S04]  /*6c20*/  LDL.LU R6, [R1+0x1f0] ;  /* 0x0001f00001067983 */ /* 0x0007680000300800 */
[----:B------:R3:W5:Y:S01]  /*6c30*/  LDL.LU R5, [R1+0x1ec] ;  /* 0x0001ec0001057983 */ /* 0x0007620000300800 */
[----:B------:R-:W-:-:S02]  /*6c40*/  WARPGROUP.DEPBAR.LE gsb0, 0x0 ;  /* 0x00008000000079c5 */ /* 0x000fc40000010000 */
[----:B--2---:R-:W-:-:S06]  /*6c50*/  WARPGROUP.ARRIVE ;  /* 0x00000000000079c5 */ /* 0x004fcc0000000000 */
        /* <DEDUP_REMOVED lines=32> */
[----:B------:R3:W-:Y:S04]  /*6e60*/  STL.64 [R1+0xf0], R224 ;  /* 0x0000f0e001007387 */ /* 0x0007e80000100a00 */
[----:B------:R3:W-:Y:S04]  /*6e70*/  STL.64 [R1+0xf8], R226 ;  /* 0x0000f8e201007387 */ /* 0x0007e80000100a00 */
[----:B-1----:R3:W5:Y:S04]  /*6e80*/  LDL.LU R222, [R1+0x1e8] ;  /* 0x0001e80001de7983 */ /* 0x0027680000300800 */
[----:B------:R3:W5:Y:S04]  /*6e90*/  LDL.LU R221, [R1+0x1e4] ;  /* 0x0001e40001dd7983 */ /* 0x0007680000300800 */
[----:B------:R3:W5:Y:S04]  /*6ea0*/  LDL.LU R219, [R1+0x1e0] ;  /* 0x0001e00001db7983 */ /* 0x0007680000300800 */
[----:B------:R3:W5:Y:S04]  /*6eb0*/  LDL.LU.64 R216, [R1+0x1d8] ;  /* 0x0001d80001d87983 */ /* 0x0007680000300a00 */
        /* <DEDUP_REMOVED lines=30> */
[----:B------:R-:W-:Y:S01]  /*70a0*/  UIADD3 UR8, UR5, 0x406, URZ ;  /* 0x0000040605087890 */ /* 0x000fe2000fffe03f */
[----:B------:R-:W-:Y:S01]  /*70b0*/  UMOV UR9, 0x40000040 ;  /* 0x4000004000097882 */ /* 0x000fe20000000000 */
[----:B------:R-:W-:Y:S02]  /*70c0*/  WARPGROUP.DEPBAR.LE gsb0, 0x0 ;  /* 0x00008000000079c5 */ /* 0x000fe40000010000 */
[----:B------:R-:W-:-:S07]  /*70d0*/  WARPGROUP.ARRIVE ;  /* 0x00000000000079c5 */ /* 0x000fce0000000000 */
[----:B------:R-:W-:Y:S01]  /*70e0*/  HGMMA.64x128x16.F32 R88, gdesc[UR8], R88, gsb0 ;  /* 0x01e00000085879f0 */ /* 0x000fe20008000858 */
[----:B------:R-:W-:Y:S01]  /*70f0*/  UIADD3 UR8, UR5, 0x606, URZ ;  /* 0x0000060605087890 */ /* 0x000fe2000fffe03f */
[----:B------:R-:W-:Y:S01]  /*7100*/  UMOV UR9, 0x40000040 ;  /* 0x4000004000097882 */ /* 0x000fe20000000000 */
[----:B------:R-:W-:-:S04]  /*7110*/  UIADD3 UR5, UR40, 0x1, URZ ;  /* 0x0000000128057890 */ /* 0x000fc8000fffe03f */
[----:B------:R-:W-:-:S04]  /*7120*/  UISETP.NE.AND UP0, UPT, UR5, 0x4, UPT ;  /* 0x000000040500788c */ /* 0x000fc8000bf05270 */
[----:B------:R-:W-:Y:S02]  /*7130*/  USEL UR4, URZ, 0x1, UP0 ;  /* 0x000000013f047887 */ /* 0x000fe40008000000 */
[----:B------:R-:W-:Y:S02]  /*7140*/  USEL UR5, UR5, URZ, UP0 ;  /* 0x0000003f05057287 */ /* 0x000fe40008000000 */
[----:B------:R-:W-:-:S06]  /*7150*/  ULOP3.LUT UR4, UR41, UR4, URZ, 0x3c, !UPT ;  /* 0x0000000429047292 */ /* 0x000fcc000f8e3c3f */
[----:B------:R-:W-:Y:S01]  /*7160*/  IMAD.U32 R2, RZ, RZ, UR4 ;  /* 0x00000004ff027e24 */ /* 0x000fe2000f8e00ff */
[----:B------:R-:W-:Y:S01]  /*7170*/  UMOV UR4, 0x1 ;  /* 0x0000000100047882 */ /* 0x000fe20000000000 */
[----:B------:R-:W-:Y:S02]  /*7180*/  WARPGROUP.DEPBAR.LE gsb0, 0x0 ;  /* 0x00008000000079c5 */ /* 0x000fe40000010000 */
[----:B------:R-:W-:-:S06]  /*7190*/  WARPGROUP.ARRIVE ;  /* 0x00000000000079c5 */ /* 0x000fcc0000000000 */
[----:B---3--:R-:W-:Y:S03]  /*71a0*/  HGMMA.64x128x16.F32 R24, gdesc[UR8], R24, gsb0 ;  /* 0x01e00000081879f0 */ /* 0x008fe60008000818 */
[----:B------:R-:W-:Y:S02]  /*71b0*/  WARPGROUP.DEPBAR.LE gsb0, 0x0 ;  /* 0x00008000000079c5 */ /* 0x000fe40000010000 */
.L_x_38:
[----:B-1---5:R-:W-:-:S04]  /*71c0*/  VIMNMX R0, R6, 0x1, PT ;  /* 0x0000000106007848 */ /* 0x022fc80003fe0100 */
[----:B------:R-:W-:-:S04]  /*71d0*/  IADD3 R6, R6, -R0, RZ ;  /* 0x8000000006067210 */ /* 0x000fc80007ffe0ff */
[----:B------:R-:W-:-:S13]  /*71e0*/  ISETP.GE.AND P0, PT, R6, 0x1, PT ;  /* 0x000000010600780c */ /* 0x000fda0003f06270 */
[----:B------:R-:W-:Y:S05]  /*71f0*/  @!P0 BRA `(.L_x_43) ;  /* 0x0000002c00d88947 */ /* 0x000fea0003800000 */
[----:B------:R-:W-:Y:S01]  /*7200*/  IMAD.MOV.U32 R3, RZ, RZ, R6 ;  /* 0x000000ffff037224 */ /* 0x000fe200078e0006 */
[----:B------:R-:W-:-:S07]  /*7210*/  MOV R0, UR40 ;  /* 0x0000002800007c02 */ /* 0x000fce0008000f00 */
.L_x_50:
[----:B------:R-:W-:-:S06]  /*7220*/  UISETP.NE.AND UP0, UPT, UR43, 0x3, UPT ;  /* 0x000000032b00788c */ /* 0x000fcc000bf05270 */
[----:B------:R-:W-:-:S13]  /*7230*/  PLOP3.LUT P1, PT, PT, PT, UP0, 0x80, 0x0 ;  /* 0x000000000000781c */ /* 0x000fda0003f2f008 */
[----:B------:R-:W-:Y:S05]  /*7240*/  @!P1 BRA `(.L_x_44) ;  /* 0x0000000000049947 */ /* 0x000fea0003800000 */
[----:B------:R-:W-:Y:S01]  /*7250*/  BPT.TRAP 0x1 ;  /* 0x000000040000795c */ /* 0x000fe20000300000 */
.L_x_44:
[----:B------:R-:W-:Y:S01]  /*7260*/  ULEA UR6, UR5, UR47, 0x3 ;  /* 0x0000002f05067291 */ /* 0x000fe2000f8e183f */
[----:B------:R-:W-:-:S08]  /*7270*/  SHF.L.U32 R4, R2, 0x1f, RZ ;  /* 0x0000001f02047819 */ /* 0x000fd000000006ff */
[----:B------:R1:W3:Y:S01]  /*7280*/  SYNCS.PHASECHK.TRANS64.TRYWAIT P0, [UR6+0x34480], R4 ;  /* 0x03448004ff0075a7 */ /* 0x0002e20008000146 */
[----:B------:R-:W-:Y:S05]  /*7290*/  @!P1 BRA `(.L_x_45) ;  /* 0x0000000000049947 */ /* 0x000fea0003800000 */
[----:B------:R-:W-:Y:S01]  /*72a0*/  BPT.TRAP 0x1 ;  /* 0x000000040000795c */ /* 0x000fe20000300000 */
.L_x_45:
[----:B---3--:R-:W-:Y:S05]  /*72b0*/  @P0 BRA `(.L_x_46) ;  /* 0x0000000000080947 */ /* 0x008fea0003800000 */
[----:B------:R-:W3:Y:S02]  /*72c0*/  SYNCS.PHASECHK.TRANS64.TRYWAIT P0, [UR6+0x34480], R4 ;  /* 0x03448004ff0075a7 */ /* 0x000ee40008000146 */
[----:B---3--:R-:W-:Y:S05]  /*72d0*/  @!P0 BRA `(.L_x_47) ;  /* 0x0000010000ec8947 */ /* 0x008fea0003800000 */
.L_x_46:
        /* <DEDUP_REMOVED lines=32> */
[----:B----4-:R-:W4:Y:S04]  /*74e0*/  LDL.LU.64 R24, [R1] ;  /* 0x0000000001187983 */ /* 0x010f280000300a00 */
[----:B------:R-:W4:Y:S04]  /*74f0*/  LDL.LU.64 R26, [R1+0x8] ;  /* 0x00000800011a7983 */ /* 0x000f280000300a00 */
        /* <DEDUP_REMOVED lines=29> */
[----:B------:R-:W4:Y:S01]  /*76d0*/  LDL.LU.64 R86, [R1+0xf8] ;  /* 0x0000f80001567983 */ /* 0x000f220000300a00 */
[----:B------:R-:W-:-:S02]  /*76e0*/  UIADD3 UR7, UR47, 0x20000, URZ ;  /* 0x000200002f077890 */ /* 0x000fc4000fffe03f */
[----:B------:R-:W-:Y:S01]  /*76f0*/  USHF.R.U32.HI UR6, URZ, 0x4, UR47 ;  /* 0x000000043f067899 */ /* 0x000fe2000801162f */
[----:B------:R-:W-:Y:S01]  /*7700*/  STL [R1+0x21c], R23 ;  /* 0x00021c1701007387 */ /* 0x000fe20000100800 */
[----:B------:R-:W-:Y:S02]  /*7710*/  USHF.R.U32.HI UR7, URZ, 0x4, UR7 ;  /* 0x000000043f077899 */ /* 0x000fe40008011607 */
[----:B------:R-:W-:Y:S01]  /*7720*/  ULOP3.LUT UR6, UR6, 0x3fff, URZ, 0xc0, !UPT ;  /* 0x00003fff06067892 */ /* 0x000fe2000f8ec03f */
[----:B------:R-:W-:Y:S01]  /*7730*/  STL [R1+0x218], R22 ;  /* 0x0002181601007387 */ /* 0x000fe20000100800 */
[----:B------:R-:W-:Y:S02]  /*7740*/  ULOP3.LUT UR7, UR7, 0x3fff, URZ, 0xc0, !UPT ;  /* 0x00003fff07077892 */ /* 0x000fe4000f8ec03f */
[----:B------:R-:W-:Y:S01]  /*7750*/  ULOP3.LUT UR6, UR6, 0x10000, URZ, 0xfc, !UPT ;  /* 0x0001000006067892 */ /* 0x000fe2000f8efc3f */
[----:B------:R-:W-:Y:S01]  /*7760*/  STL [R1+0x214], R19 ;  /* 0x0002141301007387 */ /* 0x000fe20000100800 */
[----:B------:R-:W-:-:S02]  /*7770*/  ULOP3.LUT UR8, UR7, 0x10000, URZ, 0xfc, !UPT ;  /* 0x0001000007087892 */ /* 0x000fc4000f8efc3f */
[----:B------:R-:W-:Y:S01]  /*7780*/  UISETP.NE.U32.AND UP0, UPT, UR4, URZ, UPT ;  /* 0x0000003f0400728c */ /* 0x000fe2000bf05070 */
[----:B------:R-:W-:Y:S01]  /*7790*/  STL [R1+0x210], R18 ;  /* 0x0002101201007387 */ /* 0x000fe20000100800 */
[----:B------:R-:W-:Y:S02]  /*77a0*/  ULEA UR7, UR5, UR6, 0xb ;  /* 0x0000000605077291 */ /* 0x000fe4000f8e583f */
[----:B------:R-:W-:Y:S01]  /*77b0*/  ULEA UR6, UR5, UR8, 0xa ;  /* 0x0000000805067291 */ /* 0x000fe2000f8e503f */
[----:B------:R-:W-:Y:S01]  /*77c0*/  STL [R1+0x20c], R17 ;  /* 0x00020c1101007387 */ /* 0x000fe20000100800 */
[----:B------:R-:W-:Y:S01]  /*77d0*/  UMOV UR9, 0x40000040 ;  /* 0x4000004000097882 */ /* 0x000fe20000000000 */
[----:B------:R-:W-:Y:S02]  /*77e0*/  UMOV UR11, 0x40000040 ;  /* 0x40000040000b7882 */ /* 0x000fe40000000000 */
[----:B------:R-:W-:Y:S01]  /*77f0*/  UMOV UR8, UR7 ;  /* 0x0000000700087c82 */ /* 0x000fe20008000000 */
[----:B------:R-:W-:Y:S01]  /*7800*/  STL [R1+0x208], R16 ;  /* 0x0002081001007387 */ /* 0x000fe20000100800 */
[----:B------:R-:W-:-:S03]  /*7810*/  UMOV UR10, UR6 ;  /* 0x00000006000a7c82 */ /* 0x000fc60008000000 */
[----:B------:R-:W-:Y:S04]  /*7820*/  STL [R1+0x204], R8 ;  /* 0x0002040801007387 */ /* 0x000fe80000100800 */
[----:B------:R-:W-:Y:S04]  /*7830*/  STL [R1+0x200], R7 ;  /* 0x0002000701007387 */ /* 0x000fe80000100800 */
[----:B------:R-:W-:Y:S04]  /*7840*/  STL [R1+0x1fc], R6 ;  /* 0x0001fc0601007387 */ /* 0x000fe80000100800 */
[----:B------:R-:W-:Y:S04]  /*7850*/  STL [R1+0x1f8], R5 ;  /* 0x0001f80501007387 */ /* 0x000fe80000100800 */
[----:B------:R-:W-:Y:S04]  /*7860*/  STL [R1+0x1f4], R3 ;  /* 0x0001f40301007387 */ /* 0x000fe80000100800 */
[----:B------:R1:W-:Y:S04]  /*7870*/  STL [R1+0x1f0], R2 ;  /* 0x0001f00201007387 */ /* 0x0003e80000100800 */
[----:B------:R2:W-:Y:S01]  /*7880*/  STL [R1+0x1ec], R0 ;  /* 0x0001ec0001007387 */ /* 0x0005e20000100800 */
[----:B----4-:R-:W-:-:S06]  /*7890*/  WARPGROUP.ARRIVE ;  /* 0x00000000000079c5 */ /* 0x010fcc0000000000 */
[----:B------:R-:W-:Y:S01]  /*78a0*/  HGMMA.64x128x16.F32 R24, gdesc[UR8], R24, UP0, gsb0 ;  /* 0x01e00000081879f0 */ /* 0x000fe2000b800818 */
[----:B------:R-:W-:Y:S01]  /*78b0*/  UIADD3 UR8, UR7, 0x200, URZ ;  /* 0x0000020007087890 */ /* 0x000fe2000fffe03f */
[----:B------:R-:W-:Y:S01]  /*78c0*/  UMOV UR9, 0x40000040 ;  /* 0x4000004000097882 */ /* 0x000fe20000000000 */
[----:B------:R-:W-:Y:S02]  /*78d0*/  WARPGROUP.DEPBAR.LE gsb0, 0x0 ;  /* 0x00008000000079c5 */ /* 0x000fe40000010000 */
[----:B------:R-:W-:Y:S01]  /*78e0*/  WARPGROUP.ARRIVE ;  /* 0x00000000000079c5 */ /* 0x000fe20000000000 */
[----:B------:R-:W-:Y:S01]  /*78f0*/  STL.64 [R1], R24 ;  /* 0x0000001801007387 */ /* 0x000fe20000100a00 */
[----:B-1----:R-:W-:Y:S01]  /*7900*/  IMAD.MOV.U32 R2, RZ, RZ, R86 ;  /* 0x000000ffff027224 */ /* 0x002fe200078e0056 */
[----:B--2---:R-:W-:Y:S01]  /*7910*/  MOV R0, R87 ;  /* 0x0000005700007202 */ /* 0x004fe20000000f00 */
[----:B---3--:R-:W-:Y:S01]  /*7920*/  IMAD.MOV.U32 R4, RZ, RZ, R84 ;  /* 0x000000ffff047224 */ /* 0x008fe200078e0054 */
[----:B------:R-:W-:Y:S02]  /*7930*/  STL.64 [R1+0x8], R26 ;  /* 0x0000081a01007387 */ /* 0x000fe40000100a00 */
[----:B------:R-:W-:Y:S01]  /*7940*/  HGMMA.64x128x16.F32 R152, gdesc[UR8], R152, UP0, gsb0 ;  /* 0x01e00000089879f0 */ /* 0x000fe2000b800898 */
        /* <DEDUP_REMOVED lines=35> */
[----:B------:R-:W-:-:S03]  /*7b80*/  MOV R226, R59 ;  /* 0x0000003b00e27202 */ /* 0x000fc60000000f00 */
        /* <DEDUP_REMOVED lines=38> */
[----:B------:R-:W-:-:S03]  /*7df0*/  WARPGROUP.DEPBAR.LE gsb0, 0x0 ;  /* 0x00008000000079c5 */ /* 0x000fc60000010000 */
[----:B------:R-:W-:Y:S04]  /*7e00*/  STL [R1+0x400], R222 ;  /* 0x000400de01007387 */ /* 0x000fe80000100800 */
[----:B------:R-:W-:Y:S04]  /*7e10*/  STL [R1+0x3fc], R221 ;  /* 0x0003fcdd01007387 */ /* 0x000fe80000100800 */
[----:B------:R-:W-:Y:S04]  /*7e20*/  STL [R1+0x3f8], R219 ;  /* 0x0003f8db01007387 */ /* 0x000fe80000100800 */
        /* <DEDUP_REMOVED lines=27> */
[----:B-1----:R-:W3:Y:S04]  /*7fe0*/  LDL.LU R164, [R1] ;  /* 0x0000000001a47983 */ /* 0x002ee80000300800 */
[----:B------:R-:W3:Y:S04]  /*7ff0*/  LDL.LU R165, [R1+0x4] ;  /* 0x0000040001a57983 */ /* 0x000ee80000300800 */
        /* <DEDUP_REMOVED lines=31> */
[----:B------:R-:W3:Y:S01]  /*81f0*/  LDL.LU R197, [R1+0x84] ;  /* 0x0000840001c57983 */ /* 0x000ee20000300800 */
[----:B------:R-:W-:Y:S01]  /*8200*/  UIADD3 UR8, UR7, 0x400, URZ ;  /* 0x0000040007087890 */ /* 0x000fe2000fffe03f */
[----:B------:R-:W-:Y:S01]  /*8210*/  WARPGROUP.ARRIVE ;  /* 0x00000000000079c5 */ /* 0x000fe20000000000 */
[----:B------:R-:W-:Y:S01]  /*8220*/  UMOV UR9, 0x40000040 ;  /* 0x4000004000097882 */ /* 0x000fe20000000000 */
[----:B------:R-:W-:Y:S01]  /*8230*/  IMAD.MOV.U32 R198, RZ, RZ, R227 ;  /* 0x000000ffffc67224 */ /* 0x000fe200078e00e3 */
[----:B------:R-:W-:Y:S01]  /*8240*/  MOV R199, R226 ;  /* 0x000000e200c77202 */ /* 0x000fe20000000f00 */
[----:B------:R-:W-:Y:S01]  /*8250*/  IMAD.MOV.U32 R200, RZ, RZ, R225 ;  /* 0x000000ffffc87224 */ /* 0x000fe200078e00e1 */
[----:B------:R-:W-:Y:S01]  /*8260*/  MOV R201, R224 ;  /* 0x000000e000c97202 */ /* 0x000fe20000000f00 */
[----:B------:R-:W-:Y:S01]  /*8270*/  IMAD.MOV.U32 R202, RZ, RZ, R223 ;  /* 0x000000ffffca7224 */ /* 0x000fe200078e00df */
[----:B------:R-:W-:Y:S01]  /*8280*/  MOV R203, R220 ;  /* 0x000000dc00cb7202 */ /* 0x000fe20000000f00 */
[----:B------:R-:W-:Y:S01]  /*8290*/  HGMMA.64x128x16.F32 R88, gdesc[UR8], R88, UP0, gsb0 ;  /* 0x01e00000085879f0 */ /* 0x000fe2000b800858 */
[----:B------:R-:W-:Y:S01]  /*82a0*/  UIADD3 UR8, UR7, 0x600, URZ ;  /* 0x0000060007087890 */ /* 0x000fe2000fffe03f */
[----:B------:R-:W-:Y:S01]  /*82b0*/  IMAD.MOV.U32 R204, RZ, RZ, R218 ;  /* 0x000000ffffcc7224 */ /* 0x000fe200078e00da */
[----:B------:R-:W-:Y:S01]  /*82c0*/  UMOV UR9, 0x40000040 ;  /* 0x4000004000097882 */ /* 0x000fe20000000000 */
        /* <DEDUP_REMOVED lines=23> */
[----:B------:R-:W-:-:S02]  /*8440*/  WARPGROUP.DEPBAR.LE gsb0, 0x0 ;  /* 0x00008000000079c5 */ /* 0x000fc40000010000 */
[----:B--2---:R-:W-:-:S06]  /*8450*/  WARPGROUP.ARRIVE ;  /* 0x00000000000079c5 */ /* 0x004fcc0000000000 */
[----:B------:R-:W-:Y:S01]  /*8460*/  HGMMA.64x128x16.F32 R24, gdesc[UR8], R24, UP0, gsb0 ;  /* 0x01e00000081879f0 */ /* 0x000fe2000b800818 */
[----:B------:R-:W-:Y:S02]  /*8470*/  UIADD3 UR8, UR7, 0x2, URZ ;  /* 0x0000000207087890 */ /* 0x000fe4000fffe03f */
[----:B------:R-:W-:Y:S01]  /*8480*/  UIADD3 UR10, UR6, 0x2, URZ ;  /* 0x00000002060a7890 */ /* 0x000fe2000fffe03f */
[----:B------:R-:W-:Y:S01]  /*8490*/  UMOV UR9, 0x40000040 ;  /* 0x4000004000097882 */ /* 0x000fe20000000000 */
[----:B------:R-:W-:Y:S01]  /*84a0*/  UMOV UR11, 0x40000040 ;  /* 0x40000040000b7882 */ /* 0x000fe20000000000 */
[----:B------:R-:W-:Y:S02]  /*84b0*/  WARPGROUP.DEPBAR.LE gsb0, 0x0 ;  /* 0x00008000000079c5 */ /* 0x000fe40000010000 */
[----:B---3--:R-:W-:-:S06]  /*84c0*/  WARPGROUP.ARRIVE ;  /* 0x00000000000079c5 */ /* 0x008fcc0000000000 */
[----:B------:R-:W-:Y:S03]  /*84d0*/  HGMMA.64x128x16.F32 R164, gdesc[UR8], R164, UP0, gsb0 ;  /* 0x01e0000008a479f0 */ /* 0x000fe6000b8008a4 */
        /* <DEDUP_REMOVED lines=66> */
[----:B------:R-:W-:Y:S01]  /*8900*/  HGMMA.64x128x16.F32 R152, gdesc[UR8], R152, UP0, gsb0 ;  /* 0x01e00000089879f0 */ /* 0x000fe2000b800898 */
        /* <DEDUP_REMOVED lines=68> */
[----:B------:R-:W-:Y:S01]  /*8d50*/  HGMMA.64x128x16.F32 R88, gdesc[UR8], R88, UP0, gsb0 ;  /* 0x01e00000085879f0 */ /* 0x000fe2000b800858 */
[----:B------:R-:W-:Y:S01]  /*8d60*/  UIADD3 UR8, UR7, 0x602, URZ ;  /* 0x0000060207087890 */ /* 0x000fe2000fffe03f */
[----:B------:R-:W-:Y:S01]  /*8d70*/  UMOV UR9, 0x40000040 ;  /* 0x4000004000097882 */ /* 0x000fe20000000000 */
[----:B------:R-:W-:Y:S02]  /*8d80*/  WARPGROUP.DEPBAR.LE gsb0, 0x0 ;  /* 0x00008000000079c5 */ /* 0x000fe40000010000 */
[----:B------:R-:W-:-:S07]  /*8d90*/  WARPGROUP.ARRIVE ;  /* 0x00000000000079c5 */ /* 0x000fce0000000000 */
[----:B------:R-:W-:Y:S01]  /*8da0*/  HGMMA.64x128x16.F32 R24, gdesc[UR8], R24, UP0, gsb0 ;  /* 0x01e00000081879f0 */ /* 0x000fe2000b800818 */
[----:B------:R-:W-:Y:S02]  /*8db0*/  UIADD3 UR8, UR7, 0x4, URZ ;  /* 0x0000000407087890 */ /* 0x000fe4000fffe03f */
[----:B------:R-:W-:Y:S01]  /*8dc0*/  UIADD3 UR10, UR6, 0x4, URZ ;  /* 0x00000004060a7890 */ /* 0x000fe2000fffe03f */
[----:B------:R-:W-:Y:S01]  /*8dd0*/  UMOV UR9, 0x40000040 ;  /* 0x4000004000097882 */ /* 0x000fe20000000000 */
[----:B------:R-:W-:Y:S01]  /*8de0*/  UMOV UR11, 0x40000040 ;  /* 0x40000040000b7882 */ /* 0x000fe20000000000 */
[----:B------:R-:W-:Y:S02]  /*8df0*/  WARPGROUP.DEPBAR.LE gsb0, 0x0 ;  /* 0x00008000000079c5 */ /* 0x000fe40000010000 */
[----:B--2---:R-:W-:-:S06]  /*8e00*/  WARPGROUP.ARRIVE ;  /* 0x00000000000079c5 */ /* 0x004fcc0000000000 */
[----:B------:R-:W-:Y:S03]  /*8e10*/  HGMMA.64x128x16.F32 R152, gdesc[UR8], R152, UP0, gsb0 ;  /* 0x01e00000089879f0 */ /* 0x000fe6000b800898 */
        /* <DEDUP_REMOVED lines=152> */
[----:B------:R-:W-:Y:S01]  /*97a0*/  MOV R211, R227 ;  /* 0x000000e300d37202 */ /* 0x000fe20000000f00 */
[----:B------:R-:W-:Y:S01]  /*97b0*/  IMAD.MOV.U32 R212, RZ, RZ, R226 ;  /* 0x000000ffffd47224 */ /* 0x000fe200078e00e2 */
[----:B------:R-:W-:Y:S01]  /*97c0*/  MOV R213, R225 ;  /* 0x000000e100d57202 */ /* 0x000fe20000000f00 */
[----:B------:R-:W-:Y:S01]  /*97d0*/  IMAD.MOV.U32 R214, RZ, RZ, R224 ;  /* 0x000000ffffd67224 */ /* 0x000fe200078e00e0 */
[----:B------:R-:W-:Y:S01]  /*97e0*/  HGMMA.64x128x16.F32 R88, gdesc[UR8], R88, UP0, gsb0 ;  /* 0x01e00000085879f0 */ /* 0x000fe2000b800858 */
        /* <DEDUP_REMOVED lines=42> */
[----:B------:R-:W-:-:S06]  /*9a90*/  WARPGROUP.ARRIVE ;  /* 0x00000000000079c5 */ /* 0x000fcc0000000000 */
        /* <DEDUP_REMOVED lines=41> */
[----:B--2---:R1:W5:Y:S04]  /*9d30*/  LDL.LU R222, [R1+0x1e8] ;  /* 0x0001e80001de7983 */ /* 0x0043680000300800 */
        /* <DEDUP_REMOVED lines=33> */
[----:B------:R-:W-:Y:S01]  /*9f50*/  UIADD3 UR8, UR7, 0x406, URZ ;  /* 0x0000040607087890 */ /* 0x000fe2000fffe03f */
[----:B------:R-:W-:Y:S01]  /*9f60*/  UMOV UR9, 0x40000040 ;  /* 0x4000004000097882 */ /* 0x000fe20000000000 */
[----:B------:R-:W-:Y:S02]  /*9f70*/  WARPGROUP.DEPBAR.LE gsb0, 0x0 ;  /* 0x00008000000079c5 */ /* 0x000fe40000010000 */
[----:B------:R-:W-:-:S07]  /*9f80*/  WARPGROUP.ARRIVE ;  /* 0x00000000000079c5 */ /* 0x000fce0000000000 */
[----:B------:R-:W-:Y:S01]  /*9f90*/  HGMMA.64x128x16.F32 R88, gdesc[UR8], R88, UP0, gsb0 ;  /* 0x01e00000085879f0 */ /* 0x000fe2000b800858 */
[----:B------:R-:W-:Y:S01]  /*9fa0*/  UIADD3 UR8, UR7, 0x606, URZ ;  /* 0x0000060607087890 */ /* 0x000fe2000fffe03f */
[----:B------:R-:W-:Y:S01]  /*9fb0*/  UMOV UR9, 0x40000040 ;  /* 0x4000004000097882 */ /* 0x000fe20000000000 */
[----:B------:R-:W-:Y:S02]  /*9fc0*/  WARPGROUP.DEPBAR.LE gsb0, 0x0 ;  /* 0x00008000000079c5 */ /* 0x000fe40000010000 */
[----:B------:R-:W-:-:S07]  /*9fd0*/  WARPGROUP.ARRIVE ;  /* 0x00000000000079c5 */ /* 0x000fce0000000000 */
[----:B------:R-:W-:Y:S03]  /*9fe0*/  HGMMA.64x128x16.F32 R24, gdesc[UR8], R24, UP0, gsb0 ;  /* 0x01e00000081879f0 */ /* 0x000fe6000b800818 */
[----:B------:R-:W-:Y:S02]  /*9ff0*/  WARPGROUP.DEPBAR.LE gsb0, 0x0 ;  /* 0x00008000000079c5 */ /* 0x000fe40000010000 */
[----:B-1----:R-:W-:Y:S05]  /*a000*/  @!P1 BRA `(.L_x_48) ;  /* 0x0000000000049947 */ /* 0x002fea0003800000 */
[----:B------:R-:W-:Y:S01]  /*a010*/  BPT.TRAP 0x1 ;  /* 0x000000040000795c */ /* 0x000fe20000300000 */
.L_x_48:
[----:B-----5:R-:W-:Y:S01]  /*a020*/  ISETP.NE.AND P0, PT, R22, RZ, PT ;  /* 0x000000ff1600720c */ /* 0x020fe20003f05270 */
[----:B------:R-:W-:-:S12]  /*a030*/  UISETP.GT.U32.AND UP0, UPT, UR42, 0x1, UPT ;  /* 0x000000012a00788c */ /* 0x000fd8000bf04070 */
[----:B------:R-:W-:-:S05]  /*a040*/  @P0 LEA R4, R0, UR47, 0x3 ;  /* 0x0000002f00040c11 */ /* 0x000fca000f8e18ff */
[----:B------:R-:W-:-:S05]  /*a050*/  @P0 VIADD R4, R4, 0x344a0 ;  /* 0x000344a004040836 */ /* 0x000fca0000000000 */
[----:B------:R-:W-:-:S04]  /*a060*/  @P0 PRMT R4, R23, 0x654, R4 ;  /* 0x0000065417040816 */ /* 0x000fc80000000004 */
[----:B------:R1:W-:Y:S01]  /*a070*/  @P0 SYNCS.ARRIVE.TRANS64.RED.A1T0 RZ, [R4+URZ], RZ ;  /* 0x000000ff04ff09a7 */ /* 0x0003e2000810043f */
[----:B------:R-:W-:-:S13]  /*a080*/  PLOP3.LUT P0, PT, PT, PT, UP0, 0x80, 0x0 ;  /* 0x000000000000781c */ /* 0x000fda0003f0f008 */
[----:B-1----:R-:W-:Y:S05]  /*a090*/  @P0 BRA `(.L_x_49) ;  /* 0x0000000000040947 */ /* 0x002fea0003800000 */
[----:B------:R-:W-:Y:S01]  /*a0a0*/  BPT.TRAP 0x1 ;  /* 0x000000040000795c */ /* 0x000fe20000300000 */
.L_x_49:
[----:B------:R-:W-:Y:S01]  /*a0b0*/  UIADD3 UR5, UR5, 0x1, URZ ;  /* 0x0000000105057890 */ /* 0x000fe2000fffe03f */
[C---:B------:R-:W-:Y:S01]  /*a0c0*/  ISETP.GT.AND P1, PT, R3.reuse, 0x1, PT ;  /* 0x000000010300780c */ /* 0x040fe20003f24270 */
[----:B------:R-:W-:Y:S01]  /*a0d0*/  VIADD R3, R3, 0xffffffff ;  /* 0xffffffff03037836 */ /* 0x000fe20000000000 */
[----:B------:R-:W-:Y:S01]  /*a0e0*/  IADD3 R0, R0, 0x1, RZ ;  /* 0x0000000100007810 */ /* 0x000fe20007ffe0ff */
[----:B------:R-:W-:-:S03]  /*a0f0*/  UISETP.NE.AND UP0, UPT, UR5, 0x4, UPT ;  /* 0x000000040500788c */ /* 0x000fc6000bf05270 */
[C---:B------:R-:W-:Y:S01]  /*a100*/  ISETP.NE.AND P0, PT, R0.reuse, 0x4, PT ;  /* 0x000000040000780c */ /* 0x040fe20003f05270 */
[----:B------:R-:W-:Y:S02]  /*a110*/  USEL UR6, URZ, 0x1, UP0 ;  /* 0x000000013f067887 */ /* 0x000fe40008000000 */
[----:B------:R-:W-:Y:S01]  /*a120*/  USEL UR5, UR5, URZ, UP0 ;  /* 0x0000003f05057287 */ /* 0x000fe20008000000 */
[----:B------:R-:W-:-:S03]  /*a130*/  SEL R0, R0, RZ, P0 ;  /* 0x000000ff00007207 */ /* 0x000fc60000000000 */
[----:B------:R-:W-:Y:S01]  /*a140*/  LOP3.LUT R2, R2, UR6, RZ, 0x3c, !PT ;  /* 0x0000000602027c12 */ /* 0x000fe2000f8e3cff */
[----:B------:R-:W-:Y:S07]  /*a150*/  @P1 BRA `(.L_x_50) ;  /* 0xffffffd000301947 */ /* 0x000fee000383ffff */
.L_x_43:
[----:B------:R-:W-:Y:S02]  /*a160*/  ISETP.GE.AND P0, PT, R5, 0x1, PT ;  /* 0x000000010500780c */ /* 0x000fe40003f06270 */
[----:B------:R-:W-:-:S04]  /*a170*/  MOV R0, UR56 ;  /* 0x0000003800007c02 */ /* 0x000fc80008000f00 */
[----:B------:R1:W-:Y:S07]  /*a180*/  SYNCS.ARRIVE.TRANS64.A1T0 RZ, [R0+UR48], RZ ;  /* 0x000000ff00ff79a7 */ /* 0x0003ee0008100030 */
[----:B------:R-:W-:Y:S05]  /*a190*/  @!P0 BRA `(.L_x_51) ;  /* 0x0000000000408947 */ /* 0x000fea0003800000 */
[----:B------:R-:W-:-:S06]  /*a1a0*/  UISETP.NE.AND UP0, UPT, UR43, 0x3, UPT ;  /* 0x000000032b00788c */ /* 0x000fcc000bf05270 */
[----:B------:R-:W-:-:S13]  /*a1b0*/  PLOP3.LUT P0, PT, PT, PT, UP0, 0x80, 0x0 ;  /* 0x000000000000781c */ /* 0x000fda0003f0f008 */
[----:B------:R-:W-:Y:S05]  /*a1c0*/  @!P0 BRA `(.L_x_52) ;  /* 0x0000000000048947 */ /* 0x000fea0003800000 */
[----:B------:R-:W-:Y:S01]  /*a1d0*/  BPT.TRAP 0x1 ;  /* 0x000000040000795c */ /* 0x000fe20000300000 */
.L_x_52:
[----:B------:R-:W-:Y:S01]  /*a1e0*/  ISETP.NE.AND P0, PT, R22, RZ, PT ;  /* 0x000000ff1600720c */ /* 0x000fe20003f05270 */
[----:B------:R-:W-:Y:S01]  /*a1f0*/  IMAD.U32 R2, RZ, RZ, UR47 ;  /* 0x0000002fff027e24 */ /* 0x000fe2000f8e00ff */
[----:B------:R-:W-:-:S11]  /*a200*/  UISETP.GT.U32.AND UP0, UPT, UR42, 0x1, UPT ;  /* 0x000000012a00788c */ /* 0x000fd6000bf04070 */
[----:B------:R-:W-:-:S05]  /*a210*/  @P0 VIADD R6, R6, UR40 ;  /* 0x0000002806060c36 */ /* 0x000fca0008000000 */
[----:B-1----:R-:W-:-:S04]  /*a220*/  @P0 SHF.L.U32 R0, R6, 0x3, RZ ;  /* 0x0000000306000819 */ /* 0x002fc800000006ff */
[----:B------:R-:W-:-:S04]  /*a230*/  @P0 LOP3.LUT R0, R0, 0x18, RZ, 0xc0, !PT ;  /* 0x0000001800000812 */ /* 0x000fc800078ec0ff */
[----:B------:R-:W-:-:S04]  /*a240*/  @P0 IADD3 R0, R2, 0x344a0, R0 ;  /* 0x000344a002000810 */ /* 0x000fc80007ffe000 */
[----:B------:R-:W-:-:S04]  /*a250*/  @P0 PRMT R0, R23, 0x654, R0 ;  /* 0x0000065417000816 */ /* 0x000fc80000000000 */
[----:B------:R3:W-:Y:S01]  /*a260*/  @P0 SYNCS.ARRIVE.TRANS64.RED.A1T0 RZ, [R0+URZ], RZ ;  /* 0x000000ff00ff09a7 */ /* 0x0007e2000810043f */
[----:B------:R-:W-:-:S13]  /*a270*/  PLOP3.LUT P0, PT, PT, PT, UP0, 0x80, 0x0 ;  /* 0x000000000000781c */ /* 0x000fda0003f0f008 */
[----:B---3--:R-:W-:Y:S05]  /*a280*/  @P0 BRA `(.L_x_51) ;  /* 0x0000000000040947 */ /* 0x008fea0003800000 */
[----:B------:R-:W-:Y:S01]  /*a290*/  BPT.TRAP 0x1 ;  /* 0x000000040000795c */ /* 0x000fe20000300000 */
.L_x_51:
[----:B-1----:R-:W-:Y:S02]  /*a2a0*/  SHF.L.U32 R0, R217, 0x1f, RZ ;  /* 0x0000001fd9007819 */ /* 0x002fe400000006ff */
[----:B------:R-:W-:Y:S02]  /*a2b0*/  R2UR UR4, R5 ;  /* 0x00000000050472ca */ /* 0x000fe400000e0000 */
[----:B------:R-:W1:Y:S11]  /*a2c0*/  SYNCS.PHASECHK.TRANS64.TRYWAIT P0, [R8+UR50+0x10], R0 ;  /* 0x00001000080075a7 */ /* 0x000e760008000172 */
[----:B------:R-:W-:-:S04]  /*a2d0*/  UIADD3 UR4, UR4, 0x3f, URZ ;  /* 0x0000003f04047890 */ /* 0x000fc8000fffe03f */
[----:B------:R-:W-:-:S04]  /*a2e0*/  USHF.R.S32.HI UR5, URZ, 0x1f, UR4 ;  /* 0x0000001f3f057899 */ /* 0x000fc80008011404 */
[----:B------:R-:W-:-:S04]  /*a2f0*/  ULEA.HI UR5, UR5, UR4, URZ, 0x6 ;  /* 0x0000000405057291 */ /* 0x000fc8000f8f303f */
[----:B------:R-:W-:Y:S01]  /*a300*/  USHF.R.S32.HI UR5, URZ, 0x6, UR5 ;  /* 0x000000063f057899 */ /* 0x000fe20008011405 */
[----:B-1----:R-:W-:Y:S11]  /*a310*/  @!P0 BRA `(.L_x_53) ;  /* 0x000000d000f48947 */ /* 0x002ff60003800000 */
.L_x_363:
[----:B------:R-:W-:Y:S01]  /*a320*/  UIADD3 UR40, UR5, UR40, URZ ;  /* 0x0000002805287290 */ /* 0x000fe2000fffe03f */
[----:B------:R-:W-:-:S03]  /*a330*/  LOP3.LUT P0, RZ, R7, 0xff, RZ, 0xc0, !PT ;  /* 0x000000ff07ff7812 */ /* 0x000fc6000780c0ff */
[----:B------:R-:W-:Y:S02]  /*a340*/  USHF.R.U32.HI UR4, URZ, 0x2, UR40 ;  /* 0x000000023f047899 */ /* 0x000fe40008011628 */
[----:B------:R-:W-:Y:S02]  /*a350*/  UISETP.GT.U32.AND UP0, UPT, UR40, 0x3, UPT ;  /* 0x000000032800788c */ /* 0x000fe4000bf04070 */
[----:B------:R-:W-:Y:S02]  /*a360*/  ULOP3.LUT UR4, UR4, 0x1, URZ, 0xc0, !UPT ;  /* 0x0000000104047892 */ /* 0x000fe4000f8ec03f */
[----:B------:R-:W-:Y:S02]  /*a370*/  UISETP.LT.U32.AND UP0, UPT, UR5, 0x4, UP0 ;  /* 0x000000040500788c */ /* 0x000fe40008701070 */
[----:B------:R-:W-:Y:S02]  /*a380*/  UISETP.NE.U32.AND UP1, UPT, UR4, 0x1, UPT ;  /* 0x000000010400788c */ /* 0x000fe4000bf25070 */
[----:B------:R-:W-:-:S02]  /*a390*/  ULOP3.LUT UR40, UR40, 0x3, URZ, 0xc0, !UPT ;  /* 0x0000000328287892 */ /* 0x000fc4000f8ec03f */
[----:B------:R-:W-:Y:S02]  /*a3a0*/  UISETP.GT.U32.AND UP1, UPT, UR5, 0x3, !UP1 ;  /* 0x000000030500788c */ /* 0x000fe4000cf24070 */
[----:B------:R-:W-:Y:S02]  /*a3b0*/  USEL UR5, URZ, 0x1, !UP0 ;  /* 0x000000013f057887 */ /* 0x000fe4000c000000 */
[----:B------:R-:W-:-:S04]  /*a3c0*/  USEL UR4, URZ, 0x1, !UP1 ;  /* 0x000000013f047887 */ /* 0x000fc8000c800000 */
[----:B------:R-:W-:Y:S01]  /*a3d0*/  ULOP3.LUT UR41, UR4, UR41, UR5, 0x96, !UPT ;  /* 0x0000002904297292 */ /* 0x000fe2000f8e9605 */
[----:B------:R-:W-:Y:S11]  /*a3e0*/  @!P0 BRA `(.L_x_54) ;  /* 0x00000000000c8947 */ /* 0x000ff60003800000 */
[----:B------:R-:W-:-:S04]  /*a3f0*/  DEPBAR {5,4,3,2,1,0} ;  /* 0x0000003f0000791a */ /* 0x000fc80000000000 */
[----:B------:R3:W-:Y:S02]  /*a400*/  UTMACCTL.IV [UR36] ;  /* 0x00000000240079b9 */ /* 0x0007e40008000000 */
[----:B---3--:R-:W-:Y:S01]  /*a410*/  NOP ;  /* 0x0000000000007918 */ /* 0x008fe20000000000 */
.L_x_54:
[----:B------:R-:W-:Y:S01]  /*a420*/  UIADD3 UR4, UR47, 0x30000, URZ ;  /* 0x000300002f047890 */ /* 0x000fe2000fffe03f */
[----:B------:R-:W-:Y:S02]  /*a430*/  R2UR UR45, R16 ;  /* 0x00000000102d72ca */ /* 0x000fe400000e0000 */
[----:B------:R-:W-:Y:S01]  /*a440*/  R2UR UR46, R17 ;  /* 0x00000000112e72ca */ /* 0x000fe200000e0000 */
[----:B------:R-:W-:-:S06]  /*a450*/  ULOP3.LUT UP0, URZ, UR4, 0x3ff, URZ, 0xc0, !UPT ;  /* 0x000003ff043f7892 */ /* 0x000fcc000f80c03f */
[----:B------:R-:W-:-:S04]  /*a460*/  PLOP3.LUT P0, PT, PT, PT, UP0, 0x80, 0x0 ;  /* 0x000000000000781c */ /* 0x000fc80003f0f008 */
[----:B------:R-:W-:Y:S02]  /*a470*/  USHF.L.U32 UR45, UR45, 0x8, URZ ;  /* 0x000000082d2d7899 */ /* 0x000fe4000800063f */
[----:B------:R-:W-:-:S07]  /*a480*/  USHF.L.U32 UR46, UR46, 0x7, URZ ;  /* 0x000000072e2e7899 */ /* 0x000fce000800063f */
[----:B------:R-:W-:Y:S05]  /*a490*/  @!P0 BRA `(.L_x_55) ;  /* 0x00000000007c8947 */ /* 0x000fea0003800000 */
[----:B------:R-:W-:Y:S01]  /*a4a0*/  MOV R16, 0x0 ;  /* 0x0000000000107802 */ /* 0x000fe20000000f00 */
[----:B------:R-:W-:Y:S01]  /*a4b0*/  ULDC.64 UR4, c[0x4][0x68] ;  /* 0x01001a0000047ab9 */ /* 0x000fe20000000a00 */
[----:B------:R-:W-:Y:S01]  /*a4c0*/  ULDC.64 UR6, c[0x4][0x70] ;  /* 0x01001c0000067ab9 */ /* 0x000fe20000000a00 */
[----:B------:R-:W-:Y:S01]  /*a4d0*/  ULDC.64 UR8, c[0x4][0x8] ;  /* 0x0100020000087ab9 */ /* 0x000fe20000000a00 */
[----:B-1----:R1:W3:Y:S01]  /*a4e0*/  LDC.64 R2, c[0x4][R16] ;  /* 0x0100000010027b82 */ /* 0x0022e20000000a00 */
[----:B------:R-:W-:Y:S01]  /*a4f0*/  MOV R4, UR4 ;  /* 0x0000000400047c02 */ /* 0x000fe20008000f00 */
[----:B------:R-:W-:Y:S01]  /*a500*/  IMAD.U32 R5, RZ, RZ, UR5 ;  /* 0x00000005ff057e24 */ /* 0x000fe2000f8e00ff */
[----:B------:R-:W-:Y:S01]  /*a510*/  MOV R6, UR6 ;  /* 0x0000000600067c02 */ /* 0x000fe20008000f00 */
[----:B------:R-:W-:Y:S01]  /*a520*/  IMAD.U32 R7, RZ, RZ, UR7 ;  /* 0x00000007ff077e24 */ /* 0x000fe2000f8e00ff */
[----:B------:R-:W-:Y:S01]  /*a530*/  MOV R10, UR8 ;  /* 0x00000008000a7c02 */ /* 0x000fe20008000f00 */
[----:B------:R-:W-:Y:S01]  /*a540*/  IMAD.U32 R11, RZ, RZ, UR9 ;  /* 0x00000009ff0b7e24 */ /* 0x000fe2000f8e00ff */
[----:B------:R-:W-:Y:S01]  /*a550*/  MOV R8, 0x70 ;  /* 0x0000007000087802 */ /* 0x000fe20000000f00 */
[----:B------:R-:W-:Y:S01]  /*a560*/  IMAD.MOV.U32 R12, RZ, RZ, 0x1 ;  /* 0x00000001ff0c7424 */ /* 0x000fe200078e00ff */
[----:B-1----:R-:W-:-:S07]  /*a570*/  MOV R13, RZ ;  /* 0x000000ff000d7202 */ /* 0x002fce0000000f00 */
[----:B------:R-:W-:-:S07]  /*a580*/  LEPC R20, `(.L_x_56) ;  /* 0x000000001014794e */ /* 0x000fce0000000000 */
[----:B--23--:R-:W-:Y:S05]  /*a590*/  CALL.ABS.NOINC R2 ;  /* 0x0000000002007343 */ /* 0x00cfea0003c00000 */
.L_x_56:
[----:B------:R1:W2:Y:S01]  /*a5a0*/  LDC.64 R2, c[0x4][R16] ;  /* 0x0100000010027b82 */ /* 0x0002a20000000a00 */
[----:B------:R-:W-:Y:S01]  /*a5b0*/  ULDC.64 UR4, c[0x4][0x68] ;  /* 0x01001a0000047ab9 */ /* 0x000fe20000000a00 */
[----:B------:R-:W-:Y:S01]  /*a5c0*/  ULDC.64 UR6, c[0x4][0x70] ;  /* 0x01001c0000067ab9 */ /* 0x000fe20000000a00 */
[----:B------:R-:W-:Y:S01]  /*a5d0*/  ULDC.64 UR8, c[0x4][0x8] ;  /* 0x0100020000087ab9 */ /* 0x000fe20000000a00 */
[----:B------:R-:W-:Y:S01]  /*a5e0*/  IMAD.U32 R4, RZ, RZ, UR4 ;  /* 0x00000004ff047e24 */ /* 0x000fe2000f8e00ff */
[----:B------:R-:W-:Y:S01]  /*a5f0*/  MOV R5, UR5 ;  /* 0x0000000500057c02 */ /* 0x000fe20008000f00 */
[----:B------:R-:W-:Y:S01]  /*a600*/  IMAD.U32 R6, RZ, RZ, UR6 ;  /* 0x00000006ff067e24 */ /* 0x000fe2000f8e00ff */
[----:B------:R-:W-:Y:S01]  /*a610*/  MOV R7, UR7 ;  /* 0x0000000700077c02 */ /* 0x000fe20008000f00 */
[----:B------:R-:W-:Y:S01]  /*a620*/  IMAD.U32 R10, RZ, RZ, UR8 ;  /* 0x00000008ff0a7e24 */ /* 0x000fe2000f8e00ff */
[----:B------:R-:W-:Y:S01]  /*a630*/  MOV R11, UR9 ;  /* 0x00000009000b7c02 */ /* 0x000fe20008000f00 */
[----:B------:R-:W-:Y:S01]  /*a640*/  IMAD.MOV.U32 R8, RZ, RZ, 0x70 ;  /* 0x00000070ff087424 */ /* 0x000fe200078e00ff */
[----:B------:R-:W-:Y:S01]  /*a650*/  MOV R12, 0x1 ;  /* 0x00000001000c7802 */ /* 0x000fe20000000f00 */
[----:B-1----:R-:W-:-:S07]  /*a660*/  IMAD.MOV.U32 R13, RZ, RZ, RZ ;  /* 0x000000ffff0d7224 */ /* 0x002fce00078e00ff */
[----:B------:R-:W-:-:S07]  /*a670*/  LEPC R20, `(.L_x_55) ;  /* 0x000000001014794e */ /* 0x000fce0000000000 */
[----:B--2---:R-:W-:Y:S05]  /*a680*/  CALL.ABS.NOINC R2 ;  /* 0x0000000002007343 */ /* 0x004fea0003c00000 */
.L_x_55:
[----:B------:R-:W-:Y:S02]  /*a690*/  ULDC.64 UR4, c[0x0][0x590] ;  /* 0x0001640000047ab9 */ /* 0x000fe40000000a00 */
[----:B------:R-:W-:-:S04]  /*a6a0*/  ISETP.NE.U32.AND P0, PT, RZ, UR4, PT ;  /* 0x00000004ff007c0c */ /* 0x000fc8000bf05070 */
[----:B------:R-:W-:-:S13]  /*a6b0*/  ISETP.NE.AND.EX P0, PT, RZ, UR5, PT, P0 ;  /* 0x00000005ff007c0c */ /* 0x000fda000bf05300 */
[----:B------:R-:W-:Y:S05]  /*a6c0*/  @!P0 BRA `(.L_x_57) ;  /* 0x0000000000148947 */ /* 0x000fea0003800000 */
[----:B-1----:R-:W-:-:S04]  /*a6d0*/  LEA R2, P0, R18, UR4, 0x3 ;  /* 0x0000000412027c11 */ /* 0x002fc8000f8018ff */
[----:B------:R-:W-:-:S06]  /*a6e0*/  LEA.HI.X R3, R18, UR5, R19, 0x3, P0 ;  /* 0x0000000512037c11 */ /* 0x000fcc00080f1c13 */
[----:B------:R-:W3:Y:S04]  /*a6f0*/  LDG.E.64 R2, desc[UR38][R2.64] ;  /* 0x0000002602027981 */ /* 0x000ee8000c1e1b00 */
[----:B---3--:R1:W5:Y:S01]  /*a700*/  LD.E R0, desc[UR38][R2.64] ;  /* 0x0000002602007980 */ /* 0x008362000c101900 */
[----:B------:R-:W-:Y:S05]  /*a710*/  BRA `(.L_x_58) ;  /* 0x0000000000307947 */ /* 0x000fea0003800000 */
.L_x_57:
[----:B------:R-:W-:Y:S02]  /*a720*/  ULDC.64 UR4, c[0x0][0x588] ;  /* 0x0001620000047ab9 */ /* 0x000fe40000000a00 */
[----:B------:R-:W-:-:S04]  /*a730*/  ISETP.NE.U32.AND P0, PT, RZ, UR4, PT ;  /* 0x00000004ff007c0c */ /* 0x000fc8000bf05070 */
[----:B------:R-:W-:-:S13]  /*a740*/  ISETP.NE.AND.EX P0, PT, RZ, UR5, PT, P0 ;  /* 0x00000005ff007c0c */ /* 0x000fda000bf05300 */
[----:B------:R-:W-:Y:S05]  /*a750*/  @!P0 BRA `(.L_x_59) ;  /* 0x0000000000188947 */ /* 0x000fea0003800000 */
[----:B------:R-:W3:Y:S01]  /*a760*/  LDC.64 R4, c[0x0][0x588] ;  /* 0x00016200ff047b82 */ /* 0x000ee20000000a00 */
[----:B------:R-:W-:Y:S02]  /*a770*/  ULDC UR4, c[0x0][0x598] ;  /* 0x0001660000047ab9 */ /* 0x000fe40000000800 */
[----:B-1----:R-:W-:-:S04]  /*a780*/  IMAD R2, R18, UR4, RZ ;  /* 0x0000000412027c24 */ /* 0x002fc8000f8e02ff */
[----:B---3--:R-:W-:-:S05]  /*a790*/  IMAD.WIDE R2, R2, 0x4, R4 ;  /* 0x0000000402027825 */ /* 0x008fca00078e0204 */
[----:B------:R3:W5:Y:S01]  /*a7a0*/  LDG.E R0, desc[UR38][R2.64] ;  /* 0x0000002602007981 */ /* 0x000762000c1e1900 */
[----:B------:R-:W-:Y:S05]  /*a7b0*/  BRA `(.L_x_58) ;  /* 0x0000000000087947 */ /* 0x000fea0003800000 */
.L_x_59:
[----:B------:R-:W-:Y:S02]  /*a7c0*/  ULDC UR4, c[0x0][0x580] ;  /* 0x0001600000047ab9 */ /* 0x000fe40000000800 */
[----:B-1----:R-:W-:-:S07]  /*a7d0*/  MOV R0, UR4 ;  /* 0x0000000400007c02 */ /* 0x002fce0008000f00 */
.L_x_58:
[----:B------:R-:W-:Y:S02]  /*a7e0*/  ULDC.64 UR4, c[0x0][0x5b8] ;  /* 0x00016e0000047ab9 */ /* 0x000fe40000000a00 */
[----:B------:R-:W-:-:S04]  /*a7f0*/  ISETP.NE.U32.AND P0, PT, RZ, UR4, PT ;  /* 0x00000004ff007c0c */ /* 0x000fc8000bf05070 */
[----:B------:R-:W-:-:S13]  /*a800*/  ISETP.NE.AND.EX P0, PT, RZ, UR5, PT, P0 ;  /* 0x00000005ff007c0c */ /* 0x000fda000bf05300 */
[----:B------:R-:W-:Y:S05]  /*a810*/  @!P0 BRA `(.L_x_60) ;  /* 0x0000000000148947 */ /* 0x000fea0003800000 */
[----:B-1-3--:R-:W-:-:S04]  /*a820*/  LEA R2, P0, R18, UR4, 0x3 ;  /* 0x0000000412027c11 */ /* 0x00afc8000f8018ff */
[----:B------:R-:W-:-:S06]  /*a830*/  LEA.HI.X R3, R18, UR5, R19, 0x3, P0 ;  /* 0x0000000512037c11 */ /* 0x000fcc00080f1c13 */
[----:B------:R-:W3:Y:S04]  /*a840*/  LDG.E.64 R2, desc[UR38][R2.64] ;  /* 0x0000002602027981 */ /* 0x000ee8000c1e1b00 */
[----:B---3--:R3:W5:Y:S01]  /*a850*/  LD.E R2, desc[UR38][R2.64] ;  /* 0x0000002602027980 */ /* 0x008762000c101900 */
[----:B------:R-:W-:Y:S05]  /*a860*/  BRA `(.L_x_61) ;  /* 0x0000000000307947 */ /* 0x000fea0003800000 */
.L_x_60:
[----:B------:R-:W-:Y:S02]  /*a870*/  ULDC.64 UR4, c[0x0][0x5b0] ;  /* 0x00016c0000047ab9 */ /* 0x000fe40000000a00 */
[----:B------:R-:W-:-:S04]  /*a880*/  ISETP.NE.U32.AND P0, PT, RZ, UR4, PT ;  /* 0x00000004ff007c0c */ /* 0x000fc8000bf05070 */
[----:B------:R-:W-:-:S13]  /*a890*/  ISETP.NE.AND.EX P0, PT, RZ, UR5, PT, P0 ;  /* 0x00000005ff007c0c */ /* 0x000fda000bf05300 */
[----:B------:R-:W-:Y:S05]  /*a8a0*/  @!P0 BRA `(.L_x_62) ;  /* 0x0000000000188947 */ /* 0x000fea0003800000 */
[----:B------:R-:W4:Y:S01]  /*a8b0*/  LDC.64 R4, c[0x0][0x5b0] ;  /* 0x00016c00ff047b82 */ /* 0x000f220000000a00 */
[----:B------:R-:W-:Y:S02]  /*a8c0*/  ULDC UR4, c[0x0][0x5c0] ;  /* 0x0001700000047ab9 */ /* 0x000fe40000000800 */
[----:B-1-3--:R-:W-:-:S04]  /*a8d0*/  IMAD R2, R18, UR4, RZ ;  /* 0x0000000412027c24 */ /* 0x00afc8000f8e02ff */
[----:B----4-:R-:W-:-:S06]  /*a8e0*/  IMAD.WIDE R2, R2, 0x4, R4 ;  /* 0x0000000402027825 */ /* 0x010fcc00078e0204 */
[----:B------:R1:W5:Y:S01]  /*a8f0*/  LDG.E R2, desc[UR38][R2.64] ;  /* 0x0000002602027981 */ /* 0x000362000c1e1900 */
[----:B------:R-:W-:Y:S05]  /*a900*/  BRA `(.L_x_61) ;  /* 0x0000000000087947 */ /* 0x000fea0003800000 */
.L_x_62:
[----:B------:R-:W-:Y:S02]  /*a910*/  ULDC UR4, c[0x0][0x5a8] ;  /* 0x00016a0000047ab9 */ /* 0x000fe40000000800 */
[----:B-1-3--:R-:W-:-:S07]  /*a920*/  IMAD.U32 R2, RZ, RZ, UR4 ;  /* 0x00000004ff027e24 */ /* 0x00afce000f8e00ff */
.L_x_61:
[----:B------:R-:W-:Y:S01]  /*a930*/  ISETP.GT.U32.AND P0, PT, R222, 0x3e, PT ;  /* 0x0000003ede00780c */ /* 0x000fe20003f04070 */
[----:B------:R-:W-:Y:S01]  /*a940*/  BSSY B0, `(.L_x_63) ;  /* 0x0000007000007945 */ /* 0x000fe20003800000 */
[----:B------:R-:W-:-:S11]  /*a950*/  PRMT R16, RZ, 0x7610, R16 ;  /* 0x00007610ff107816 */ /* 0x000fd60000000010 */
[----:B------:R-:W-:Y:S05]  /*a960*/  @P0 BRA `(.L_x_64) ;  /* 0x0000000000100947 */ /* 0x000fea0003800000 */
[----:B------:R-:W-:-:S03]  /*a970*/  UMOV UR4, 0xffffffff ;  /* 0xffffffff00047882 */ /* 0x000fc60000000000 */
[----:B------:R-:W-:Y:S05]  /*a980*/  BRA.DIV UR4, `(.L_x_65) ;  /* 0x000000ce04747947 */ /* 0x000fea000b800000 */
[----:B------:R-:W-:-:S13]  /*a990*/  ELECT P6, URZ, PT ;  /* 0x00000000003f782f */ /* 0x000fda00038c0000 */
.L_x_365:
[----:B------:R-:W-:-:S07]  /*a9a0*/  SEL R16, RZ, 0x1, !P6 ;  /* 0x00000001ff107807 */ /* 0x000fce0007000000 */
.L_x_64:
[----:B------:R-:W-:Y:S05]  /*a9b0*/  BSYNC B0 ;  /* 0x0000000000007941 */ /* 0x000fea0003800000 */
.L_x_63:
[----:B-1-3--:R-:W-:-:S04]  /*a9c0*/  MOV R3, UR55 ;  /* 0x0000003700037c02 */ /* 0x00afc80008000f00 */
[----:B------:R-:W-:-:S13]  /*a9d0*/  ISETP.NE.AND P0, PT, R3, 0x3, PT ;  /* 0x000000030300780c */ /* 0x000fda0003f05270 */
[----:B------:R-:W-:Y:S05]  /*a9e0*/  @!P0 BRA `(.L_x_66) ;  /* 0x0000000000048947 */ /* 0x000fea0003800000 */
[----:B------:R-:W-:Y:S01]  /*a9f0*/  BPT.TRAP 0x1 ;  /* 0x000000040000795c */ /* 0x000fe20000300000 */
.L_x_66:
[----:B------:R-:W-:Y:S02]  /*aa00*/  SHF.L.U32 R223, RZ, 0x1f, RZ ;  /* 0x0000001fffdf7819 */ /* 0x000fe400000006ff */
[----:B-----5:R-:W-:Y:S02]  /*aa10*/  FSETP.NEU.AND P1, PT, R0, RZ, PT ;  /* 0x000000ff0000720b */ /* 0x020fe40003f2d000 */
[----:B------:R-:W1:Y:S02]  /*aa20*/  SYNCS.PHASECHK.TRANS64.TRYWAIT P2, [UR47+0x344c0], R223 ;  /* 0x0344c0dfff0075a7 */ /* 0x000e64000804016f */
[----:B-1----:R-:W-:Y:S09]  /*aa30*/  @!P2 BRA `(.L_x_67) ;  /* 0x000000cc0060a947 */ /* 0x002ff20003800000 */
.L_x_366:
[----:B------:R-:W3:Y:S04]  /*aa40*/  LDL.LU R3, [R1] ;  /* 0x0000000001037983 */ /* 0x000ee80000300800 */
[----:B------:R-:W4:Y:S04]  /*aa50*/  LDL.LU R7, [R1+0x4] ;  /* 0x0000040001077983 */ /* 0x000f280000300800 */
[----:B------:R-:W5:Y:S01]  /*aa60*/  LDL.LU R6, [R1+0x8] ;  /* 0x0000080001067983 */ /* 0x000f620000300800 */
[----:B------:R-:W-:Y:S01]  /*aa70*/  IMAD.MOV.U32 R8, RZ, RZ, RZ ;  /* 0x000000ffff087224 */ /* 0x000fe200078e00ff */
[----:B-1----:R-:W-:Y:S01]  /*aa80*/  @P1 LEA R4, R221, UR47, 0x1 ;  /* 0x0000002fdd041c11 */ /* 0x002fe2000f8e08ff */
[----:B------:R-:W-:Y:S05]  /*aa90*/  @P1 WARPSYNC.ALL ;  /* 0x0000000000001948 */ /* 0x000fea0003800000 */
[----:B------:R-:W1:Y:S01]  /*aaa0*/  @P1 LDSM.16.MT88.4 R8, [R4+0x30000] ;  /* 0x030000000408183b */ /* 0x000e620000004200 */
[----:B------:R-:W-:Y:S01]  /*aab0*/  BSSY B0, `(.L_x_68) ;  /* 0x000000f000007945 */ /* 0x000fe20003800000 */
[----:B-1----:R-:W-:-:S02]  /*aac0*/  HADD2.F32 R5, -RZ, R8.H0_H0 ;  /* 0x20000008ff057230 */ /* 0x002fc40000004100 */
[----:B---3--:R-:W-:-:S04]  /*aad0*/  FMUL R3, R3, R2 ;  /* 0x0000000203037220 */ /* 0x008fc80000400000 */
[----:B------:R-:W-:Y:S01]  /*aae0*/  FFMA R5, R5, R0, R3 ;  /* 0x0000000005057223 */ /* 0x000fe20000000003 */
[----:B------:R-:W-:Y:S02]  /*aaf0*/  HADD2.F32 R3, -RZ, R8.H1_H1 ;  /* 0x30000008ff037230 */ /* 0x000fe40000004100 */
[-C--:B----4-:R-:W-:Y:S01]  /*ab00*/  FMUL R12, R7, R2.reuse ;  /* 0x00000002070c7220 */ /* 0x090fe20000400000 */
[----:B-----5:R-:W-:-:S03]  /*ab10*/  FMUL R13, R6, R2 ;  /* 0x00000002060d7220 */ /* 0x020fc60000400000 */
[----:B------:R-:W-:-:S05]  /*ab20*/  FFMA R12, R3, R0, R12 ;  /* 0x00000000030c7223 */ /* 0x000fca000000000c */
[----:B------:R-:W-:Y:S02]  /*ab30*/  F2FP.F16.F32.PACK_AB R12, R12, R5 ;  /* 0x000000050c0c723e */ /* 0x000fe400000000ff */
[----:B------:R-:W1:Y:S01]  /*ab40*/  @P1 LDSM.16.MT88.4 R4, [R4+0x30800] ;  /* 0x030800000404183b */ /* 0x000e620000004200 */
[----:B------:R-:W-:Y:S05]  /*ab50*/  @P1 BRA `(.L_x_69) ;  /* 0x0000000000101947 */ /* 0x000fea0003800000 */
[----:B------:R-:W-:Y:S02]  /*ab60*/  MOV R9, RZ ;  /* 0x000000ff00097202 */ /* 0x000fe40000000f00 */
[----:B------:R-:W-:Y:S02]  /*ab70*/  CS2R R10, SRZ ;  /* 0x00000000000a7805 */ /* 0x000fe4000001ff00 */
[----:B-1----:R-:W-:Y:S02]  /*ab80*/  CS2R R4, SRZ ;  /* 0x0000000000047805 */ /* 0x002fe4000001ff00 */
[----:B------:R-:W-:-:S07]  /*ab90*/  CS2R R6, SRZ ;  /* 0x0000000000067805 */ /* 0x000fce000001ff00 */
.L_x_69:
[----:B------:R-:W-:Y:S05]  /*aba0*/  BSYNC B0 ;  /* 0x0000000000007941 */ /* 0x000fea0003800000 */
.L_x_68:
[----:B------:R-:W3:Y:S04]  /*abb0*/  LDL.LU R18, [R1+0x10] ;  /* 0x0000100001127983 */ /* 0x000ee80000300800 */
[----:B------:R-:W4:Y:S04]  /*abc0*/  LDL.LU R17, [R1+0x14] ;  /* 0x0000140001117983 */ /* 0x000f280000300800 */
[----:B------:R-:W5:Y:S01]  /*abd0*/  LDL.LU R15, [R1+0x18] ;  /* 0x00001800010f7983 */ /* 0x000f620000300800 */
[----:B------:R-:W-:-:S03]  /*abe0*/  HADD2.F32 R3, -RZ, R9.H0_H0 ;  /* 0x20000009ff037230 */ /* 0x000fc60000004100 */
[----:B------:R-:W2:Y:S04]  /*abf0*/  LDL.LU R227, [R1+0x1c] ;  /* 0x00001c0001e37983 */ /* 0x000ea80000300800 */
[----:B------:R-:W2:Y:S04]  /*ac00*/  LDL.LU R218, [R1+0x20] ;  /* 0x0000200001da7983 */ /* 0x000ea80000300800 */
[----:B------:R-:W2:Y:S04]  /*ac10*/  LDL.LU R21, [R1+0x24] ;  /* 0x0000240001157983 */ /* 0x000ea80000300800 */
[----:B------:R-:W2:Y:S04]  /*ac20*/  LDL.LU R20, [R1+0x28] ;  /* 0x0000280001147983 */ /* 0x000ea80000300800 */
[----:B------:R-:W2:Y:S01]  /*ac30*/  LDL.LU R19, [R1+0x2c] ;  /* 0x00002c0001137983 */ /* 0x000ea20000300800 */
[----:B------:R-:W-:-:S03]  /*ac40*/  FFMA R14, R3, R0, R13 ;  /* 0x00000000030e7223 */ /* 0x000fc6000000000d */
[----:B------:R-:W2:Y:S04]  /*ac50*/  LDL.LU R226, [R1+0x30] ;  /* 0x0000300001e27983 */ /* 0x000ea80000300800 */
[----:B------:R-:W2:Y:S04]  /*ac60*/  LDL.LU R225, [R1+0x34] ;  /* 0x0000340001e17983 */ /* 0x000ea80000300800 */
[----:B------:R-:W2:Y:S04]  /*ac70*/  LDL.LU R224, [R1+0x38] ;  /* 0x0000380001e07983 */ /* 0x000ea80000300800 */
[----:B------:R-:W2:Y:S04]  /*ac80*/  LDL.LU R220, [R1+0x3c] ;  /* 0x00003c0001dc7983 */ /* 0x000ea80000300800 */
[----:B------:R-:W3:Y:S01]  /*ac90*/  LDL.LU R13, [R1+0xc] ;  /* 0x00000c00010d7983 */ /* 0x000ee20000300800 */
[----:B------:R-:W-:Y:S01]  /*aca0*/  HADD2.F32 R3, -RZ, R9.H1_H1 ;  /* 0x30000009ff037230 */ /* 0x000fe20000004100 */
[----:B------:R-:W-:Y:S05]  /*acb0*/  WARPSYNC.ALL ;  /* 0x0000000000007948 */ /* 0x000fea0003800000 */
[----:B------:R-:W-:Y:S01]  /*acc0*/  PRMT R16, R16, 0x9910, RZ ;  /* 0x0000991010107816 */ /* 0x000fe200000000ff */
[----:B------:R-:W-:Y:S01]  /*acd0*/  BSSY B0, `(.L_x_70) ;  /* 0x000003f000007945 */ /* 0x000fe20003800000 */
[----:B---3--:R-:W-:-:S04]  /*ace0*/  FMUL R13, R13, R2 ;  /* 0x000000020d0d7220 */ /* 0x008fc80000400000 */
[----:B------:R-:W-:Y:S01]  /*acf0*/  FFMA R13, R3, R0, R13 ;  /* 0x00000000030d7223 */ /* 0x000fe2000000000d */
[----:B------:R-:W-:-:S04]  /*ad00*/  FMUL R3, R18, R2 ;  /* 0x0000000212037220 */ /* 0x000fc80000400000 */
[----:B------:R-:W-:Y:S01]  /*ad10*/  F2FP.F16.F32.PACK_AB R13, R13, R14 ;  /* 0x0000000e0d0d723e */ /* 0x000fe200000000ff */
[----:B------:R-:W-:-:S05]  /*ad20*/  HADD2.F32 R14, -RZ, R10.H0_H0 ;  /* 0x2000000aff0e7230 */ /* 0x000fca0000004100 */
[----:B------:R-:W-:Y:S01]  /*ad30*/  FFMA R18, R14, R0, R3 ;  /* 0x000000000e127223 */ /* 0x000fe20000000003 */
[----:B------:R-:W-:Y:S02]  /*ad40*/  HADD2.F32 R14, -RZ, R10.H1_H1 ;  /* 0x3000000aff0e7230 */ /* 0x000fe40000004100 */
[----:B----4-:R-:W-:-:S04]  /*ad50*/  FMUL R3, R17, R2 ;  /* 0x0000000211037220 */ /* 0x010fc80000400000 */
[----:B------:R-:W-:Y:S01]  /*ad60*/  FFMA R17, R14, R0, R3 ;  /* 0x000000000e117223 */ /* 0x000fe20000000003 */
[----:B------:R-:W-:Y:S02]  /*ad70*/  HADD2.F32 R14, -RZ, R11.H0_H0 ;  /* 0x2000000bff0e7230 */ /* 0x000fe40000004100 */
[----:B-----5:R-:W-:-:S04]  /*ad80*/  FMUL R3, R15, R2 ;  /* 0x000000020f037220 */ /* 0x020fc80000400000 */
[----:B------:R-:W-:Y:S01]  /*ad90*/  FFMA R15, R14, R0, R3 ;  /* 0x000000000e0f7223 */ /* 0x000fe20000000003 */
[----:B------:R-:W-:Y:S02]  /*ada0*/  HADD2.F32 R14, -RZ, R11.H1_H1 ;  /* 0x3000000bff0e7230 */ /* 0x000fe40000004100 */
[----:B--2---:R-:W-:-:S04]  /*adb0*/  FMUL R3, R227, R2 ;  /* 0x00000002e3037220 */ /* 0x004fc80000400000 */
[----:B------:R-:W-:Y:S01]  /*adc0*/  FFMA R3, R14, R0, R3 ;  /* 0x000000000e037223 */ /* 0x000fe20000000003 */
[----:B------:R-:W-:-:S04]  /*add0*/  F2FP.F16.F32.PACK_AB R14, R17, R18 ;  /* 0x00000012110e723e */ /* 0x000fc800000000ff */
[----:B------:R-:W-:Y:S02]  /*ade0*/  F2FP.F16.F32.PACK_AB R15, R3, R15 ;  /* 0x0000000f030f723e */ /* 0x000fe400000000ff */
[----:B------:R-:W-:-:S05]  /*adf0*/  LEA R3, R221, UR47, 0x1 ;  /* 0x0000002fdd037c11 */ /* 0x000fca000f8e08ff */
[----:B------:R1:W-:Y:S02]  /*ae00*/  STSM.16.MT88.4 [R3+0x30000], R12 ;  /* 0x0300000c03007844 */ /* 0x0003e40000004200 */
[--C-:B-1----:R-:W-:Y:S02]  /*ae10*/  HADD2.F32 R13, -RZ, R4.reuse.H1_H1 ;  /* 0x30000004ff0d7230 */ /* 0x102fe40000004100 */
[-C--:B------:R-:W-:Y:S01]  /*ae20*/  FMUL R12, R21, R2.reuse ;  /* 0x00000002150c7220 */ /* 0x080fe20000400000 */
[----:B------:R-:W-:Y:S02]  /*ae30*/  HADD2.F32 R14, -RZ, R4.H0_H0 ;  /* 0x20000004ff0e7230 */ /* 0x000fe40000004100 */
[----:B------:R-:W-:Y:S01]  /*ae40*/  FMUL R15, R218, R2 ;  /* 0x00000002da0f7220 */ /* 0x000fe20000400000 */
[-C--:B------:R-:W-:Y:S01]  /*ae50*/  FFMA R21, R13, R0.reuse, R12 ;  /* 0x000000000d157223 */ /* 0x080fe2000000000c */
[--C-:B------:R-:W-:Y:S02]  /*ae60*/  HADD2.F32 R13, -RZ, R5.reuse.H1_H1 ;  /* 0x30000005ff0d7230 */ /* 0x100fe40000004100 */
[----:B------:R-:W-:Y:S01]  /*ae70*/  FFMA R218, R14, R0, R15 ;  /* 0x000000000eda7223 */ /* 0x000fe2000000000f */
[----:B------:R-:W-:Y:S01]  /*ae80*/  FMUL R12, R19, R2 ;  /* 0x00000002130c7220 */ /* 0x000fe20000400000 */
[----:B------:R-:W-:-:S02]  /*ae90*/  HADD2.F32 R14, -RZ, R5.H0_H0 ;  /* 0x20000005ff0e7230 */ /* 0x000fc40000004100 */
[----:B------:R-:W-:Y:S01]  /*aea0*/  FMUL R15, R20, R2 ;  /* 0x00000002140f7220 */ /* 0x000fe20000400000 */
[-C--:B------:R-:W-:Y:S01]  /*aeb0*/  FFMA R19, R13, R0.reuse, R12 ;  /* 0x000000000d137223 */ /* 0x080fe2000000000c */
[--C-:B------:R-:W-:Y:S02]  /*aec0*/  HADD2.F32 R13, -RZ, R6.reuse.H1_H1 ;  /* 0x30000006ff0d7230 */ /* 0x100fe40000004100 */
[----:B------:R-:W-:Y:S01]  /*aed0*/  FFMA R20, R14, R0, R15 ;  /* 0x000000000e147223 */ /* 0x000fe2000000000f */
[-C--:B------:R-:W-:Y:S01]  /*aee0*/  FMUL R12, R225, R2.reuse ;  /* 0x00000002e10c7220 */ /* 0x080fe20000400000 */
[----:B------:R-:W-:Y:S02]  /*aef0*/  HADD2.F32 R14, -RZ, R6.H0_H0 ;  /* 0x20000006ff0e7230 */ /* 0x000fe40000004100 */
[----:B------:R-:W-:Y:S01]  /*af00*/  FMUL R15, R226, R2 ;  /* 0x00000002e20f7220 */ /* 0x000fe20000400000 */
[----:B------:R-:W-:Y:S01]  /*af10*/  FFMA R17, R13, R0, R12 ;  /* 0x000000000d117223 */ /* 0x000fe2000000000c */
[----:B------:R-:W-:-:S02]  /*af20*/  HADD2.F32 R13, -RZ, R7.H0_H0 ;  /* 0x20000007ff0d7230 */ /* 0x000fc40000004100 */
[----:B------:R-:W-:Y:S01]  /*af30*/  FFMA R18, R14, R0, R15 ;  /* 0x000000000e127223 */ /* 0x000fe2000000000f */
[----:B------:R-:W-:Y:S02]  /*af40*/  HADD2.F32 R12, -RZ, R7.H1_H1 ;  /* 0x30000007ff0c7230 */ /* 0x000fe40000004100 */
[-C--:B------:R-:W-:Y:S01]  /*af50*/  FMUL R14, R224, R2.reuse ;  /* 0x00000002e00e7220 */ /* 0x080fe20000400000 */
[----:B------:R-:W-:Y:S01]  /*af60*/  FMUL R15, R220, R2 ;  /* 0x00000002dc0f7220 */ /* 0x000fe20000400000 */
[----:B------:R-:W-:Y:S02]  /*af70*/  IMAD.MOV.U32 R220, RZ, RZ, R16 ;  /* 0x000000ffffdc7224 */ /* 0x000fe400078e0010 */
[-C--:B------:R-:W-:Y:S01]  /*af80*/  FFMA R16, R13, R0.reuse, R14 ;  /* 0x000000000d107223 */ /* 0x080fe2000000000e */
[----:B------:R-:W-:Y:S01]  /*af90*/  FFMA R15, R12, R0, R15 ;  /* 0x000000000c0f7223 */ /* 0x000fe2000000000f */
[----:B------:R-:W-:Y:S02]  /*afa0*/  F2FP.F16.F32.PACK_AB R12, R21, R218 ;  /* 0x000000da150c723e */ /* 0x000fe400000000ff */
[----:B------:R-:W-:-:S02]  /*afb0*/  F2FP.F16.F32.PACK_AB R13, R19, R20 ;  /* 0x00000014130d723e */ /* 0x000fc400000000ff */
[----:B------:R-:W-:Y:S02]  /*afc0*/  F2FP.F16.F32.PACK_AB R14, R17, R18 ;  /* 0x00000012110e723e */ /* 0x000fe400000000ff */
[----:B------:R-:W-:Y:S02]  /*afd0*/  F2FP.F16.F32.PACK_AB R15, R15, R16 ;  /* 0x000000100f0f723e */ /* 0x000fe400000000ff */
[----:B------:R-:W-:-:S03]  /*afe0*/  ISETP.NE.AND P2, PT, R220, RZ, PT ;  /* 0x000000ffdc00720c */ /* 0x000fc60003f45270 */
[----:B------:R1:W-:Y:S01]  /*aff0*/  STSM.16.MT88.4 [R3+0x30800], R12 ;  /* 0x0308000c03007844 */ /* 0x0003e20000004200 */
[----:B------:R-:W-:Y:S01]  /*b000*/  @!PT LDS RZ, [RZ] ;  /* 0x00000000fffff984 */ /* 0x000fe20000000800 */
[----:B------:R-:W-:Y:S01]  /*b010*/  @!PT LDS RZ, [RZ] ;  /* 0x00000000fffff984 */ /* 0x000fe20000000800 */
[----:B------:R-:W-:Y:S01]  /*b020*/  @!PT LDS RZ, [RZ] ;  /* 0x00000000fffff984 */ /* 0x000fe20000000800 */
[----:B------:R-:W-:Y:S01]  /*b030*/  @!PT LDS RZ, [RZ] ;  /* 0x00000000fffff984 */ /* 0x000fe20000000800 */
[----:B------:R2:W-:Y:S06]  /*b040*/  MEMBAR.ALL.CTA ;  /* 0x0000000000007992 */ /* 0x0005ec0000008000 */
[----:B--2---:R-:W2:Y:S02]  /*b050*/  FENCE.VIEW.ASYNC.S ;  /* 0x00000000000073c6 */ /* 0x004ea40000000000 */
[----:B--2---:R-:W-:Y:S06]  /*b060*/  BAR.SYNC.DEFER_BLOCKING 0x1, 0x80 ;  /* 0x0042000000007b1d */ /* 0x004fec0000010000 */
[----:B------:R-:W-:Y:S05]  /*b070*/  @!P2 BRA `(.L_x_71) ;  /* 0x000000000010a947 */ /* 0x000fea0003800000 */
[----:B------:R-:W-:-:S09]  /*b080*/  UIADD3 UR44, UR47, 0x30000, URZ ;  /* 0x000300002f2c7890 */ /* 0x000fd2000fffe03f */
[----:B------:R2:W-:Y:S01]  /*b090*/  UTMASTG.2D [UR44], [UR36] ;  /* 0x0000002c240073b5 */ /* 0x0005e20008008000 */
[----:B------:R0:W-:Y:S01]  /*b0a0*/  UTMACMDFLUSH ;  /* 0x00000000000079b7 */ /* 0x0001e20000000000 */
[----:B--2---:R-:W-:-:S04]  /*b0b0*/  DEPBAR.LE SB0, 0x1 ;  /* 0x000080400000791a */ /* 0x004fc80000000000 */
.L_x_71:
[----:B------:R-:W-:Y:S05]  /*b0c0*/  BSYNC B0 ;  /* 0x0000000000007941 */ /* 0x000fea0003800000 */
.L_x_70:
[----:B------:R-:W-:Y:S06]  /*b0d0*/  BAR.SYNC.DEFER_BLOCKING 0x1, 0x80 ;  /* 0x0042000000007b1d */ /* 0x000fec0000010000 */
[----:B------:R-:W-:Y:S05]  /*b0e0*/  @!P0 BRA `(.L_x_72) ;  /* 0x0000000000048947 */ /* 0x000fea0003800000 */
[----:B------:R-:W-:Y:S01]  /*b0f0*/  BPT.TRAP 0x1 ;  /* 0x000000040000795c */ /* 0x000fe20000300000 */
.L_x_72:
[----:B------:R-:W2:Y:S02]  /*b100*/  SYNCS.PHASECHK.TRANS64.TRYWAIT P3, [UR47+0x344c8], R223 ;  /* 0x0344c8dfff0075a7 */ /* 0x000ea4000806016f */
[----:B--2---:R-:W-:Y:S05]  /*b110*/  @!P3 BRA `(.L_x_73) ;  /* 0x000000c400c0b947 */ /* 0x004fea0003800000 */
.L_x_367:
[----:B------:R-:W-:Y:S05]  /*b120*/  @P1 WARPSYNC.ALL ;  /* 0x0000000000001948 */ /* 0x000fea0003800000 */
[----:B------:R-:W2:Y:S01]  /*b130*/  @P1 LDSM.16.MT88.4 R8, [R3+0x31000] ;  /* 0x031000000308183b */ /* 0x000ea20000004200 */
[-C--:B------:R-:W-:Y:S01]  /*b140*/  FMUL R156, R156, R2.reuse ;  /* 0x000000029c9c7220 */ /* 0x080fe20000400000 */
[-C--:B------:R-:W-:Y:S01]  /*b150*/  FMUL R157, R157, R2.reuse ;  /* 0x000000029d9d7220 */ /* 0x080fe20000400000 */
[-C--:B------:R-:W-:Y:S01]  /*b160*/  FMUL R152, R152, R2.reuse ;  /* 0x0000000298987220 */ /* 0x080fe20000400000 */
[----:B------:R-:W3:Y:S01]  /*b170*/  @P1 LDSM.16.MT88.4 R4, [R3+0x31800] ;  /* 0x031800000304183b */ /* 0x000ee20000004200 */
[-C--:B------:R-:W-:Y:S01]  /*b180*/  FMUL R154, R154, R2.reuse ;  /* 0x000000029a9a7220 */ /* 0x080fe20000400000 */
[-C--:B------:R-:W-:Y:S01]  /*b190*/  FMUL R158, R158, R2.reuse ;  /* 0x000000029e9e7220 */ /* 0x080fe20000400000 */
[-C--:B------:R-:W-:Y:S01]  /*b1a0*/  FMUL R153, R153, R2.reuse ;  /* 0x0000000299997220 */ /* 0x080fe20000400000 */
[-C--:B------:R-:W-:Y:S01]  /*b1b0*/  FMUL R155, R155, R2.reuse ;  /* 0x000000029b9b7220 */ /* 0x080fe20000400000 */
[-C--:B-1----:R-:W-:Y:S01]  /*b1c0*/  FMUL R15, R159, R2.reuse ;  /* 0x000000029f0f7220 */ /* 0x082fe20000400000 */
[----:B------:R-:W-:Y:S05]  /*b1d0*/  WARPSYNC.ALL ;  /* 0x0000000000007948 */ /* 0x000fea0003800000 */
[-C--:B------:R-:W-:Y:S01]  /*b1e0*/  FMUL R160, R160, R2.reuse ;  /* 0x00000002a0a07220 */ /* 0x080fe20000400000 */
[-C--:B------:R-:W-:Y:S01]  /*b1f0*/  FMUL R161, R161, R2.reuse ;  /* 0x00000002a1a17220 */ /* 0x080fe20000400000 */
[-C--:B------:R-:W-:Y:S01]  /*b200*/  FMUL R162, R162, R2.reuse ;  /* 0x00000002a2a27220 */ /* 0x080fe20000400000 */
[-C--:B------:R-:W-:Y:S01]  /*b210*/  FMUL R163, R163, R2.reuse ;  /* 0x00000002a3a37220 */ /* 0x080fe20000400000 */
[-C--:B------:R-:W-:Y:S01]  /*b220*/  FMUL R164, R164, R2.reuse ;  /* 0x00000002a4a47220 */ /* 0x080fe20000400000 */
[-C--:B------:R-:W-:Y:S01]  /*b230*/  FMUL R165, R165, R2.reuse ;  /* 0x00000002a5a57220 */ /* 0x080fe20000400000 */
[-C--:B------:R-:W-:Y:S01]  /*b240*/  FMUL R166, R166, R2.reuse ;  /* 0x00000002a6a67220 */ /* 0x080fe20000400000 */
[----:B------:R-:W-:Y:S01]  /*b250*/  FMUL R167, R167, R2 ;  /* 0x00000002a7a77220 */ /* 0x000fe20000400000 */
[----:B------:R-:W-:Y:S01]  /*b260*/  BSSY B0, `(.L_x_74) ;  /* 0x0000039000007945 */ /* 0x000fe20003800000 */
[----:B--2---:R-:W-:-:S02]  /*b270*/  HADD2.F32 R14, -RZ, R10.H0_H0 ;  /* 0x2000000aff0e7230 */ /* 0x004fc40000004100 */
[----:B------:R-:W-:Y:S02]  /*b280*/  HADD2.F32 R12, -RZ, R8.H0_H0 ;  /* 0x20000008ff0c7230 */ /* 0x000fe40000004100 */
[--C-:B------:R-:W-:Y:S02]  /*b290*/  HADD2.F32 R13, -RZ, R9.reuse.H0_H0 ;  /* 0x20000009ff0d7230 */ /* 0x100fe40000004100 */
[-C--:B------:R-:W-:Y:S01]  /*b2a0*/  FFMA R156, R14, R0.reuse, R156 ;  /* 0x000000000e9c7223 */ /* 0x080fe2000000009c */
[----:B------:R-:W-:Y:S02]  /*b2b0*/  HADD2.F32 R14, -RZ, R10.H1_H1 ;  /* 0x3000000aff0e7230 */ /* 0x000fe40000004100 */
[-C--:B------:R-:W-:Y:S01]  /*b2c0*/  FFMA R152, R12, R0.reuse, R152 ;  /* 0x000000000c987223 */ /* 0x080fe20000000098 */
[----:B------:R-:W-:Y:S02]  /*b2d0*/  HADD2.F32 R12, -RZ, R8.H1_H1 ;  /* 0x30000008ff0c7230 */ /* 0x000fe40000004100 */
[----:B------:R-:W-:Y:S01]  /*b2e0*/  FFMA R154, R13, R0, R154 ;  /* 0x000000000d9a7223 */ /* 0x000fe2000000009a */
[----:B------:R-:W-:-:S02]  /*b2f0*/  HADD2.F32 R13, -RZ, R9.H1_H1 ;  /* 0x30000009ff0d7230 */ /* 0x000fc40000004100 */
[-C--:B------:R-:W-:Y:S01]  /*b300*/  FFMA R157, R14, R0.reuse, R157 ;  /* 0x000000000e9d7223 */ /* 0x080fe2000000009d */
[--C-:B------:R-:W-:Y:S02]  /*b310*/  HADD2.F32 R14, -RZ, R11.reuse.H0_H0 ;  /* 0x2000000bff0e7230 */ /* 0x100fe40000004100 */
[-C--:B------:R-:W-:Y:S01]  /*b320*/  FFMA R12, R12, R0.reuse, R153 ;  /* 0x000000000c0c7223 */ /* 0x080fe20000000099 */
[-C--:B------:R-:W-:Y:S02]  /*b330*/  FFMA R13, R13, R0.reuse, R155 ;  /* 0x000000000d0d7223 */ /* 0x080fe4000000009b */
[----:B------:R-:W-:Y:S01]  /*b340*/  FFMA R158, R14, R0, R158 ;  /* 0x000000000e9e7223 */ /* 0x000fe2000000009e */
[----:B------:R-:W-:Y:S01]  /*b350*/  HADD2.F32 R14, -RZ, R11.H1_H1 ;  /* 0x3000000bff0e7230 */ /* 0x000fe20000004100 */
[----:B------:R-:W-:Y:S02]  /*b360*/  F2FP.F16.F32.PACK_AB R12, R12, R152 ;  /* 0x000000980c0c723e */ /* 0x000fe400000000ff */
[----:B------:R-:W-:-:S02]  /*b370*/  F2FP.F16.F32.PACK_AB R13, R13, R154 ;  /* 0x0000009a0d0d723e */ /* 0x000fc400000000ff */
[----:B------:R-:W-:Y:S01]  /*b380*/  FFMA R15, R14, R0, R15 ;  /* 0x000000000e0f7223 */ /* 0x000fe2000000000f */
[----:B------:R-:W-:-:S04]  /*b390*/  F2FP.F16.F32.PACK_AB R14, R157, R156 ;  /* 0x0000009c9d0e723e */ /* 0x000fc800000000ff */
[----:B------:R-:W-:-:S05]  /*b3a0*/  F2FP.F16.F32.PACK_AB R15, R15, R158 ;  /* 0x0000009e0f0f723e */ /* 0x000fca00000000ff */
[----:B------:R3:W-:Y:S02]  /*b3b0*/  STSM.16.MT88.4 [R3+0x31000], R12 ;  /* 0x0310000c03007844 */ /* 0x0007e40000004200 */
[--C-:B---3--:R-:W-:Y:S02]  /*b3c0*/  HADD2.F32 R13, -RZ, R4.reuse.H0_H0 ;  /* 0x20000004ff0d7230 */ /* 0x108fe40000004100 */
[----:B------:R-:W-:-:S03]  /*b3d0*/  HADD2.F32 R12, -RZ, R4.H1_H1 ;  /* 0x30000004ff0c7230 */ /* 0x000fc60000004100 */
[-C--:B------:R-:W-:Y:S01]  /*b3e0*/  FFMA R160, R13, R0.reuse, R160 ;  /* 0x000000000da07223 */ /* 0x080fe200000000a0 */
[--C-:B------:R-:W-:Y:S02]  /*b3f0*/  HADD2.F32 R13, -RZ, R5.reuse.H0_H0 ;  /* 0x20000005ff0d7230 */ /* 0x100fe40000004100 */
[-C--:B------:R-:W-:Y:S01]  /*b400*/  FFMA R161, R12, R0.reuse, R161 ;  /* 0x000000000ca17223 */ /* 0x080fe200000000a1 */
[----:B------:R-:W-:Y:S02]  /*b410*/  HADD2.F32 R12, -RZ, R5.H1_H1 ;  /* 0x30000005ff0c7230 */ /* 0x000fe40000004100 */
[-C--:B------:R-:W-:Y:S01]  /*b420*/  FFMA R162, R13, R0.reuse, R162 ;  /* 0x000000000da27223 */ /* 0x080fe200000000a2 */
[--C-:B------:R-:W-:Y:S02]  /*b430*/  HADD2.F32 R13, -RZ, R6.reuse.H0_H0 ;  /* 0x20000006ff0d7230 */ /* 0x100fe40000004100 */
[----:B------:R-:W-:Y:S01]  /*b440*/  FFMA R163, R12, R0, R163 ;  /* 0x000000000ca37223 */ /* 0x000fe200000000a3 */
[----:B------:R-:W-:-:S02]  /*b450*/  HADD2.F32 R12, -RZ, R6.H1_H1 ;  /* 0x30000006ff0c7230 */ /* 0x000fc40000004100 */
[-C--:B------:R-:W-:Y:S01]  /*b460*/  FFMA R164, R13, R0.reuse, R164 ;  /* 0x000000000da47223 */ /* 0x080fe200000000a4 */
[--C-:B------:R-:W-:Y:S02]  /*b470*/  HADD2.F32 R13, -RZ, R7.reuse.H0_H0 ;  /* 0x20000007ff0d7230 */ /* 0x100fe40000004100 */
[-C--:B------:R-:W-:Y:S01]  /*b480*/  FFMA R14, R12, R0.reuse, R165 ;  /* 0x000000000c0e7223 */ /* 0x080fe200000000a5 */
[----:B------:R-:W-:Y:S02]  /*b490*/  HADD2.F32 R12, -RZ, R7.H1_H1 ;  /* 0x30000007ff0c7230 */ /* 0x000fe40000004100 */
[----:B------:R-:W-:Y:S01]  /*b4a0*/  FFMA R166, R13, R0, R166 ;  /* 0x000000000da67223 */ /* 0x000fe200000000a6 */
[----:B------:R-:W-:Y:S02]  /*b4b0*/  F2FP.F16.F32.PACK_AB R13, R163, R162 ;  /* 0x000000a2a30d723e */ /* 0x000fe400000000ff */
[----:B------:R-:W-:Y:S01]  /*b4c0*/  FFMA R15, R12, R0, R167 ;  /* 0x000000000c0f7223 */ /* 0x000fe200000000a7 */
[----:B------:R-:W-:-:S02]  /*b4d0*/  F2FP.F16.F32.PACK_AB R12, R161, R160 ;  /* 0x000000a0a10c723e */ /* 0x000fc400000000ff */
[----:B------:R-:W-:Y:S02]  /*b4e0*/  F2FP.F16.F32.PACK_AB R14, R14, R164 ;  /* 0x000000a40e0e723e */ /* 0x000fe400000000ff */
[----:B------:R-:W-:-:S05]  /*b4f0*/  F2FP.F16.F32.PACK_AB R15, R15, R166 ;  /* 0x000000a60f0f723e */ /* 0x000fca00000000ff */
        /* <DEDUP_REMOVED lines=9> */
[----:B------:R-:W-:Y:S02]  /*b590*/  UIADD3 UR5, UR45, 0x40, URZ ;  /* 0x000000402d057890 */ /* 0x000fe4000fffe03f */
[----:B------:R-:W-:Y:S01]  /*b5a0*/  UIADD3 UR4, UR47, 0x31000, URZ ;  /* 0x000310002f047890 */ /* 0x000fe2000fffe03f */
[----:B------:R-:W-:-:S08]  /*b5b0*/  UMOV UR6, UR46 ;  /* 0x0000002e00067c82 */ /* 0x000fd00008000000 */
[----:B------:R2:W-:Y:S01]  /*b5c0*/  UTMASTG.2D [UR4], [UR36] ;  /* 0x00000004240073b5 */ /* 0x0005e20008008000 */
[----:B------:R0:W-:Y:S01]  /*b5d0*/  UTMACMDFLUSH ;  /* 0x00000000000079b7 */ /* 0x0001e20000000000 */
[----:B--2---:R-:W-:-:S04]  /*b5e0*/  DEPBAR.LE SB0, 0x1 ;  /* 0x000080400000791a */ /* 0x004fc80000000000 */
.L_x_75:
[----:B------:R-:W-:Y:S05]  /*b5f0*/  BSYNC B0 ;  /* 0x0000000000007941 */ /* 0x000fea0003800000 */
.L_x_74:
[----:B------:R-:W-:Y:S06]  /*b600*/  BAR.SYNC.DEFER_BLOCKING 0x1, 0x80 ;  /* 0x0042000000007b1d */ /* 0x000fec0000010000 */
[----:B------:R-:W-:Y:S05]  /*b610*/  @!P0 BRA `(.L_x_76) ;  /* 0x0000000000048947 */ /* 0x000fea0003800000 */
[----:B------:R-:W-:Y:S01]  /*b620*/  BPT.TRAP 0x1 ;  /* 0x000000040000795c */ /* 0x000fe20000300000 */
.L_x_76:
[----:B------:R-:W-:-:S04]  /*b630*/  UIADD3 UR7, UR47, 0x344e0, URZ ;  /* 0x000344e02f077890 */ /* 0x000fc8000fffe03f */
[----:B------:R-:W-:-:S09]  /*b640*/  UPRMT UR7, UR57, 0x654, UR7 ;  /* 0x0000065439077896 */ /* 0x000fd20008000007 */
[----:B------:R-:W-:Y:S01]  /*b650*/  SYNCS.ARRIVE.TRANS64.RED.A1T0 RZ, [UR7], RZ ;  /* 0x000000ffffff79a7 */ /* 0x000fe20008100407 */
[----:B------:R-:W-:Y:S05]  /*b660*/  @!P0 BRA `(.L_x_77) ;  /* 0x0000000000048947 */ /* 0x000fea0003800000 */
[----:B------:R-:W-:Y:S01]  /*b670*/  BPT.TRAP 0x1 ;  /* 0x000000040000795c */ /* 0x000fe20000300000 */
.L_x_77:
[----:B------:R-:W2:Y:S02]  /*b680*/  SYNCS.PHASECHK.TRANS64.TRYWAIT P3, [UR47+0x344d0], R223 ;  /* 0x0344d0dfff0075a7 */ /* 0x000ea4000806016f */
[----:B--2---:R-:W-:Y:S05]  /*b690*/  @!P3 BRA `(.L_x_78) ;  /* 0x000000c00078b947 */ /* 0x004fea0003800000 */
.L_x_368:
        /* <DEDUP_REMOVED lines=41> */
[-C--:B------:R-:W-:Y:S01]  /*b930*/  FMUL R14, R101, R2.reuse ;  /* 0x00000002650e7220 */ /* 0x080fe20000400000 */
[----:B------:R-:W-:Y:S02]  /*b940*/  HADD2.F32 R12, -RZ, R4.H1_H1 ;  /* 0x30000004ff0c7230 */ /* 0x000fe40000004100 */
[----:B------:R-:W-:Y:S01]  /*b950*/  FMUL R15, R102, R2 ;  /* 0x00000002660f7220 */ /* 0x000fe20000400000 */
[-C--:B------:R-:W-:Y:S01]  /*b960*/  FFMA R96, R13, R0.reuse, R96 ;  /* 0x000000000d607223 */ /* 0x080fe20000000060 */
[--C-:B------:R-:W-:Y:S02]  /*b970*/  HADD2.F32 R13, -RZ, R5.reuse.H0_H0 ;  /* 0x20000005ff0d7230 */ /* 0x100fe40000004100 */
[----:B------:R-:W-:Y:S01]  /*b980*/  FFMA R97, R12, R0, R97 ;  /* 0x000000000c617223 */ /* 0x000fe20000000061 */
[----:B------:R-:W-:-:S02]  /*b990*/  HADD2.F32 R12, -RZ, R5.H1_H1 ;  /* 0x30000005ff0c7230 */ /* 0x000fc40000004100 */
[-C--:B------:R-:W-:Y:S01]  /*b9a0*/  FFMA R98, R13, R0.reuse, R98 ;  /* 0x000000000d627223 */ /* 0x080fe20000000062 */
[--C-:B------:R-:W-:Y:S02]  /*b9b0*/  HADD2.F32 R13, -RZ, R6.reuse.H1_H1 ;  /* 0x30000006ff0d7230 */ /* 0x100fe40000004100 */
[-C--:B------:R-:W-:Y:S01]  /*b9c0*/  FFMA R99, R12, R0.reuse, R99 ;  /* 0x000000000c637223 */ /* 0x080fe20000000063 */
[----:B------:R-:W-:Y:S02]  /*b9d0*/  HADD2.F32 R12, -RZ, R6.H0_H0 ;  /* 0x20000006ff0c7230 */ /* 0x000fe40000004100 */
[-C--:B------:R-:W-:Y:S01]  /*b9e0*/  FFMA R14, R13, R0.reuse, R14 ;  /* 0x000000000d0e7223 */ /* 0x080fe2000000000e */
[--C-:B------:R-:W-:Y:S02]  /*b9f0*/  HADD2.F32 R13, -RZ, R7.reuse.H0_H0 ;  /* 0x20000007ff0d7230 */ /* 0x100fe40000004100 */
[----:B------:R-:W-:Y:S01]  /*ba00*/  FFMA R100, R12, R0, R100 ;  /* 0x000000000c647223 */ /* 0x000fe20000000064 */
[----:B------:R-:W-:-:S02]  /*ba10*/  HADD2.F32 R12, -RZ, R7.H1_H1 ;  /* 0x30000007ff0c7230 */ /* 0x000fc40000004100 */
[----:B------:R-:W-:Y:S01]  /*ba20*/  FFMA R15, R13, R0, R15 ;  /* 0x000000000d0f7223 */ /* 0x000fe2000000000f */
[----:B------:R-:W-:Y:S02]  /*ba30*/  F2FP.F16.F32.PACK_AB R13, R99, R98 ;  /* 0x00000062630d723e */ /* 0x000fe400000000ff */
[----:B------:R-:W-:Y:S01]  /*ba40*/  FFMA R16, R12, R0, R16 ;  /* 0x000000000c107223 */ /* 0x000fe20000000010 */
[----:B------:R-:W-:Y:S02]  /*ba50*/  F2FP.F16.F32.PACK_AB R12, R97, R96 ;  /* 0x00000060610c723e */ /* 0x000fe400000000ff */
        /* <DEDUP_REMOVED lines=17> */
.L_x_80:
[----:B------:R-:W-:Y:S05]  /*bb70*/  BSYNC B0 ;  /* 0x0000000000007941 */ /* 0x000fea0003800000 */
.L_x_79:
[----:B------:R-:W-:Y:S06]  /*bb80*/  BAR.SYNC.DEFER_BLOCKING 0x1, 0x80 ;  /* 0x0042000000007b1d */ /* 0x000fec0000010000 */
[----:B------:R-:W-:Y:S05]  /*bb90*/  @!P0 BRA `(.L_x_81) ;  /* 0x0000000000048947 */ /* 0x000fea0003800000 */
[----:B------:R-:W-:Y:S01]  /*bba0*/  BPT.TRAP 0x1 ;  /* 0x000000040000795c */ /* 0x000fe20000300000 */
.L_x_81:
[----:B------:R-:W-:-:S04]  /*bbb0*/  UIADD3 UR8, UR47, 0x344e8, URZ ;  /* 0x000344e82f087890 */ /* 0x000fc8000fffe03f */
[----:B------:R-:W-:-:S09]  /*bbc0*/  UPRMT UR8, UR57, 0x654, UR8 ;  /* 0x0000065439087896 */ /* 0x000fd20008000008 */
[----:B------:R-:W-:Y:S01]  /*bbd0*/  SYNCS.ARRIVE.TRANS64.RED.A1T0 RZ, [UR8], RZ ;  /* 0x000000ffffff79a7 */ /* 0x000fe20008100408 */
[----:B------:R-:W-:Y:S05]  /*bbe0*/  @!P0 BRA `(.L_x_82) ;  /* 0x0000000000048947 */ /* 0x000fea0003800000 */
[----:B------:R-:W-:Y:S01]  /*bbf0*/  BPT.TRAP 0x1 ;  /* 0x000000040000795c */ /* 0x000fe20000300000 */
.L_x_82:
[----:B------:R-:W2:Y:S02]  /*bc00*/  SYNCS.PHASECHK.TRANS64.TRYWAIT P3, [UR47+0x344d8], R223 ;  /* 0x0344d8dfff0075a7 */ /* 0x000ea4000806016f */
[----:B--2---:R-:W-:Y:S05]  /*bc10*/  @!P3 BRA `(.L_x_83) ;  /* 0x000000bc0030b947 */ /* 0x004fea0003800000 */
.L_x_369:
[----:B------:R-:W-:Y:S05]  /*bc20*/  @P1 WARPSYNC.ALL ;  /* 0x0000000000001948 */ /* 0x000fea0003800000 */
[----:B------:R-:W2:Y:S01]  /*bc30*/  @P1 LDSM.16.MT88.4 R8, [R3+0x33000] ;  /* 0x033000000308183b */ /* 0x000ea20000004200 */
[-C--:B------:R-:W-:Y:S01]  /*bc40*/  FMUL R25, R25, R2.reuse ;  /* 0x0000000219197220 */ /* 0x080fe20000400000 */
[-C--:B-1----:R-:W-:Y:S01]  /*bc50*/  FMUL R13, R24, R2.reuse ;  /* 0x00000002180d7220 */ /* 0x082fe20000400000 */
[-C--:B------:R-:W-:Y:S01]  /*bc60*/  FMUL R27, R27, R2.reuse ;  /* 0x000000021b1b7220 */ /* 0x080fe20000400000 */
[----:B------:R-:W1:Y:S01]  /*bc70*/  @P1 LDSM.16.MT88.4 R4, [R3+0x33800] ;  /* 0x033800000304183b */ /* 0x000e620000004200 */
[-C--:B------:R-:W-:Y:S01]  /*bc80*/  FMUL R15, R28, R2.reuse ;  /* 0x000000021c0f7220 */ /* 0x080fe20000400000 */
[-C--:B------:R-:W-:Y:S01]  /*bc90*/  FMUL R17, R30, R2.reuse ;  /* 0x000000021e117220 */ /* 0x080fe20000400000 */
[-C--:B------:R-:W-:Y:S01]  /*bca0*/  FMUL R31, R31, R2.reuse ;  /* 0x000000021f1f7220 */ /* 0x080fe20000400000 */
[-C--:B------:R-:W-:Y:S01]  /*bcb0*/  FMUL R33, R33, R2.reuse ;  /* 0x0000000221217220 */ /* 0x080fe20000400000 */
[----:B------:R-:W-:Y:S05]  /*bcc0*/  WARPSYNC.ALL ;  /* 0x0000000000007948 */ /* 0x000fea0003800000 */
[-C--:B------:R-:W-:Y:S01]  /*bcd0*/  FMUL R19, R34, R2.reuse ;  /* 0x0000000222137220 */ /* 0x080fe20000400000 */
[-C--:B------:R-:W-:Y:S01]  /*bce0*/  FMUL R35, R35, R2.reuse ;  /* 0x0000000223237220 */ /* 0x080fe20000400000 */
[-C--:B------:R-:W-:Y:S01]  /*bcf0*/  FMUL R37, R37, R2.reuse ;  /* 0x0000000225257220 */ /* 0x080fe20000400000 */
[----:B------:R-:W-:Y:S01]  /*bd00*/  FMUL R39, R39, R2 ;  /* 0x0000000227277220 */ /* 0x000fe20000400000 */
[----:B------:R-:W-:Y:S01]  /*bd10*/  BSSY B0, `(.L_x_84) ;  /* 0x000003e000007945 */ /* 0x000fe20003800000 */
[----:B--2---:R-:W-:-:S02]  /*bd20*/  HADD2.F32 R14, -RZ, R8.H1_H1 ;  /* 0x30000008ff0e7230 */ /* 0x004fc40000004100 */
[----:B------:R-:W-:Y:S02]  /*bd30*/  HADD2.F32 R12, -RZ, R8.H0_H0 ;  /* 0x20000008ff0c7230 */ /* 0x000fe40000004100 */
[----:B------:R-:W-:Y:S02]  /*bd40*/  HADD2.F32 R16, -RZ, R10.H1_H1 ;  /* 0x3000000aff107230 */ /* 0x000fe40000004100 */
[-C--:B------:R-:W-:Y:S01]  /*bd50*/  FFMA R25, R14, R0.reuse, R25 ;  /* 0x000000000e197223 */ /* 0x080fe20000000019 */
[----:B------:R-:W-:Y:S02]  /*bd60*/  HADD2.F32 R14, -RZ, R9.H0_H0 ;  /* 0x20000009ff0e7230 */ /* 0x000fe40000004100 */
[----:B------:R-:W-:Y:S01]  /*bd70*/  FFMA R12, R12, R0, R13 ;  /* 0x000000000c0c7223 */ /* 0x000fe2000000000d */
[----:B------:R-:W-:Y:S01]  /*bd80*/  FMUL R13, R26, R2 ;  /* 0x000000021a0d7220 */ /* 0x000fe20000400000 */
[----:B------:R-:W-:Y:S02]  /*bd90*/  HADD2.F32 R18, -RZ, R11.H1_H1 ;  /* 0x3000000bff127230 */ /* 0x000fe40000004100 */
[----:B-1----:R-:W-:-:S02]  /*bda0*/  HADD2.F32 R20, -RZ, R5.H1_H1 ;  /* 0x30000005ff147230 */ /* 0x002fc40000004100 */
[-C--:B------:R-:W-:Y:S01]  /*bdb0*/  FFMA R13, R14, R0.reuse, R13 ;  /* 0x000000000e0d7223 */ /* 0x080fe2000000000d */
[----:B------:R-:W-:Y:S02]  /*bdc0*/  HADD2.F32 R14, -RZ, R9.H1_H1 ;  /* 0x30000009ff0e7230 */ /* 0x000fe40000004100 */
[----:B------:R-:W-:Y:S01]  /*bdd0*/  FFMA R31, R18, R0, R31 ;  /* 0x00000000121f7223 */ /* 0x000fe2000000001f */
[----:B------:R-:W-:Y:S01]  /*bde0*/  HADD2.F32 R18, -RZ, R4.H1_H1 ;  /* 0x30000004ff127230 */ /* 0x000fe20000004100 */
[----:B------:R-:W-:Y:S01]  /*bdf0*/  F2FP.F16.F32.PACK_AB R12, R25, R12 ;  /* 0x0000000c190c723e */ /* 0x000fe200000000ff */
[----:B------:R-:W-:-:S05]  /*be00*/  FFMA R14, R14, R0, R27 ;  /* 0x000000000e0e7223 */ /* 0x000fca000000001b */
[----:B------:R-:W-:Y:S01]  /*be10*/  F2FP.F16.F32.PACK_AB R13, R14, R13 ;  /* 0x0000000d0e0d723e */ /* 0x000fe200000000ff */
[----:B------:R-:W-:-:S05]  /*be20*/  HADD2.F32 R14, -RZ, R10.H0_H0 ;  /* 0x2000000aff0e7230 */ /* 0x000fca0000004100 */
[----:B------:R-:W-:Y:S01]  /*be30*/  FFMA R14, R14, R0, R15 ;  /* 0x000000000e0e7223 */ /* 0x000fe2000000000f */
[----:B------:R-:W-:-:S04]  /*be40*/  FMUL R15, R29, R2 ;  /* 0x000000021d0f7220 */ /* 0x000fc80000400000 */
[----:B------:R-:W-:Y:S01]  /*be50*/  FFMA R15, R16, R0, R15 ;  /* 0x00000000100f7223 */ /* 0x000fe2000000000f */
[----:B------:R-:W-:-:S04]  /*be60*/  HADD2.F32 R16, -RZ, R11.H0_H0 ;  /* 0x2000000bff107230 */ /* 0x000fc80000004100 */
[----:B------:R-:W-:Y:S01]  /*be70*/  F2FP.F16.F32.PACK_AB R14, R15, R14 ;  /* 0x0000000e0f0e723e */ /* 0x000fe200000000ff */
[----:B------:R-:W-:Y:S01]  /*be80*/  FFMA R16, R16, R0, R17 ;  /* 0x0000000010107223 */ /* 0x000fe20000000011 */
[----:B------:R-:W-:-:S04]  /*be90*/  FMUL R17, R32, R2 ;  /* 0x0000000220117220 */ /* 0x000fc80000400000 */
[----:B------:R-:W-:Y:S01]  /*bea0*/  F2FP.F16.F32.PACK_AB R15, R31, R16 ;  /* 0x000000101f0f723e */ /* 0x000fe200000000ff */
[----:B------:R-:W-:-:S04]  /*beb0*/  HADD2.F32 R16, -RZ, R4.H0_H0 ;  /* 0x20000004ff107230 */ /* 0x000fc80000004100 */
[----:B------:R1:W-:Y:S01]  /*bec0*/  STSM.16.MT88.4 [R3+0x33000], R12 ;  /* 0x0330000c03007844 */ /* 0x0003e20000004200 */
[-C--:B------:R-:W-:Y:S01]  /*bed0*/  FFMA R16, R16, R0.reuse, R17 ;  /* 0x0000000010107223 */ /* 0x080fe20000000011 */
[----:B------:R-:W-:Y:S01]  /*bee0*/  FFMA R17, R18, R0, R33 ;  /* 0x0000000012117223 */ /* 0x000fe20000000021 */
[----:B------:R-:W-:Y:S02]  /*bef0*/  HADD2.F32 R18, -RZ, R5.H0_H0 ;  /* 0x20000005ff127230 */ /* 0x000fe40000004100 */
[--C-:B-1----:R-:W-:Y:S02]  /*bf00*/  HADD2.F32 R12, -RZ, R6.reuse.H0_H0 ;  /* 0x20000006ff0c7230 */ /* 0x102fe40000004100 */
[----:B------:R-:W-:Y:S01]  /*bf10*/  FMUL R15, R36, R2 ;  /* 0x00000002240f7220 */ /* 0x000fe20000400000 */
[-C--:B------:R-:W-:Y:S01]  /*bf20*/  FFMA R13, R18, R0.reuse, R19 ;  /* 0x00000000120d7223 */ /* 0x080fe20000000013 */
[----:B------:R-:W-:Y:S01]  /*bf30*/  FFMA R14, R20, R0, R35 ;  /* 0x00000000140e7223 */ /* 0x000fe20000000023 */
[----:B------:R-:W-:-:S02]  /*bf40*/  HADD2.F32 R18, -RZ, R6.H1_H1 ;  /* 0x30000006ff127230 */ /* 0x000fc40000004100 */
[----:B------:R-:W-:Y:S01]  /*bf50*/  FFMA R15, R12, R0, R15 ;  /* 0x000000000c0f7223 */ /* 0x000fe2000000000f */
[--C-:B------:R-:W-:Y:S02]  /*bf60*/  HADD2.F32 R12, -RZ, R7.reuse.H0_H0 ;  /* 0x20000007ff0c7230 */ /* 0x100fe40000004100 */
[----:B------:R-:W-:Y:S01]  /*bf70*/  FMUL R19, R38, R2 ;  /* 0x0000000226137220 */ /* 0x000fe20000400000 */
[----:B------:R-:W-:Y:S02]  /*bf80*/  HADD2.F32 R20, -RZ, R7.H1_H1 ;  /* 0x30000007ff147230 */ /* 0x000fe40000004100 */
[-C--:B------:R-:W-:Y:S01]  /*bf90*/  FFMA R18, R18, R0.reuse, R37 ;  /* 0x0000000012127223 */ /* 0x080fe20000000025 */
[----:B------:R-:W-:Y:S01]  /*bfa0*/  F2FP.F16.F32.PACK_AB R13, R14, R13 ;  /* 0x0000000d0e0d723e */ /* 0x000fe200000000ff */
[----:B------:R-:W-:Y:S01]  /*bfb0*/  FFMA R19, R12, R0, R19 ;  /* 0x000000000c137223 */ /* 0x000fe20000000013 */
[----:B------:R-:W-:Y:S01]  /*bfc0*/  F2FP.F16.F32.PACK_AB R12, R17, R16 ;  /* 0x00000010110c723e */ /* 0x000fe200000000ff */
[----:B------:R-:W-:Y:S01]  /*bfd0*/  FFMA R20, R20, R0, R39 ;  /* 0x0000000014147223 */ /* 0x000fe20000000027 */
[----:B------:R-:W-:-:S04]  /*bfe0*/  F2FP.F16.F32.PACK_AB R14, R18, R15 ;  /* 0x0000000f120e723e */ /* 0x000fc800000000ff */
        /* <DEDUP_REMOVED lines=16> */
.L_x_85:
[----:B------:R-:W-:Y:S05]  /*c0f0*/  BSYNC B0 ;  /* 0x0000000000007941 */ /* 0x000fea0003800000 */
.L_x_84:
[----:B------:R-:W-:Y:S06]  /*c100*/  BAR.SYNC.DEFER_BLOCKING 0x1, 0x80 ;  /* 0x0042000000007b1d */ /* 0x000fec0000010000 */
[----:B------:R-:W-:Y:S05]  /*c110*/  @!P0 BRA `(.L_x_86) ;  /* 0x0000000000048947 */ /* 0x000fea0003800000 */
[----:B------:R-:W-:Y:S01]  /*c120*/  BPT.TRAP 0x1 ;  /* 0x000000040000795c */ /* 0x000fe20000300000 */
.L_x_86:
[----:B------:R-:W-:-:S04]  /*c130*/  UIADD3 UR9, UR47, 0x344f0, URZ ;  /* 0x000344f02f097890 */ /* 0x000fc8000fffe03f */
[----:B------:R-:W-:-:S09]  /*c140*/  UPRMT UR9, UR57, 0x654, UR9 ;  /* 0x0000065439097896 */ /* 0x000fd20008000009 */
[----:B------:R-:W-:Y:S01]  /*c150*/  SYNCS.ARRIVE.TRANS64.RED.A1T0 RZ, [UR9], RZ ;  /* 0x000000ffffff79a7 */ /* 0x000fe20008100409 */
[----:B------:R-:W-:Y:S05]  /*c160*/  @!P0 BRA `(.L_x_87) ;  /* 0x0000000000048947 */ /* 0x000fea0003800000 */
[----:B------:R-:W-:Y:S01]  /*c170*/  BPT.TRAP 0x1 ;  /* 0x000000040000795c */ /* 0x000fe20000300000 */
.L_x_87:
[----:B------:R-:W-:-:S04]  /*c180*/  MOV R20, 0x1 ;  /* 0x0000000100147802 */ /* 0x000fc80000000f00 */
[----:B------:R-:W-:-:S04]  /*c190*/  SHF.L.U32 R20, R20, 0x1f, RZ ;  /* 0x0000001f14147819 */ /* 0x000fc800000006ff */
[----:B------:R-:W2:Y:S02]  /*c1a0*/  SYNCS.PHASECHK.TRANS64.TRYWAIT P3, [UR47+0x344c0], R20 ;  /* 0x0344c014ff0075a7 */ /* 0x000ea4000806016f */
[----:B--2---:R-:W-:Y:S05]  /*c1b0*/  @!P3 BRA `(.L_x_88) ;  /* 0x000000b400e0b947 */ /* 0x004fea0003800000 */
.L_x_370:
[----:B-1----:R-:W2:Y:S04]  /*c1c0*/  LDL.LU R13, [R1+0x40] ;  /* 0x00004000010d7983 */ /* 0x002ea80000300800 */
[----:B------:R-:W3:Y:S04]  /*c1d0*/  LDL.LU R12, [R1+0x44] ;  /* 0x00004400010c7983 */ /* 0x000ee80000300800 */
[----:B------:R-:W4:Y:S04]  /*c1e0*/  LDL.LU R17, [R1+0x48] ;  /* 0x0000480001117983 */ /* 0x000f280000300800 */
[----:B------:R-:W5:Y:S04]  /*c1f0*/  LDL.LU R16, [R1+0x4c] ;  /* 0x00004c0001107983 */ /* 0x000f680000300800 */
        /* <DEDUP_REMOVED lines=11> */
[----:B------:R-:W5:Y:S01]  /*c2b0*/  LDL.LU R29, [R1+0x7c] ;  /* 0x00007c00011d7983 */ /* 0x000f620000300800 */
[----:B------:R-:W-:Y:S05]  /*c2c0*/  @P1 WARPSYNC.ALL ;  /* 0x0000000000001948 */ /* 0x000fea0003800000 */
[----:B------:R-:W1:Y:S04]  /*c2d0*/  @P1 LDSM.16.MT88.4 R8, [R3+0x30000] ;  /* 0x030000000308183b */ /* 0x000e680000004200 */
[----:B------:R-:W5:Y:S01]  /*c2e0*/  @P1 LDSM.16.MT88.4 R4, [R3+0x30800] ;  /* 0x030800000304183b */ /* 0x000f620000004200 */
[----:B------:R-:W-:Y:S05]  /*c2f0*/  WARPSYNC.ALL ;  /* 0x0000000000007948 */ /* 0x000fea0003800000 */
[----:B------:R-:W-:Y:S01]  /*c300*/  BSSY B0, `(.L_x_89) ;  /* 0x0000049000007945 */ /* 0x000fe20003800000 */
[----:B-1----:R-:W-:-:S02]  /*c310*/  HADD2.F32 R14, -RZ, R8.H1_H1 ;  /* 0x30000008ff0e7230 */ /* 0x002fc40000004100 */
[-C--:B--2---:R-:W-:Y:S01]  /*c320*/  FMUL R13, R13, R2.reuse ;  /* 0x000000020d0d7220 */ /* 0x084fe20000400000 */
[----:B---3--:R-:W-:Y:S01]  /*c330*/  FMUL R15, R12, R2 ;  /* 0x000000020c0f7220 */ /* 0x008fe20000400000 */
[----:B------:R-:W-:-:S03]  /*c340*/  HADD2.F32 R12, -RZ, R8.H0_H0 ;  /* 0x20000008ff0c7230 */ /* 0x000fc60000004100 */
[-C--:B------:R-:W-:Y:S01]  /*c350*/  FFMA R15, R14, R0.reuse, R15 ;  /* 0x000000000e0f7223 */ /* 0x080fe2000000000f */
[--C-:B------:R-:W-:Y:S02]  /*c360*/  HADD2.F32 R14, -RZ, R9.reuse.H0_H0 ;  /* 0x20000009ff0e7230 */ /* 0x100fe40000004100 */
[----:B------:R-:W-:Y:S01]  /*c370*/  FFMA R12, R12, R0, R13 ;  /* 0x000000000c0c7223 */ /* 0x000fe2000000000d */
[-C--:B----4-:R-:W-:Y:S01]  /*c380*/  FMUL R13, R17, R2.reuse ;  /* 0x00000002110d7220 */ /* 0x090fe20000400000 */
[----:B-----5:R-:W-:Y:S01]  /*c390*/  FMUL R17, R16, R2 ;  /* 0x0000000210117220 */ /* 0x020fe20000400000 */
[----:B------:R-:W-:Y:S02]  /*c3a0*/  HADD2.F32 R16, -RZ, R9.H1_H1 ;  /* 0x30000009ff107230 */ /* 0x000fe40000004100 */
[----:B------:R-:W-:Y:S01]  /*c3b0*/  FFMA R13, R14, R0, R13 ;  /* 0x000000000e0d7223 */ /* 0x000fe2000000000d */
[----:B------:R-:W-:Y:S01]  /*c3c0*/  F2FP.F16.F32.PACK_AB R12, R15, R12 ;  /* 0x0000000c0f0c723e */ /* 0x000fe200000000ff */
[----:B------:R-:W-:Y:S01]  /*c3d0*/  FMUL R15, R32, R2 ;  /* 0x00000002200f7220 */ /* 0x000fe20000400000 */
[----:B------:R-:W-:Y:S01]  /*c3e0*/  FFMA R14, R16, R0, R17 ;  /* 0x00000000100e7223 */ /* 0x000fe20000000011 */
[----:B------:R-:W-:-:S02]  /*c3f0*/  HADD2.F32 R16, -RZ, R10.H1_H1 ;  /* 0x3000000aff107230 */ /* 0x000fc40000004100 */
[----:B------:R-:W-:Y:S02]  /*c400*/  FMUL R17, R31, R2 ;  /* 0x000000021f117220 */ /* 0x000fe40000400000 */
[----:B------:R-:W-:Y:S01]  /*c410*/  F2FP.F16.F32.PACK_AB R13, R14, R13 ;  /* 0x0000000d0e0d723e */ /* 0x000fe200000000ff */
[----:B------:R-:W-:-:S05]  /*c420*/  HADD2.F32 R14, -RZ, R10.H0_H0 ;  /* 0x2000000aff0e7230 */ /* 0x000fca0000004100 */
[-C--:B------:R-:W-:Y:S01]  /*c430*/  FFMA R14, R14, R0.reuse, R15 ;  /* 0x000000000e0e7223 */ /* 0x080fe2000000000f */
[----:B------:R-:W-:Y:S01]  /*c440*/  FFMA R15, R16, R0, R17 ;  /* 0x00000000100f7223 */ /* 0x000fe20000000011 */
[-C--:B------:R-:W-:Y:S01]  /*c450*/  FMUL R17, R19, R2.reuse ;  /* 0x0000000213117220 */ /* 0x080fe20000400000 */
[-C--:B------:R-:W-:Y:S01]  /*c460*/  FMUL R19, R18, R2.reuse ;  /* 0x0000000212137220 */ /* 0x080fe20000400000 */
[--C-:B------:R-:W-:Y:S02]  /*c470*/  HADD2.F32 R16, -RZ, R11.reuse.H0_H0 ;  /* 0x2000000bff107230 */ /* 0x100fe40000004100 */
[----:B------:R-:W-:Y:S02]  /*c480*/  HADD2.F32 R18, -RZ, R11.H1_H1 ;  /* 0x3000000bff127230 */ /* 0x000fe40000004100 */
[----:B------:R-:W-:Y:S01]  /*c490*/  FMUL R21, R21, R2 ;  /* 0x0000000215157220 */ /* 0x000fe20000400000 */
[----:B------:R-:W-:Y:S01]  /*c4a0*/  F2FP.F16.F32.PACK_AB R14, R15, R14 ;  /* 0x0000000e0f0e723e */ /* 0x000fe200000000ff */
[-C--:B------:R-:W-:Y:S01]  /*c4b0*/  FFMA R16, R16, R0.reuse, R17 ;  /* 0x0000000010107223 */ /* 0x080fe20000000011 */
[----:B------:R-:W-:Y:S01]  /*c4c0*/  FFMA R17, R18, R0, R19 ;  /* 0x0000000012117223 */ /* 0x000fe20000000013 */
[----:B------:R-:W-:Y:S01]  /*c4d0*/  FMUL R19, R24, R2 ;  /* 0x0000000218137220 */ /* 0x000fe20000400000 */
[----:B------:R-:W-:-:S02]  /*c4e0*/  HADD2.F32 R18, -RZ, R4.H0_H0 ;  /* 0x20000004ff127230 */ /* 0x000fc40000004100 */
[----:B------:R-:W-:Y:S02]  /*c4f0*/  HADD2.F32 R24, -RZ, R4.H1_H1 ;  /* 0x30000004ff187230 */ /* 0x000fe40000004100 */
[----:B------:R-:W-:Y:S01]  /*c500*/  FMUL R25, R25, R2 ;  /* 0x0000000219197220 */ /* 0x000fe20000400000 */
[----:B------:R-:W-:Y:S01]  /*c510*/  F2FP.F16.F32.PACK_AB R15, R17, R16 ;  /* 0x00000010110f723e */ /* 0x000fe200000000ff */
[-C--:B------:R-:W-:Y:S01]  /*c520*/  FFMA R18, R18, R0.reuse, R19 ;  /* 0x0000000012127223 */ /* 0x080fe20000000013 */
[----:B------:R-:W-:Y:S01]  /*c530*/  FFMA R19, R24, R0, R21 ;  /* 0x0000000018137223 */ /* 0x000fe20000000015 */
[-C--:B------:R-:W-:Y:S01]  /*c540*/  FMUL R21, R26, R2.reuse ;  /* 0x000000021a157220 */ /* 0x080fe20000400000 */
[--C-:B------:R-:W-:Y:S02]  /*c550*/  HADD2.F32 R24, -RZ, R5.reuse.H0_H0 ;  /* 0x20000005ff187230 */ /* 0x100fe40000004100 */
[----:B------:R-:W-:Y:S01]  /*c560*/  FMUL R27, R27, R2 ;  /* 0x000000021b1b7220 */ /* 0x000fe20000400000 */
[----:B------:R-:W-:Y:S01]  /*c570*/  HADD2.F32 R26, -RZ, R5.H1_H1 ;  /* 0x30000005ff1a7230 */ /* 0x000fe20000004100 */
[----:B------:R-:W-:Y:S01]  /*c580*/  F2FP.F16.F32.PACK_AB R16, R19, R18 ;  /* 0x000000121310723e */ /* 0x000fe200000000ff */
[----:B------:R1:W-:Y:S01]  /*c590*/  STSM.16.MT88.4 [R3+0x30000], R12 ;  /* 0x0300000c03007844 */ /* 0x0003e20000004200 */
[----:B------:R-:W-:-:S02]  /*c5a0*/  FFMA R21, R24, R0, R21 ;  /* 0x0000000018157223 */ /* 0x000fc40000000015 */
[----:B------:R-:W-:Y:S01]  /*c5b0*/  FFMA R24, R26, R0, R25 ;  /* 0x000000001a187223 */ /* 0x000fe20000000019 */
[-C--:B------:R-:W-:Y:S01]  /*c5c0*/  FMUL R25, R28, R2.reuse ;  /* 0x000000021c197220 */ /* 0x080fe20000400000 */
[--C-:B------:R-:W-:Y:S02]  /*c5d0*/  HADD2.F32 R26, -RZ, R6.reuse.H0_H0 ;  /* 0x20000006ff1a7230 */ /* 0x100fe40000004100 */
[----:B------:R-:W-:Y:S01]  /*c5e0*/  FMUL R29, R29, R2 ;  /* 0x000000021d1d7220 */ /* 0x000fe20000400000 */
[----:B------:R-:W-:Y:S01]  /*c5f0*/  HADD2.F32 R28, -RZ, R6.H1_H1 ;  /* 0x30000006ff1c7230 */ /* 0x000fe20000004100 */
[----:B------:R-:W-:Y:S01]  /*c600*/  F2FP.F16.F32.PACK_AB R17, R24, R21 ;  /* 0x000000151811723e */ /* 0x000fe200000000ff */
[----:B------:R-:W-:-:S03]  /*c610*/  FFMA R25, R26, R0, R25 ;  /* 0x000000001a197223 */ /* 0x000fc60000000019 */
[----:B------:R-:W-:Y:S01]  /*c620*/  FFMA R26, R28, R0, R27 ;  /* 0x000000001c1a7223 */ /* 0x000fe2000000001b */
[----:B------:R-:W-:Y:S01]  /*c630*/  FMUL R27, R30, R2 ;  /* 0x000000021e1b7220 */ /* 0x000fe20000400000 */
[--C-:B------:R-:W-:Y:S02]  /*c640*/  HADD2.F32 R28, -RZ, R7.reuse.H0_H0 ;  /* 0x20000007ff1c7230 */ /* 0x100fe40000004100 */
[----:B------:R-:W-:Y:S01]  /*c650*/  HADD2.F32 R30, -RZ, R7.H1_H1 ;  /* 0x30000007ff1e7230 */ /* 0x000fe20000004100 */
[----:B------:R-:W-:Y:S02]  /*c660*/  F2FP.F16.F32.PACK_AB R18, R26, R25 ;  /* 0x000000191a12723e */ /* 0x000fe400000000ff */
[-C--:B------:R-:W-:Y:S02]  /*c670*/  FFMA R27, R28, R0.reuse, R27 ;  /* 0x000000001c1b7223 */ /* 0x080fe4000000001b */
[----:B------:R-:W-:-:S05]  /*c680*/  FFMA R28, R30, R0, R29 ;  /* 0x000000001e1c7223 */ /* 0x000fca000000001d */
        /* <DEDUP_REMOVED lines=16> */
.L_x_90:
[----:B------:R-:W-:Y:S05]  /*c790*/  BSYNC B0 ;  /* 0x0000000000007941 */ /* 0x000fea0003800000 */
.L_x_89:
[----:B------:R-:W-:Y:S06]  /*c7a0*/  BAR.SYNC.DEFER_BLOCKING 0x1, 0x80 ;  /* 0x0042000000007b1d */ /* 0x000fec0000010000 */
[----:B------:R-:W-:Y:S05]  /*c7b0*/  @!P0 BRA `(.L_x_91) ;  /* 0x0000000000048947 */ /* 0x000fea0003800000 */
[----:B------:R-:W-:Y:S01]  /*c7c0*/  BPT.TRAP 0x1 ;  /* 0x000000040000795c */ /* 0x000fe20000300000 */
.L_x_91:
[----:B------:R-:W-:-:S04]  /*c7d0*/  UIADD3 UR10, UR47, 0x344f8, URZ ;  /* 0x000344f82f0a7890 */ /* 0x000fc8000fffe03f */
[----:B------:R-:W-:-:S09]  /*c7e0*/  UPRMT UR10, UR57, 0x654, UR10 ;  /* 0x00000654390a7896 */ /* 0x000fd2000800000a */
[----:B------:R-:W-:Y:S01]  /*c7f0*/  SYNCS.ARRIVE.TRANS64.RED.A1T0 RZ, [UR10], RZ ;  /* 0x000000ffffff79a7 */ /* 0x000fe2000810040a */
[----:B------:R-:W-:Y:S05]  /*c800*/  @!P0 BRA `(.L_x_92) ;  /* 0x0000000000048947 */ /* 0x000fea0003800000 */
[----:B------:R-:W-:Y:S01]  /*c810*/  BPT.TRAP 0x1 ;  /* 0x000000040000795c */ /* 0x000fe20000300000 */
.L_x_92:
[----:B------:R-:W2:Y:S02]  /*c820*/  SYNCS.PHASECHK.TRANS64.TRYWAIT P3, [UR47+0x344c8], R20 ;  /* 0x0344c814ff0075a7 */ /* 0x000ea4000806016f */
[----:B--2---:R-:W-:Y:S05]  /*c830*/  @!P3 BRA `(.L_x_93) ;  /* 0x000000b00058b947 */ /* 0x004fea0003800000 */
.L_x_371:
[----:B------:R-:W-:Y:S05]  /*c840*/  @P1 WARPSYNC.ALL ;  /* 0x0000000000001948 */ /* 0x000fea0003800000 */
[----:B------:R-:W2:Y:S01]  /*c850*/  @P1 LDSM.16.MT88.4 R8, [R3+0x31000] ;  /* 0x031000000308183b */ /* 0x000ea20000004200 */
[-C--:B-1----:R-:W-:Y:S01]  /*c860*/  FMUL R13, R168, R2.reuse ;  /* 0x00000002a80d7220 */ /* 0x082fe20000400000 */
[-C--:B------:R-:W-:Y:S01]  /*c870*/  FMUL R169, R169, R2.reuse ;  /* 0x00000002a9a97220 */ /* 0x080fe20000400000 */
[-C--:B------:R-:W-:Y:S01]  /*c880*/  FMUL R15, R170, R2.reuse ;  /* 0x00000002aa0f7220 */ /* 0x080fe20000400000 */
[----:B------:R-:W1:Y:S01]  /*c890*/  @P1 LDSM.16.MT88.4 R4, [R3+0x31800] ;  /* 0x031800000304183b */ /* 0x000e620000004200 */
[-C--:B------:R-:W-:Y:S01]  /*c8a0*/  FMUL R171, R171, R2.reuse ;  /* 0x00000002abab7220 */ /* 0x080fe20000400000 */
        /* <DEDUP_REMOVED lines=12> */
[----:B------:R-:W-:Y:S05]  /*c970*/  WARPSYNC.ALL ;  /* 0x0000000000007948 */ /* 0x000fea0003800000 */
[----:B------:R-:W-:Y:S01]  /*c980*/  BSSY B0, `(.L_x_94) ;  /* 0x0000039000007945 */ /* 0x000fe20003800000 */
[----:B--2---:R-:W-:-:S02]  /*c990*/  HADD2.F32 R12, -RZ, R8.H0_H0 ;  /* 0x20000008ff0c7230 */ /* 0x004fc40000004100 */
[----:B------:R-:W-:Y:S02]  /*c9a0*/  HADD2.F32 R14, -RZ, R8.H1_H1 ;  /* 0x30000008ff0e7230 */ /* 0x000fe40000004100 */
[--C-:B------:R-:W-:Y:S02]  /*c9b0*/  HADD2.F32 R16, -RZ, R9.reuse.H0_H0 ;  /* 0x20000009ff107230 */ /* 0x100fe40000004100 */
[-C--:B------:R-:W-:Y:S01]  /*c9c0*/  FFMA R12, R12, R0.reuse, R13 ;  /* 0x000000000c0c7223 */ /* 0x080fe2000000000d */
[----:B------:R-:W-:Y:S02]  /*c9d0*/  HADD2.F32 R18, -RZ, R9.H1_H1 ;  /* 0x30000009ff127230 */ /* 0x000fe40000004100 */
[-C--:B------:R-:W-:Y:S01]  /*c9e0*/  FFMA R13, R14, R0.reuse, R169 ;  /* 0x000000000e0d7223 */ /* 0x080fe200000000a9 */
[----:B------:R-:W-:Y:S02]  /*c9f0*/  HADD2.F32 R24, -RZ, R11.H0_H0 ;  /* 0x2000000bff187230 */ /* 0x000fe40000004100 */
[----:B------:R-:W-:Y:S01]  /*ca00*/  FFMA R14, R16, R0, R15 ;  /* 0x00000000100e7223 */ /* 0x000fe2000000000f */
[----:B------:R-:W-:-:S02]  /*ca10*/  HADD2.F32 R16, -RZ, R10.H0_H0 ;  /* 0x2000000aff107230 */ /* 0x000fc40000004100 */
[-C--:B------:R-:W-:Y:S01]  /*ca20*/  FFMA R15, R18, R0.reuse, R171 ;  /* 0x00000000120f7223 */ /* 0x080fe200000000ab */
[----:B------:R-:W-:Y:S02]  /*ca30*/  HADD2.F32 R18, -RZ, R10.H1_H1 ;  /* 0x3000000aff127230 */ /* 0x000fe40000004100 */
[-C--:B------:R-:W-:Y:S01]  /*ca40*/  FFMA R19, R24, R0.reuse, R19 ;  /* 0x0000000018137223 */ /* 0x080fe20000000013 */
[----:B------:R-:W-:Y:S02]  /*ca50*/  HADD2.F32 R26, -RZ, R11.H1_H1 ;  /* 0x3000000bff1a7230 */ /* 0x000fe40000004100 */
[-C--:B------:R-:W-:Y:S01]  /*ca60*/  FFMA R17, R16, R0.reuse, R17 ;  /* 0x0000000010117223 */ /* 0x080fe20000000011 */
[----:B-1----:R-:W-:Y:S02]  /*ca70*/  HADD2.F32 R24, -RZ, R4.H0_H0 ;  /* 0x20000004ff187230 */ /* 0x002fe40000004100 */
[----:B------:R-:W-:Y:S01]  /*ca80*/  FFMA R16, R18, R0, R173 ;  /* 0x0000000012107223 */ /* 0x000fe200000000ad */
[----:B------:R-:W-:-:S02]  /*ca90*/  HADD2.F32 R28, -RZ, R5.H0_H0 ;  /* 0x20000005ff1c7230 */ /* 0x000fc40000004100 */
[-C--:B------:R-:W-:Y:S01]  /*caa0*/  FFMA R18, R26, R0.reuse, R175 ;  /* 0x000000001a127223 */ /* 0x080fe200000000af */
[----:B------:R-:W-:Y:S02]  /*cab0*/  HADD2.F32 R26, -RZ, R4.H1_H1 ;  /* 0x30000004ff1a7230 */ /* 0x000fe40000004100 */
        /* <DEDUP_REMOVED lines=10> */
[----:B------:R-:W-:Y:S01]  /*cb60*/  FFMA R29, R32, R0, R29 ;  /* 0x00000000201d7223 */ /* 0x000fe2000000001d */
[----:B------:R-:W-:Y:S01]  /*cb70*/  F2FP.F16.F32.PACK_AB R12, R13, R12 ;  /* 0x0000000c0d0c723e */ /* 0x000fe200000000ff */
[----:B------:R-:W-:Y:S01]  /*cb80*/  FFMA R28, R30, R0, R181 ;  /* 0x000000001e1c7223 */ /* 0x000fe200000000b5 */
[----:B------:R-:W-:Y:S01]  /*cb90*/  F2FP.F16.F32.PACK_AB R13, R15, R14 ;  /* 0x0000000e0f0d723e */ /* 0x000fe200000000ff */
[----:B------:R-:W-:Y:S01]  /*cba0*/  FFMA R30, R34, R0, R183 ;  /* 0x00000000221e7223 */ /* 0x000fe200000000b7 */
[----:B------:R-:W-:-:S02]  /*cbb0*/  F2FP.F16.F32.PACK_AB R14, R16, R17 ;  /* 0x00000011100e723e */ /* 0x000fc400000000ff */
[----:B------:R-:W-:Y:S02]  /*cbc0*/  F2FP.F16.F32.PACK_AB R15, R18, R19 ;  /* 0x00000013120f723e */ /* 0x000fe400000000ff */
[----:B------:R-:W-:Y:S02]  /*cbd0*/  F2FP.F16.F32.PACK_AB R16, R24, R21 ;  /* 0x000000151810723e */ /* 0x000fe400000000ff */
[----:B------:R-:W-:Y:S01]  /*cbe0*/  F2FP.F16.F32.PACK_AB R17, R26, R25 ;  /* 0x000000191a11723e */ /* 0x000fe200000000ff */
[----:B------:R1:W-:Y:S01]  /*cbf0*/  STSM.16.MT88.4 [R3+0x31000], R12 ;  /* 0x0310000c03007844 */ /* 0x0003e20000004200 */
        /* <DEDUP_REMOVED lines=12> */
[----:B------:R-:W-:Y:S02]  /*ccc0*/  UIADD3 UR5, UR45, 0x40, URZ ;  /* 0x000000402d057890 */ /* 0x000fe4000fffe03f */
[----:B------:R-:W-:-:S09]  /*ccd0*/  UIADD3 UR4, UR47, 0x31000, URZ ;  /* 0x000310002f047890 */ /* 0x000fd2000fffe03f */
[----:B------:R2:W-:Y:S01]  /*cce0*/  UTMASTG.2D [UR4], [UR36] ;  /* 0x00000004240073b5 */ /* 0x0005e20008008000 */
[----:B------:R0:W-:Y:S01]  /*ccf0*/  UTMACMDFLUSH ;  /* 0x00000000000079b7 */ /* 0x0001e20000000000 */
[----:B--2---:R-:W-:-:S04]  /*cd00*/  DEPBAR.LE SB0, 0x1 ;  /* 0x000080400000791a */ /* 0x004fc80000000000 */
.L_x_95:
[----:B------:R-:W-:Y:S05]  /*cd10*/  BSYNC B0 ;  /* 0x0000000000007941 */ /* 0x000fea0003800000 */
.L_x_94:
[----:B------:R-:W-:Y:S06]  /*cd20*/  BAR.SYNC.DEFER_BLOCKING 0x1, 0x80 ;  /* 0x0042000000007b1d */ /* 0x000fec0000010000 */
[----:B------:R-:W-:Y:S05]  /*cd30*/  @!P0 BRA `(.L_x_96) ;  /* 0x0000000000048947 */ /* 0x000fea0003800000 */
[----:B------:R-:W-:Y:S01]  /*cd40*/  BPT.TRAP 0x1 ;  /* 0x000000040000795c */ /* 0x000fe20000300000 */
.L_x_96:
[----:B------:R-:W-:Y:S01]  /*cd50*/  SYNCS.ARRIVE.TRANS64.RED.A1T0 RZ, [UR7], RZ ;  /* 0x000000ffffff79a7 */ /* 0x000fe20008100407 */
[----:B------:R-:W-:Y:S05]  /*cd60*/  @!P0 BRA `(.L_x_97) ;  /* 0x0000000000048947 */ /* 0x000fea0003800000 */
[----:B------:R-:W-:Y:S01]  /*cd70*/  BPT.TRAP 0x1 ;  /* 0x000000040000795c */ /* 0x000fe20000300000 */
.L_x_97:
[----:B------:R-:W2:Y:S02]  /*cd80*/  SYNCS.PHASECHK.TRANS64.TRYWAIT P3, [UR47+0x344d0], R20 ;  /* 0x0344d014ff0075a7 */ /* 0x000ea4000806016f */
[----:B--2---:R-:W-:Y:S05]  /*cd90*/  @!P3 BRA `(.L_x_98) ;  /* 0x000000ac0018b947 */ /* 0x004fea0003800000 */
.L_x_372:
        /* <DEDUP_REMOVED lines=29> */
[----:B------:R-:W-:Y:S01]  /*cf70*/  FFMA R14, R18, R0, R107 ;  /* 0x00000000120e7223 */ /* 0x000fe2000000006b */
[----:B------:R-:W-:Y:S01]  /*cf80*/  FMUL R15, R108, R2 ;  /* 0x000000026c0f7220 */ /* 0x000fe20000400000 */
        /* <DEDUP_REMOVED lines=20> */
[----:B------:R-:W-:Y:S01]  /*d0d0*/  F2FP.F16.F32.PACK_AB R13, R14, R13 ;  /* 0x0000000d0e0d723e */ /* 0x000fe200000000ff */
[-C--:B------:R-:W-:Y:S01]  /*d0e0*/  FFMA R28, R30, R0.reuse, R117 ;  /* 0x000000001e1c7223 */ /* 0x080fe20000000075 */
        /* <DEDUP_REMOVED lines=24> */
.L_x_100:
[----:B------:R-:W-:Y:S05]  /*d270*/  BSYNC B0 ;  /* 0x0000000000007941 */ /* 0x000fea0003800000 */
.L_x_99:
[----:B------:R-:W-:Y:S06]  /*d280*/  BAR.SYNC.DEFER_BLOCKING 0x1, 0x80 ;  /* 0x0042000000007b1d */ /* 0x000fec0000010000 */
[----:B------:R-:W-:Y:S05]  /*d290*/  @!P0 BRA `(.L_x_101) ;  /* 0x0000000000048947 */ /* 0x000fea0003800000 */
[----:B------:R-:W-:Y:S01]  /*d2a0*/  BPT.TRAP 0x1 ;  /* 0x000000040000795c */ /* 0x000fe20000300000 */
.L_x_101:
[----:B------:R-:W-:Y:S01]  /*d2b0*/  SYNCS.ARRIVE.TRANS64.RED.A1T0 RZ, [UR8], RZ ;  /* 0x000000ffffff79a7 */ /* 0x000fe20008100408 */
[----:B------:R-:W-:Y:S05]  /*d2c0*/  @!P0 BRA `(.L_x_102) ;  /* 0x0000000000048947 */ /* 0x000fea0003800000 */
[----:B------:R-:W-:Y:S01]  /*d2d0*/  BPT.TRAP 0x1 ;  /* 0x000000040000795c */ /* 0x000fe20000300000 */
.L_x_102:
[----:B------:R-:W2:Y:S02]  /*d2e0*/  SYNCS.PHASECHK.TRANS64.TRYWAIT P3, [UR47+0x344d8], R20 ;  /* 0x0344d814ff0075a7 */ /* 0x000ea4000806016f */
[----:B--2---:R-:W-:Y:S05]  /*d2f0*/  @!P3 BRA `(.L_x_103) ;  /* 0x000000a400d8b947 */ /* 0x004fea0003800000 */
.L_x_373:
        /* <DEDUP_REMOVED lines=77> */
.L_x_105:
[----:B------:R-:W-:Y:S05]  /*d7d0*/  BSYNC B0 ;  /* 0x0000000000007941 */ /* 0x000fea0003800000 */
.L_x_104:
[----:B------:R-:W-:Y:S06]  /*d7e0*/  BAR.SYNC.DEFER_BLOCKING 0x1, 0x80 ;  /* 0x0042000000007b1d */ /* 0x000fec0000010000 */
[----:B------:R-:W-:Y:S05]  /*d7f0*/  @!P0 BRA `(.L_x_106) ;  /* 0x0000000000048947 */ /* 0x000fea0003800000 */
[----:B------:R-:W-:Y:S01]  /*d800*/  BPT.TRAP 0x1 ;  /* 0x000000040000795c */ /* 0x000fe20000300000 */
.L_x_106:
[----:B------:R-:W-:Y:S01]  /*d810*/  SYNCS.ARRIVE.TRANS64.RED.A1T0 RZ, [UR9], RZ ;  /* 0x000000ffffff79a7 */ /* 0x000fe20008100409 */
[----:B------:R-:W-:Y:S05]  /*d820*/  @!P0 BRA `(.L_x_107) ;  /* 0x0000000000048947 */ /* 0x000fea0003800000 */
[----:B------:R-:W-:Y:S01]  /*d830*/  BPT.TRAP 0x1 ;  /* 0x000000040000795c */ /* 0x000fe20000300000 */
.L_x_107:
[----:B------:R-:W2:Y:S02]  /*d840*/  SYNCS.PHASECHK.TRANS64.TRYWAIT P3, [UR47+0x344c0], R223 ;  /* 0x0344c0dfff0075a7 */ /* 0x000ea4000806016f */
[----:B--2---:R-:W-:Y:S05]  /*d850*/  @!P3 BRA `(.L_x_108) ;  /* 0x000000a00098b947 */ /* 0x004fea0003800000 */
.L_x_374:
        /* <DEDUP_REMOVED lines=21> */
[----:B-1----:R-:W-:-:S02]  /*d9b0*/  HADD2.F32 R16, -RZ, R9.H0_H0 ;  /* 0x20000009ff107230 */ /* 0x002fc40000004100 */
[----:B------:R-:W-:Y:S02]  /*d9c0*/  HADD2.F32 R18, -RZ, R9.H1_H1 ;  /* 0x30000009ff127230 */ /* 0x000fe40000004100 */
[-C--:B--2---:R-:W-:Y:S01]  /*d9d0*/  FMUL R13, R13, R2.reuse ;  /* 0x000000020d0d7220 */ /* 0x084fe20000400000 */
[-C--:B---3--:R-:W-:Y:S01]  /*d9e0*/  FMUL R15, R14, R2.reuse ;  /* 0x000000020e0f7220 */ /* 0x088fe20000400000 */
[--C-:B------:R-:W-:Y:S02]  /*d9f0*/  HADD2.F32 R14, -RZ, R8.reuse.H1_H1 ;  /* 0x30000008ff0e7230 */ /* 0x100fe40000004100 */
[----:B----4-:R-:W-:Y:S01]  /*da00*/  FMUL R17, R12, R2 ;  /* 0x000000020c117220 */ /* 0x010fe20000400000 */
[----:B------:R-:W-:Y:S02]  /*da10*/  HADD2.F32 R12, -RZ, R8.H0_H0 ;  /* 0x20000008ff0c7230 */ /* 0x000fe40000004100 */
[----:B------:R-:W-:Y:S01]  /*da20*/  FFMA R15, R14, R0, R15 ;  /* 0x000000000e0f7223 */ /* 0x000fe2000000000f */
[----:B-----5:R-:W-:-:S02]  /*da30*/  FMUL R19, R19, R2 ;  /* 0x0000000213137220 */ /* 0x020fc40000400000 */
[-C--:B------:R-:W-:Y:S01]  /*da40*/  FFMA R12, R12, R0.reuse, R13 ;  /* 0x000000000c0c7223 */ /* 0x080fe2000000000d */
[-C--:B------:R-:W-:Y:S01]  /*da50*/  FFMA R13, R16, R0.reuse, R17 ;  /* 0x00000000100d7223 */ /* 0x080fe20000000011 */
[----:B------:R-:W-:Y:S01]  /*da60*/  FFMA R14, R18, R0, R19 ;  /* 0x00000000120e7223 */ /* 0x000fe20000000013 */
[--C-:B------:R-:W-:Y:S02]  /*da70*/  HADD2.F32 R16, -RZ, R10.reuse.H0_H0 ;  /* 0x2000000aff107230 */ /* 0x100fe40000004100 */
[-C--:B------:R-:W-:Y:S01]  /*da80*/  FMUL R17, R26, R2.reuse ;  /* 0x000000021a117220 */ /* 0x080fe20000400000 */
[----:B------:R-:W-:Y:S02]  /*da90*/  HADD2.F32 R18, -RZ, R10.H1_H1 ;  /* 0x3000000aff127230 */ /* 0x000fe40000004100 */
[----:B------:R-:W-:Y:S01]  /*daa0*/  FMUL R19, R24, R2 ;  /* 0x0000000218137220 */ /* 0x000fe20000400000 */
[--C-:B------:R-:W-:Y:S02]  /*dab0*/  HADD2.F32 R24, -RZ, R11.reuse.H0_H0 ;  /* 0x2000000bff187230 */ /* 0x100fe40000004100 */
[----:B------:R-:W-:Y:S01]  /*dac0*/  FFMA R17, R16, R0, R17 ;  /* 0x0000000010117223 */ /* 0x000fe20000000011 */
[----:B------:R-:W-:-:S02]  /*dad0*/  HADD2.F32 R26, -RZ, R11.H1_H1 ;  /* 0x3000000bff1a7230 */ /* 0x000fc40000004100 */
[----:B------:R-:W-:Y:S01]  /*dae0*/  FMUL R21, R21, R2 ;  /* 0x0000000215157220 */ /* 0x000fe20000400000 */
[----:B------:R-:W-:Y:S01]  /*daf0*/  FFMA R16, R18, R0, R19 ;  /* 0x0000000012107223 */ /* 0x000fe20000000013 */
[----:B------:R-:W-:Y:S01]  /*db00*/  F2FP.F16.F32.PACK_AB R13, R14, R13 ;  /* 0x0000000d0e0d723e */ /* 0x000fe200000000ff */
[----:B------:R-:W-:Y:S01]  /*db10*/  FMUL R25, R25, R2 ;  /* 0x0000000219197220 */ /* 0x000fe20000400000 */
[----:B------:R-:W-:Y:S01]  /*db20*/  FFMA R21, R24, R0, R21 ;  /* 0x0000000018157223 */ /* 0x000fe20000000015 */
[--C-:B------:R-:W-:Y:S01]  /*db30*/  HADD2.F32 R24, -RZ, R4.reuse.H0_H0 ;  /* 0x20000004ff187230 */ /* 0x100fe20000004100 */
[----:B------:R-:W-:Y:S01]  /*db40*/  F2FP.F16.F32.PACK_AB R12, R15, R12 ;  /* 0x0000000c0f0c723e */ /* 0x000fe200000000ff */
[----:B------:R-:W-:Y:S01]  /*db50*/  FFMA R18, R26, R0, R25 ;  /* 0x000000001a127223 */ /* 0x000fe20000000019 */
[-C--:B------:R-:W-:Y:S01]  /*db60*/  FMUL R19, R30, R2.reuse ;  /* 0x000000021e137220 */ /* 0x080fe20000400000 */
[----:B------:R-:W-:Y:S01]  /*db70*/  HADD2.F32 R26, -RZ, R4.H1_H1 ;  /* 0x30000004ff1a7230 */ /* 0x000fe20000004100 */
[----:B------:R-:W-:Y:S01]  /*db80*/  F2FP.F16.F32.PACK_AB R14, R16, R17 ;  /* 0x00000011100e723e */ /* 0x000fe200000000ff */
[----:B------:R-:W-:Y:S01]  /*db90*/  FMUL R25, R28, R2 ;  /* 0x000000021c197220 */ /* 0x000fe20000400000 */
[----:B------:R-:W-:-:S02]  /*dba0*/  HADD2.F32 R28, -RZ, R5.H0_H0 ;  /* 0x20000005ff1c7230 */ /* 0x000fc40000004100 */
[----:B------:R-:W-:Y:S01]  /*dbb0*/  FFMA R19, R24, R0, R19 ;  /* 0x0000000018137223 */ /* 0x000fe20000000013 */
[----:B------:R-:W-:Y:S02]  /*dbc0*/  HADD2.F32 R30, -RZ, R5.H1_H1 ;  /* 0x30000005ff1e7230 */ /* 0x000fe40000004100 */
[----:B------:R-:W-:Y:S01]  /*dbd0*/  FMUL R27, R27, R2 ;  /* 0x000000021b1b7220 */ /* 0x000fe20000400000 */
[----:B------:R-:W-:Y:S01]  /*dbe0*/  FFMA R24, R26, R0, R25 ;  /* 0x000000001a187223 */ /* 0x000fe20000000019 */
[----:B------:R-:W-:Y:S01]  /*dbf0*/  F2FP.F16.F32.PACK_AB R15, R18, R21 ;  /* 0x00000015120f723e */ /* 0x000fe200000000ff */
[----:B------:R-:W-:Y:S01]  /*dc00*/  FMUL R29, R29, R2 ;  /* 0x000000021d1d7220 */ /* 0x000fe20000400000 */
[-C--:B------:R-:W-:Y:S01]  /*dc10*/  FFMA R27, R28, R0.reuse, R27 ;  /* 0x000000001c1b7223 */ /* 0x080fe2000000001b */
[--C-:B------:R-:W-:Y:S01]  /*dc20*/  HADD2.F32 R28, -RZ, R6.reuse.H0_H0 ;  /* 0x20000006ff1c7230 */ /* 0x100fe20000004100 */
[----:B------:R-:W-:Y:S01]  /*dc30*/  F2FP.F16.F32.PACK_AB R16, R24, R19 ;  /* 0x000000131810723e */ /* 0x000fe200000000ff */
[----:B------:R-:W-:Y:S01]  /*dc40*/  FFMA R26, R30, R0, R29 ;  /* 0x000000001e1a7223 */ /* 0x000fe2000000001d */
[-C--:B------:R-:W-:Y:S01]  /*dc50*/  FMUL R25, R34, R2.reuse ;  /* 0x0000000222197220 */ /* 0x080fe20000400000 */
[----:B------:R-:W-:Y:S01]  /*dc60*/  HADD2.F32 R30, -RZ, R6.H1_H1 ;  /* 0x30000006ff1e7230 */ /* 0x000fe20000004100 */
[----:B------:R1:W-:Y:S01]  /*dc70*/  STSM.16.MT88.4 [R3+0x30000], R12 ;  /* 0x0300000c03007844 */ /* 0x0003e20000004200 */
        /* <DEDUP_REMOVED lines=8> */
[-C--:B------:R-:W-:Y:S02]  /*dd00*/  FFMA R31, R32, R0.reuse, R31 ;  /* 0x00000000201f7223 */ /* 0x080fe4000000001f */
[----:B------:R-:W-:Y:S01]  /*dd10*/  F2FP.F16.F32.PACK_AB R18, R28, R25 ;  /* 0x000000191c12723e */ /* 0x000fe200000000ff */
        /* <DEDUP_REMOVED lines=17> */
.L_x_110:
[----:B------:R-:W-:Y:S05]  /*de30*/  BSYNC B0 ;  /* 0x0000000000007941 */ /* 0x000fea0003800000 */
.L_x_109:
[----:B------:R-:W-:Y:S06]  /*de40*/  BAR.SYNC.DEFER_BLOCKING 0x1, 0x80 ;  /* 0x0042000000007b1d */ /* 0x000fec0000010000 */
[----:B------:R-:W-:Y:S05]  /*de50*/  @!P0 BRA `(.L_x_111) ;  /* 0x0000000000048947 */ /* 0x000fea0003800000 */
[----:B------:R-:W-:Y:S01]  /*de60*/  BPT.TRAP 0x1 ;  /* 0x000000040000795c */ /* 0x000fe20000300000 */
.L_x_111:
[----:B------:R-:W-:Y:S01]  /*de70*/  SYNCS.ARRIVE.TRANS64.RED.A1T0 RZ, [UR10], RZ ;  /* 0x000000ffffff79a7 */ /* 0x000fe2000810040a */
[----:B------:R-:W-:Y:S05]  /*de80*/  @!P0 BRA `(.L_x_112) ;  /* 0x0000000000048947 */ /* 0x000fea0003800000 */
[----:B------:R-:W-:Y:S01]  /*de90*/  BPT.TRAP 0x1 ;  /* 0x000000040000795c */ /* 0x000fe20000300000 */
.L_x_112:
[----:B------:R-:W2:Y:S02]  /*dea0*/  SYNCS.PHASECHK.TRANS64.TRYWAIT P3, [UR47+0x344c8], R223 ;  /* 0x0344c8dfff0075a7 */ /* 0x000ea4000806016f */
[----:B--2---:R-:W-:Y:S05]  /*deb0*/  @!P3 BRA `(.L_x_113) ;  /* 0x0000009c0018b947 */ /* 0x004fea0003800000 */
.L_x_375:
        /* <DEDUP_REMOVED lines=58> */
[----:B------:R-:W-:Y:S02]  /*e260*/  F2FP.F16.F32.PACK_AB R26, R28, R27 ;  /* 0x0000001b1c1a723e */ /* 0x000fe400000000ff */
[----:B------:R-:W-:Y:S01]  /*e270*/  F2FP.F16.F32.PACK_AB R24, R24, R21 ;  /* 0x000000151818723e */ /* 0x000fe200000000ff */
[----:B------:R1:W-:Y:S01]  /*e280*/  STSM.16.MT88.4 [R3+0x31000], R12 ;  /* 0x0310000c03007844 */ /* 0x0003e20000004200 */
        /* <DEDUP_REMOVED lines=16> */
.L_x_115:
[----:B------:R-:W-:Y:S05]  /*e390*/  BSYNC B0 ;  /* 0x0000000000007941 */ /* 0x000fea0003800000 */
.L_x_114:
[----:B------:R-:W-:Y:S06]  /*e3a0*/  BAR.SYNC.DEFER_BLOCKING 0x1, 0x80 ;  /* 0x0042000000007b1d */ /* 0x000fec0000010000 */
[----:B------:R-:W-:Y:S05]  /*e3b0*/  @!P0 BRA `(.L_x_116) ;  /* 0x0000000000048947 */ /* 0x000fea0003800000 */
[----:B------:R-:W-:Y:S01]  /*e3c0*/  BPT.TRAP 0x1 ;  /* 0x000000040000795c */ /* 0x000fe20000300000 */
.L_x_116:
[----:B------:R-:W-:Y:S01]  /*e3d0*/  SYNCS.ARRIVE.TRANS64.RED.A1T0 RZ, [UR7], RZ ;  /* 0x000000ffffff79a7 */ /* 0x000fe20008100407 */
[----:B------:R-:W-:Y:S05]  /*e3e0*/  @!P0 BRA `(.L_x_117) ;  /* 0x0000000000048947 */ /* 0x000fea0003800000 */
[----:B------:R-:W-:Y:S01]  /*e3f0*/  BPT.TRAP 0x1 ;  /* 0x000000040000795c */ /* 0x000fe20000300000 */
.L_x_117:
[----:B------:R-:W2:Y:S02]  /*e400*/  SYNCS.PHASECHK.TRANS64.TRYWAIT P3, [UR47+0x344d0], R223 ;  /* 0x0344d0dfff0075a7 */ /* 0x000ea4000806016f */
[----:B--2---:R-:W-:Y:S05]  /*e410*/  @!P3 BRA `(.L_x_118) ;  /* 0x0000009400d8b947 */ /* 0x004fea0003800000 */
.L_x_376:
        /* <DEDUP_REMOVED lines=77> */
.L_x_120:
[----:B------:R-:W-:Y:S05]  /*e8f0*/  BSYNC B0 ;  /* 0x0000000000007941 */ /* 0x000fea0003800000 */
.L_x_119:
[----:B------:R-:W-:Y:S06]  /*e900*/  BAR.SYNC.DEFER_BLOCKING 0x1, 0x80 ;  /* 0x0042000000007b1d */ /* 0x000fec0000010000 */
[----:B------:R-:W-:Y:S05]  /*e910*/  @!P0 BRA `(.L_x_121) ;  /* 0x0000000000048947 */ /* 0x000fea0003800000 */
[----:B------:R-:W-:Y:S01]  /*e920*/  BPT.TRAP 0x1 ;  /* 0x000000040000795c */ /* 0x000fe20000300000 */
.L_x_121:
[----:B------:R-:W-:Y:S01]  /*e930*/  SYNCS.ARRIVE.TRANS64.RED.A1T0 RZ, [UR8], RZ ;  /* 0x000000ffffff79a7 */ /* 0x000fe20008100408 */
[----:B------:R-:W-:Y:S05]  /*e940*/  @!P0 BRA `(.L_x_122) ;  /* 0x0000000000048947 */ /* 0x000fea0003800000 */
[----:B------:R-:W-:Y:S01]  /*e950*/  BPT.TRAP 0x1 ;  /* 0x000000040000795c */ /* 0x000fe20000300000 */
.L_x_122:
[----:B------:R-:W2:Y:S02]  /*e960*/  SYNCS.PHASECHK.TRANS64.TRYWAIT P3, [UR47+0x344d8], R223 ;  /* 0x0344d8dfff0075a7 */ /* 0x000ea4000806016f */
[----:B--2---:R-:W-:Y:S05]  /*e970*/  @!P3 BRA `(.L_x_123) ;  /* 0x000000900098b947 */ /* 0x004fea0003800000 */
.L_x_377:
        /* <DEDUP_REMOVED lines=77> */
.L_x_125:
[----:B------:R-:W-:Y:S05]  /*ee50*/  BSYNC B0 ;  /* 0x0000000000007941 */ /* 0x000fea0003800000 */
.L_x_124:
[----:B------:R-:W-:Y:S06]  /*ee60*/  BAR.SYNC.DEFER_BLOCKING 0x1, 0x80 ;  /* 0x0042000000007b1d */ /* 0x000fec0000010000 */
[----:B------:R-:W-:Y:S05]  /*ee70*/  @!P0 BRA `(.L_x_126) ;  /* 0x0000000000048947 */ /* 0x000fea0003800000 */
[----:B------:R-:W-:Y:S01]  /*ee80*/  BPT.TRAP 0x1 ;  /* 0x000000040000795c */ /* 0x000fe20000300000 */
.L_x_126:
[----:B------:R-:W-:Y:S01]  /*ee90*/  SYNCS.ARRIVE.TRANS64.RED.A1T0 RZ, [UR9], RZ ;  /* 0x000000ffffff79a7 */ /* 0x000fe20008100409 */
[----:B------:R-:W-:Y:S05]  /*eea0*/  @!P0 BRA `(.L_x_127) ;  /* 0x0000000000048947 */ /* 0x000fea0003800000 */
[----:B------:R-:W-:Y:S01]  /*eeb0*/  BPT.TRAP 0x1 ;  /* 0x000000040000795c */ /* 0x000fe20000300000 */
.L_x_127:
[----:B------:R-:W2:Y:S02]  /*eec0*/  SYNCS.PHASECHK.TRANS64.TRYWAIT P3, [UR47+0x344c0], R20 ;  /* 0x0344c014ff0075a7 */ /* 0x000ea4000806016f */
[----:B--2---:R-:W-:Y:S05]  /*eed0*/  @!P3 BRA `(.L_x_128) ;  /* 0x0000008c0058b947 */ /* 0x004fea0003800000 */
.L_x_378:
        /* <DEDUP_REMOVED lines=17> */
[----:B------:R-:W-:Y:S04]  /*eff0*/  @P1 LDSM.16.MT88.4 R8, [R3+0x30000] ;  /* 0x030000000308183b */ /* 0x000fe80000004200 */
[----:B------:R-:W1:Y:S01]  /*f000*/  @P1 LDSM.16.MT88.4 R4, [R3+0x30800] ;  /* 0x030800000304183b */ /* 0x000e620000004200 */
[----:B------:R-:W-:Y:S05]  /*f010*/  WARPSYNC.ALL ;  /* 0x0000000000007948 */ /* 0x000fea0003800000 */
[----:B------:R-:W-:Y:S01]  /*f020*/  BSSY B0, `(.L_x_129) ;  /* 0x0000049000007945 */ /* 0x000fe20003800000 */
[----:B-1----:R-:W-:-:S02]  /*f030*/  HADD2.F32 R32, -RZ, R7.H0_H0 ;  /* 0x20000007ff207230 */ /* 0x002fc40000004100 */
[----:B------:R-:W-:Y:S02]  /*f040*/  HADD2.F32 R34, -RZ, R7.H1_H1 ;  /* 0x30000007ff227230 */ /* 0x000fe40000004100 */
[-C--:B--2---:R-:W-:Y:S01]  /*f050*/  FMUL R13, R13, R2.reuse ;  /* 0x000000020d0d7220 */ /* 0x084fe20000400000 */
[-C--:B---3--:R-:W-:Y:S01]  /*f060*/  FMUL R15, R15, R2.reuse ;  /* 0x000000020f0f7220 */ /* 0x088fe20000400000 */
[-C--:B----4-:R-:W-:Y:S01]  /*f070*/  FMUL R17, R17, R2.reuse ;  /* 0x0000000211117220 */ /* 0x090fe20000400000 */
[-C--:B-----5:R-:W-:Y:S01]  /*f080*/  FMUL R19, R19, R2.reuse ;  /* 0x0000000213137220 */ /* 0x0a0fe20000400000 */
[-C--:B------:R-:W-:Y:S01]  /*f090*/  FMUL R21, R21, R2.reuse ;  /* 0x0000000215157220 */ /* 0x080fe20000400000 */
[-C--:B------:R-:W-:Y:S01]  /*f0a0*/  FMUL R25, R25, R2.reuse ;  /* 0x0000000219197220 */ /* 0x080fe20000400000 */
[-C--:B------:R-:W-:Y:S01]  /*f0b0*/  FMUL R27, R27, R2.reuse ;  /* 0x000000021b1b7220 */ /* 0x080fe20000400000 */
[-C--:B------:R-:W-:Y:S01]  /*f0c0*/  FMUL R29, R29, R2.reuse ;  /* 0x000000021d1d7220 */ /* 0x080fe20000400000 */
[----:B------:R-:W-:Y:S01]  /*f0d0*/  FMUL R31, R30, R2 ;  /* 0x000000021e1f7220 */ /* 0x000fe20000400000 */
[----:B------:R-:W-:-:S02]  /*f0e0*/  HADD2.F32 R30, -RZ, R5.H0_H0 ;  /* 0x20000005ff1e7230 */ /* 0x000fc40000004100 */
[-C--:B------:R-:W-:Y:S01]  /*f0f0*/  FMUL R33, R28, R2.reuse ;  /* 0x000000021c217220 */ /* 0x080fe20000400000 */
[--C-:B------:R-:W-:Y:S02]  /*f100*/  HADD2.F32 R28, -RZ, R4.reuse.H1_H1 ;  /* 0x30000004ff1c7230 */ /* 0x100fe40000004100 */
[-C--:B------:R-:W-:Y:S01]  /*f110*/  FMUL R35, R26, R2.reuse ;  /* 0x000000021a237220 */ /* 0x080fe20000400000 */
[----:B------:R-:W-:Y:S02]  /*f120*/  HADD2.F32 R26, -RZ, R4.H0_H0 ;  /* 0x20000004ff1a7230 */ /* 0x000fe40000004100 */
[----:B------:R-:W-:Y:S01]  /*f130*/  FMUL R37, R12, R2 ;  /* 0x000000020c257220 */ /* 0x000fe20000400000 */
[----:B------:R-:W-:Y:S02]  /*f140*/  HADD2.F32 R12, -RZ, R8.H0_H0 ;  /* 0x20000008ff0c7230 */ /* 0x000fe40000004100 */
[-C--:B------:R-:W-:Y:S01]  /*f150*/  FFMA R31, R26, R0.reuse, R31 ;  /* 0x000000001a1f7223 */ /* 0x080fe2000000001f */
[----:B------:R-:W-:Y:S01]  /*f160*/  FFMA R35, R30, R0, R35 ;  /* 0x000000001e237223 */ /* 0x000fe20000000023 */
[----:B------:R-:W-:Y:S01]  /*f170*/  FMUL R39, R24, R2 ;  /* 0x0000000218277220 */ /* 0x000fe20000400000 */
[----:B------:R-:W-:-:S02]  /*f180*/  HADD2.F32 R24, -RZ, R10.H1_H1 ;  /* 0x3000000aff187230 */ /* 0x000fc40000004100 */
[----:B------:R-:W-:Y:S01]  /*f190*/  FFMA R13, R12, R0, R13 ;  /* 0x000000000c0d7223 */ /* 0x000fe2000000000d */
[----:B------:R-:W-:Y:S02]  /*f1a0*/  HADD2.F32 R12, -RZ, R8.H1_H1 ;  /* 0x30000008ff0c7230 */ /* 0x000fe40000004100 */
[-C--:B------:R-:W-:Y:S01]  /*f1b0*/  FMUL R41, R18, R2.reuse ;  /* 0x0000000212297220 */ /* 0x080fe20000400000 */
[----:B------:R-:W-:Y:S02]  /*f1c0*/  HADD2.F32 R18, -RZ, R10.H0_H0 ;  /* 0x2000000aff127230 */ /* 0x000fe40000004100 */
[----:B------:R-:W-:Y:S02]  /*f1d0*/  HADD2.F32 R26, -RZ, R5.H1_H1 ;  /* 0x30000005ff1a7230 */ /* 0x000fe40000004100 */
[----:B------:R-:W-:Y:S01]  /*f1e0*/  FMUL R43, R16, R2 ;  /* 0x00000002102b7220 */ /* 0x000fe20000400000 */
[----:B------:R-:W-:Y:S02]  /*f1f0*/  HADD2.F32 R16, -RZ, R9.H1_H1 ;  /* 0x30000009ff107230 */ /* 0x000fe40000004100 */
[----:B------:R-:W-:Y:S01]  /*f200*/  FFMA R21, R18, R0, R21 ;  /* 0x0000000012157223 */ /* 0x000fe20000000015 */
[----:B------:R-:W-:-:S02]  /*f210*/  HADD2.F32 R18, -RZ, R11.H0_H0 ;  /* 0x2000000bff127230 */ /* 0x000fc40000004100 */
[----:B------:R-:W-:Y:S01]  /*f220*/  FMUL R45, R14, R2 ;  /* 0x000000020e2d7220 */ /* 0x000fe20000400000 */
[----:B------:R-:W-:Y:S02]  /*f230*/  HADD2.F32 R14, -RZ, R9.H0_H0 ;  /* 0x20000009ff0e7230 */ /* 0x000fe40000004100 */
[-C--:B------:R-:W-:Y:S01]  /*f240*/  FFMA R12, R12, R0.reuse, R15 ;  /* 0x000000000c0c7223 */ /* 0x080fe2000000000f */
[----:B------:R-:W-:Y:S02]  /*f250*/  HADD2.F32 R30, -RZ, R6.H1_H1 ;  /* 0x30000006ff1e7230 */ /* 0x000fe40000004100 */
[-C--:B------:R-:W-:Y:S01]  /*f260*/  FFMA R27, R18, R0.reuse, R27 ;  /* 0x00000000121b7223 */ /* 0x080fe2000000001b */
[-C--:B------:R-:W-:Y:S01]  /*f270*/  FFMA R26, R26, R0.reuse, R37 ;  /* 0x000000001a1a7223 */ /* 0x080fe20000000025 */
[-C--:B------:R-:W-:Y:S01]  /*f280*/  FFMA R17, R14, R0.reuse, R17 ;  /* 0x000000000e117223 */ /* 0x080fe20000000011 */
[-C--:B------:R-:W-:Y:S01]  /*f290*/  FFMA R14, R16, R0.reuse, R19 ;  /* 0x00000000100e7223 */ /* 0x080fe20000000013 */
[----:B------:R-:W-:Y:S01]  /*f2a0*/  FFMA R16, R24, R0, R25 ;  /* 0x0000000018107223 */ /* 0x000fe20000000019 */
[----:B------:R-:W-:-:S02]  /*f2b0*/  HADD2.F32 R24, -RZ, R11.H1_H1 ;  /* 0x3000000bff187230 */ /* 0x000fc40000004100 */
[-C--:B------:R-:W-:Y:S01]  /*f2c0*/  FFMA R43, R32, R0.reuse, R43 ;  /* 0x00000000202b7223 */ /* 0x080fe2000000002b */
[----:B------:R-:W-:Y:S02]  /*f2d0*/  F2FP.F16.F32.PACK_AB R12, R12, R13 ;  /* 0x0000000d0c0c723e */ /* 0x000fe400000000ff */
[----:B------:R-:W-:Y:S01]  /*f2e0*/  F2FP.F16.F32.PACK_AB R13, R14, R17 ;  /* 0x000000110e0d723e */ /* 0x000fe200000000ff */
[-C--:B------:R-:W-:Y:S01]  /*f2f0*/  FFMA R18, R24, R0.reuse, R29 ;  /* 0x0000000018127223 */ /* 0x080fe2000000001d */
[-C--:B------:R-:W-:Y:S01]  /*f300*/  FFMA R24, R28, R0.reuse, R33 ;  /* 0x000000001c187223 */ /* 0x080fe20000000021 */
[----:B------:R-:W-:Y:S01]  /*f310*/  HADD2.F32 R28, -RZ, R6.H0_H0 ;  /* 0x20000006ff1c7230 */ /* 0x000fe20000004100 */
[----:B------:R-:W-:Y:S02]  /*f320*/  F2FP.F16.F32.PACK_AB R14, R16, R21 ;  /* 0x00000015100e723e */ /* 0x000fe400000000ff */
[----:B------:R-:W-:Y:S02]  /*f330*/  F2FP.F16.F32.PACK_AB R15, R18, R27 ;  /* 0x0000001b120f723e */ /* 0x000fe400000000ff */
[-C--:B------:R-:W-:Y:S01]  /*f340*/  FFMA R39, R28, R0.reuse, R39 ;  /* 0x000000001c277223 */ /* 0x080fe20000000027 */
[-C--:B------:R-:W-:Y:S01]  /*f350*/  FFMA R28, R30, R0.reuse, R41 ;  /* 0x000000001e1c7223 */ /* 0x080fe20000000029 */
[----:B------:R-:W-:Y:S01]  /*f360*/  FFMA R30, R34, R0, R45 ;  /* 0x00000000221e7223 */ /* 0x000fe2000000002d */
[----:B------:R-:W-:Y:S01]  /*f370*/  F2FP.F16.F32.PACK_AB R25, R26, R35 ;  /* 0x000000231a19723e */ /* 0x000fe200000000ff */
[----:B------:R1:W-:Y:S01]  /*f380*/  STSM.16.MT88.4 [R3+0x30000], R12 ;  /* 0x0300000c03007844 */ /* 0x0003e20000004200 */
        /* <DEDUP_REMOVED lines=18> */
.L_x_130:
[----:B------:R-:W-:Y:S05]  /*f4b0*/  BSYNC B0 ;  /* 0x0000000000007941 */ /* 0x000fea0003800000 */
.L_x_129:
[----:B------:R-:W-:Y:S06]  /*f4c0*/  BAR.SYNC.DEFER_BLOCKING 0x1, 0x80 ;  /* 0x0042000000007b1d */ /* 0x000fec0000010000 */
[----:B------:R-:W-:Y:S05]  /*f4d0*/  @!P0 BRA `(.L_x_131) ;  /* 0x0000000000048947 */ /* 0x000fea0003800000 */
[----:B------:R-:W-:Y:S01]  /*f4e0*/  BPT.TRAP 0x1 ;  /* 0x000000040000795c */ /* 0x000fe20000300000 */
.L_x_131:
[----:B------:R-:W-:Y:S01]  /*f4f0*/  SYNCS.ARRIVE.TRANS64.RED.A1T0 RZ, [UR10], RZ ;  /* 0x000000ffffff79a7 */ /* 0x000fe2000810040a */
[----:B------:R-:W-:Y:S05]  /*f500*/  @!P0 BRA `(.L_x_132) ;  /* 0x0000000000048947 */ /* 0x000fea0003800000 */
[----:B------:R-:W-:Y:S01]  /*f510*/  BPT.TRAP 0x1 ;  /* 0x000000040000795c */ /* 0x000fe20000300000 */
.L_x_132:
[----:B------:R-:W2:Y:S02]  /*f520*/  SYNCS.PHASECHK.TRANS64.TRYWAIT P3, [UR47+0x344c8], R20 ;  /* 0x0344c814ff0075a7 */ /* 0x000ea4000806016f */
[----:B--2---:R-:W-:Y:S05]  /*f530*/  @!P3 BRA `(.L_x_133) ;  /* 0x0000008400d8b947 */ /* 0x004fea0003800000 */
.L_x_379:
        /* <DEDUP_REMOVED lines=33> */
[--C-:B-1----:R-:W-:Y:S02]  /*f750*/  HADD2.F32 R26, -RZ, R4.reuse.H0_H0 ;  /* 0x20000004ff1a7230 */ /* 0x102fe40000004100 */
[-C--:B------:R-:W-:Y:S01]  /*f760*/  FFMA R19, R18, R0.reuse, R19 ;  /* 0x0000000012137223 */ /* 0x080fe20000000013 */
[----:B------:R-:W-:Y:S02]  /*f770*/  HADD2.F32 R28, -RZ, R4.H1_H1 ;  /* 0x30000004ff1c7230 */ /* 0x000fe40000004100 */
[----:B------:R-:W-:Y:S01]  /*f780*/  FFMA R18, R24, R0, R207 ;  /* 0x0000000018127223 */ /* 0x000fe200000000cf */
[----:B------:R-:W-:-:S02]  /*f790*/  HADD2.F32 R30, -RZ, R5.H0_H0 ;  /* 0x20000005ff1e7230 */ /* 0x000fc40000004100 */
[-C--:B------:R-:W-:Y:S01]  /*f7a0*/  FFMA R21, R26, R0.reuse, R21 ;  /* 0x000000001a157223 */ /* 0x080fe20000000015 */
[----:B------:R-:W-:Y:S02]  /*f7b0*/  HADD2.F32 R12, -RZ, R8.H1_H1 ;  /* 0x30000008ff0c7230 */ /* 0x000fe40000004100 */
        /* <DEDUP_REMOVED lines=37> */
.L_x_135:
[----:B------:R-:W-:Y:S05]  /*fa10*/  BSYNC B0 ;  /* 0x0000000000007941 */ /* 0x000fea0003800000 */
.L_x_134:
[----:B------:R-:W-:Y:S06]  /*fa20*/  BAR.SYNC.DEFER_BLOCKING 0x1, 0x80 ;  /* 0x0042000000007b1d */ /* 0x000fec0000010000 */
[----:B------:R-:W-:Y:S05]  /*fa30*/  @!P0 BRA `(.L_x_136) ;  /* 0x0000000000048947 */ /* 0x000fea0003800000 */
[----:B------:R-:W-:Y:S01]  /*fa40*/  BPT.TRAP 0x1 ;  /* 0x000000040000795c */ /* 0x000fe20000300000 */
.L_x_136:
[----:B------:R-:W-:Y:S01]  /*fa50*/  SYNCS.ARRIVE.TRANS64.RED.A1T0 RZ, [UR7], RZ ;  /* 0x000000ffffff79a7 */ /* 0x000fe20008100407 */
[----:B------:R-:W-:Y:S05]  /*fa60*/  @!P0 BRA `(.L_x_137) ;  /* 0x0000000000048947 */ /* 0x000fea0003800000 */
[----:B------:R-:W-:Y:S01]  /*fa70*/  BPT.TRAP 0x1 ;  /* 0x000000040000795c */ /* 0x000fe20000300000 */
.L_x_137:
[----:B------:R-:W2:Y:S02]  /*fa80*/  SYNCS.PHASECHK.TRANS64.TRYWAIT P3, [UR47+0x344d0], R20 ;  /* 0x0344d014ff0075a7 */ /* 0x000ea4000806016f */
[----:B--2---:R-:W-:Y:S05]  /*fa90*/  @!P3 BRA `(.L_x_138) ;  /* 0x000000800098b947 */ /* 0x004fea0003800000 */
.L_x_380:
        /* <DEDUP_REMOVED lines=77> */
.L_x_140:
[----:B------:R-:W-:Y:S05]  /*ff70*/  BSYNC B0 ;  /* 0x0000000000007941 */ /* 0x000fea0003800000 */
.L_x_139:
[----:B------:R-:W-:Y:S06]  /*ff80*/  BAR.SYNC.DEFER_BLOCKING 0x1, 0x80 ;  /* 0x0042000000007b1d */ /* 0x000fec0000010000 */
[----:B------:R-:W-:Y:S05]  /*ff90*/  @!P0 BRA `(.L_x_141) ;  /* 0x0000000000048947 */ /* 0x000fea0003800000 */
[----:B------:R-:W-:Y:S01]  /*ffa0*/  BPT.TRAP 0x1 ;  /* 0x000000040000795c */ /* 0x000fe20000300000 */
.L_x_141:
[----:B------:R-:W-:Y:S01]  /*ffb0*/  SYNCS.ARRIVE.TRANS64.RED.A1T0 RZ, [UR8], RZ ;  /* 0x000000ffffff79a7 */ /* 0x000fe20008100408 */
[----:B------:R-:W-:Y:S05]  /*ffc0*/  @!P0 BRA `(.L_x_142) ;  /* 0x0000000000048947 */ /* 0x000fea0003800000 */
[----:B------:R-:W-:Y:S01]  /*ffd0*/  BPT.TRAP 0x1 ;  /* 0x000000040000795c */ /* 0x000fe20000300000 */
.L_x_142:
[----:B------:R-:W2:Y:S02]  /*ffe0*/  SYNCS.PHASECHK.TRANS64.TRYWAIT P3, [UR47+0x344d8], R20 ;  /* 0x0344d814ff0075a7 */ /* 0x000ea4000806016f */
[----:B--2---:R-:W-:Y:S05]  /*fff0*/  @!P3 BRA `(.L_x_143) ;  /* 0x0000007c0058b947 */ /* 0x004fea0003800000 */
.L_x_381:
        /* <DEDUP_REMOVED lines=39> */
[--C-:B------:R-:W-:Y:S02]  /*10270*/  HADD2.F32 R27, -RZ, R4.reuse.H0_H0 ;  /* 0x20000004ff1b7230 */ /* 0x100fe40000004100 */
[-C--:B------:R-:W-:Y:S01]  /*10280*/  FFMA R31, R31, R0.reuse, R82 ;  /* 0x000000001f1f7223 */ /* 0x080fe20000000052 */
[----:B------:R-:W-:Y:S02]  /*10290*/  HADD2.F32 R29, -RZ, R4.H1_H1 ;  /* 0x30000004ff1d7230 */ /* 0x000fe40000004100 */
        /* <DEDUP_REMOVED lines=35> */
.L_x_145:
[----:B------:R-:W-:Y:S05]  /*104d0*/  BSYNC B0 ;  /* 0x0000000000007941 */ /* 0x000fea0003800000 */
.L_x_144:
[----:B------:R-:W-:Y:S06]  /*104e0*/  BAR.SYNC.DEFER_BLOCKING 0x1, 0x80 ;  /* 0x0042000000007b1d */ /* 0x000fec0000010000 */
[----:B------:R-:W-:Y:S05]  /*104f0*/  @!P0 BRA `(.L_x_146) ;  /* 0x0000000000048947 */ /* 0x000fea0003800000 */
[----:B------:R-:W-:Y:S01]  /*10500*/  BPT.TRAP 0x1 ;  /* 0x000000040000795c */ /* 0x000fe20000300000 */
.L_x_146:
[----:B------:R-:W-:Y:S01]  /*10510*/  UISETP.NE.AND UP0, UPT, UR53, 0x3, UPT ;  /* 0x000000033500788c */ /* 0x000fe2000bf05270 */
[----:B------:R-:W-:Y:S05]  /*10520*/  SYNCS.ARRIVE.TRANS64.RED.A1T0 RZ, [UR9], RZ ;  /* 0x000000ffffff79a7 */ /* 0x000fea0008100409 */
[----:B------:R-:W-:-:S13]  /*10530*/  PLOP3.LUT P1, PT, PT, PT, UP0, 0x80, 0x0 ;  /* 0x000000000000781c */ /* 0x000fda0003f2f008 */
[----:B------:R-:W-:Y:S05]  /*10540*/  @!P1 BRA `(.L_x_147) ;  /* 0x0000000000049947 */ /* 0x000fea0003800000 */
[----:B------:R-:W-:Y:S01]  /*10550*/  BPT.TRAP 0x1 ;  /* 0x000000040000795c */ /* 0x000fe20000300000 */
.L_x_147:
[----:B------:R-:W2:Y:S01]  /*10560*/  LDL R2, [R1+0x100] ;  /* 0x0001000001027983 */ /* 0x000ea20000100800 */
[----:B------:R-:W-:Y:S02]  /*10570*/  SHF.L.U32 R0, R216, 0x1f, RZ ;  /* 0x0000001fd8007819 */ /* 0x000fe400000006ff */
[C---:B--2---:R-:W-:Y:S02]  /*10580*/  R2UR UR4, R2.reuse ;  /* 0x00000000020472ca */ /* 0x044fe400000e0000 */
[----:B------:R-:W-:-:S11]  /*10590*/  LEA R19, R2, UR47, 0x4 ;  /* 0x0000002f02137c11 */ /* 0x000fd6000f8e20ff */
[----:B------:R-:W-:-:S09]  /*105a0*/  ULEA UR4, UR4, UR47, 0x3 ;  /* 0x0000002f04047291 */ /* 0x000fd2000f8e183f */
[----:B------:R-:W2:Y:S02]  /*105b0*/  SYNCS.PHASECHK.TRANS64.TRYWAIT P2, [UR4+0x34400], R0 ;  /* 0x03440000ff0075a7 */ /* 0x000ea40008040144 */
[----:B--2---:R-:W-:Y:S05]  /*105c0*/  @!P2 BRA `(.L_x_148) ;  /* 0x0000007400fca947 */ /* 0x004fea0003800000 */
.L_x_382:
[----:B------:R-:W2:Y:S01]  /*105d0*/  LDS.128 R16, [R19+0x34530] ;  /* 0x0345300013107984 */ /* 0x000ea20000000c00 */
        /* <DEDUP_REMOVED lines=8> */
.L_x_149:
[----:B-1----:R-:W4:Y:S01]  /*10660*/  LDL.LU R0, [R1+0x100] ;  /* 0x0001000001007983 */ /* 0x002f220000300800 */
[----:B------:R-:W-:Y:S01]  /*10670*/  UIADD3 UR4, UR4, 0x34440, URZ ;  /* 0x0003444004047890 */ /* 0x000fe2000fffe03f */
[----:B--2---:R-:W-:Y:S02]  /*10680*/  ISETP.NE.AND P3, PT, R19, RZ, PT ;  /* 0x000000ff1300720c */ /* 0x004fe40003f65270 */
[----:B------:R-:W-:Y:S01]  /*10690*/  MOV R19, RZ ;  /* 0x000000ff00137202 */ /* 0x000fe20000000f00 */
[----:B------:R-:W-:-:S09]  /*106a0*/  UPRMT UR4, UR57, 0x654, UR4 ;  /* 0x0000065439047896 */ /* 0x000fd20008000004 */
[----:B---3--:R-:W-:Y:S01]  /*106b0*/  SYNCS.ARRIVE.TRANS64.RED.A1T0 RZ, [UR4], RZ ;  /* 0x000000ffffff79a7 */ /* 0x008fe20008100404 */
[----:B----4-:R-:W-:-:S05]  /*106c0*/  VIADD R0, R0, 0x1 ;  /* 0x0000000100007836 */ /* 0x010fca0000000000 */
[----:B------:R-:W-:-:S04]  /*106d0*/  ISETP.NE.AND P2, PT, R0, 0x8, PT ;  /* 0x000000080000780c */ /* 0x000fc80003f45270 */
[----:B------:R-:W-:Y:S02]  /*106e0*/  SEL R4, R0, RZ, P2 ;  /* 0x000000ff00047207 */ /* 0x000fe40001000000 */
[----:B------:R-:W-:-:S03]  /*106f0*/  SEL R3, RZ, 0x1, P2 ;  /* 0x00000001ff037807 */ /* 0x000fc60001000000 */
[----:B------:R1:W-:Y:S01]  /*10700*/  STL [R1+0x100], R4 ;  /* 0x0001000401007387 */ /* 0x0003e20000100800 */
[----:B------:R-:W-:Y:S01]  /*10710*/  LOP3.LUT R216, R216, R3, RZ, 0x3c, !PT ;  /* 0x00000003d8d87212 */ /* 0x000fe200078e3cff */
[----:B------:R-:W-:Y:S06]  /*10720*/  @!P3 BRA `(.L_x_150) ;  /* 0x0000000000b8b947 */ /* 0x000fec0003800000 */
[----:B------:R-:W2:Y:S02]  /*10730*/  LDC.64 R2, c[0x0][0x290] ;  /* 0x0000a400ff027b82 */ /* 0x000ea40000000a00 */
[----:B--2---:R-:W-:-:S06]  /*10740*/  IMAD.WIDE R2, R18, 0xc, R2 ;  /* 0x0000000c12027825 */ /* 0x004fcc00078e0202 */
[----:B------:R-:W2:Y:S02]  /*10750*/  LDG.E R2, desc[UR38][R2.64+0x8] ;  /* 0x0000082602027981 */ /* 0x000ea4000c1e1900 */
[----:B--2---:R-:W-:-:S13]  /*10760*/  R2UR UR4, R2 ;  /* 0x00000000020472ca */ /* 0x004fda00000e0000 */
[----:B------:R-:W-:-:S04]  /*10770*/  UIADD3 UR4, UR4, 0x3f, URZ ;  /* 0x0000003f04047890 */ /* 0x000fc8000fffe03f */
[----:B------:R-:W-:-:S04]  /*10780*/  USHF.R.S32.HI UR5, URZ, 0x1f, UR4 ;  /* 0x0000001f3f057899 */ /* 0x000fc80008011404 */
[----:B------:R-:W-:-:S04]  /*10790*/  ULEA.HI UR5, UR5, UR4, URZ, 0x6 ;  /* 0x0000000405057291 */ /* 0x000fc8000f8f303f */
[----:B------:R-:W-:-:S04]  /*107a0*/  USHF.R.S32.HI UR5, URZ, 0x6, UR5 ;  /* 0x000000063f057899 */ /* 0x000fc80008011405 */
[----:B------:R-:W-:-:S04]  /*107b0*/  UIADD3 UR40, UR40, UR5, URZ ;  /* 0x0000000528287290 */ /* 0x000fc8000fffe03f */
[----:B------:R-:W-:Y:S02]  /*107c0*/  USHF.R.U32.HI UR4, URZ, 0x2, UR40 ;  /* 0x000000023f047899 */ /* 0x000fe40008011628 */
[----:B------:R-:W-:Y:S02]  /*107d0*/  UISETP.GT.U32.AND UP0, UPT, UR40, 0x3, UPT ;  /* 0x000000032800788c */ /* 0x000fe4000bf04070 */
[----:B------:R-:W-:Y:S02]  /*107e0*/  ULOP3.LUT UR4, UR4, 0x1, URZ, 0xc0, !UPT ;  /* 0x0000000104047892 */ /* 0x000fe4000f8ec03f */
[----:B------:R-:W-:Y:S02]  /*107f0*/  UISETP.LT.U32.AND UP0, UPT, UR5, 0x4, UP0 ;  /* 0x000000040500788c */ /* 0x000fe40008701070 */
[----:B------:R-:W-:-:S04]  /*10800*/  UISETP.NE.U32.AND UP1, UPT, UR4, 0x1, UPT ;  /* 0x000000010400788c */ /* 0x000fc8000bf25070 */
[----:B------:R-:W-:Y:S02]  /*10810*/  UISETP.GT.U32.AND UP1, UPT, UR5, 0x3, !UP1 ;  /* 0x000000030500788c */ /* 0x000fe4000cf24070 */
[----:B------:R-:W-:Y:S02]  /*10820*/  USEL UR5, URZ, 0x1, !UP0 ;  /* 0x000000013f057887 */ /* 0x000fe4000c000000 */
[----:B------:R-:W-:-:S04]  /*10830*/  USEL UR4, URZ, 0x1, !UP1 ;  /* 0x000000013f047887 */ /* 0x000fc8000c800000 */
[----:B------:R-:W-:Y:S01]  /*10840*/  ULOP3.LUT UR41, UR4, UR41, UR5, 0x96, !UPT ;  /* 0x0000002904297292 */ /* 0x000fe2000f8e9605 */
[----:B------:R-:W-:Y:S11]  /*10850*/  @!P1 BRA `(.L_x_151) ;  /* 0x0000000000049947 */ /* 0x000ff60003800000 */
[----:B------:R-:W-:Y:S01]  /*10860*/  BPT.TRAP 0x1 ;  /* 0x000000040000795c */ /* 0x000fe20000300000 */
.L_x_151:
[----:B------:R-:W-:Y:S02]  /*10870*/  R2UR UR4, R4 ;  /* 0x00000000040472ca */ /* 0x000fe400000e0000 */
[----:B------:R-:W-:Y:S02]  /*10880*/  SHF.L.U32 R2, R216, 0x1f, RZ ;  /* 0x0000001fd8027819 */ /* 0x000fe400000006ff */
[----:B------:R-:W-:-:S09]  /*10890*/  LEA R0, R4, UR47, 0x4 ;  /* 0x0000002f04007c11 */ /* 0x000fd2000f8e20ff */
[----:B------:R-:W-:-:S09]  /*108a0*/  ULEA UR4, UR4, UR47, 0x3 ;  /* 0x0000002f04047291 */ /* 0x000fd2000f8e183f */
[----:B------:R-:W2:Y:S02]  /*108b0*/  SYNCS.PHASECHK.TRANS64.TRYWAIT P2, [UR4+0x34400], R2 ;  /* 0x03440002ff0075a7 */ /* 0x000ea40008040144 */
[----:B--2---:R-:W-:Y:S05]  /*108c0*/  @!P2 BRA `(.L_x_152) ;  /* 0x000000740054a947 */ /* 0x004fea0003800000 */
.L_x_383:
[----:B------:R3:W4:Y:S01]  /*108d0*/  LDS.128 R16, [R0+0x34530] ;  /* 0x0345300000107984 */ /* 0x0007220000000c00 */
[----:B------:R-:W-:Y:S01]  /*108e0*/  @!PT LDS RZ, [RZ] ;  /* 0x00000000fffff984 */ /* 0x000fe20000000800 */
[----:B------:R-:W-:Y:S01]  /*108f0*/  @!PT LDS RZ, [RZ] ;  /* 0x00000000fffff984 */ /* 0x000fe20000000800 */
[----:B------:R-:W-:Y:S01]  /*10900*/  @!PT LDS RZ, [RZ] ;  /* 0x00000000fffff984 */ /* 0x000fe20000000800 */
[----:B------:R-:W-:Y:S01]  /*10910*/  @!PT LDS RZ, [RZ] ;  /* 0x00000000fffff984 */ /* 0x000fe20000000800 */
[----:B------:R5:W-:Y:S06]  /*10920*/  MEMBAR.ALL.CTA ;  /* 0x0000000000007992 */ /* 0x000bec0000008000 */
[----:B-----5:R-:W1:Y:S01]  /*10930*/  FENCE.VIEW.ASYNC.S ;  /* 0x00000000000073c6 */ /* 0x020e620000000000 */
[----:B---3--:R-:W-:Y:S05]  /*10940*/  @!P1 BRA `(.L_x_153) ;  /* 0x0000000000049947 */ /* 0x008fea0003800000 */
[----:B------:R-:W-:Y:S01]  /*10950*/  BPT.TRAP 0x1 ;  /* 0x000000040000795c */ /* 0x000fe20000300000 */
.L_x_153:
[----:B------:R-:W3:Y:S01]  /*10960*/  LDL.LU R0, [R1+0x100] ;  /* 0x0001000001007983 */ /* 0x000ee20000300800 */
[----:B------:R-:W-:Y:S02]  /*10970*/  UIADD3 UR4, UR4, 0x34440, URZ ;  /* 0x0003444004047890 */ /* 0x000fe4000fffe03f */
[----:B------:R-:W-:Y:S02]  /*10980*/  ULOP3.LUT UR40, UR40, 0x3, URZ, 0xc0, !UPT ;  /* 0x0000000328287892 */ /* 0x000fe4000f8ec03f */
[----:B------:R-:W-:-:S09]  /*10990*/  UPRMT UR4, UR57, 0x654, UR4 ;  /* 0x0000065439047896 */ /* 0x000fd20008000004 */
[----:B-1----:R-:W-:Y:S01]  /*109a0*/  SYNCS.ARRIVE.TRANS64.RED.A1T0 RZ, [UR4], RZ ;  /* 0x000000ffffff79a7 */ /* 0x002fe20008100404 */
[----:B---3--:R-:W-:-:S05]  /*109b0*/  VIADD R0, R0, 0x1 ;  /* 0x0000000100007836 */ /* 0x008fca0000000000 */
[----:B------:R-:W-:-:S04]  /*109c0*/  ISETP.NE.AND P1, PT, R0, 0x8, PT ;  /* 0x000000080000780c */ /* 0x000fc80003f25270 */
[----:B------:R-:W-:Y:S02]  /*109d0*/  SEL R0, R0, RZ, P1 ;  /* 0x000000ff00007207 */ /* 0x000fe40000800000 */
[----:B--2---:R-:W-:-:S03]  /*109e0*/  SEL R3, RZ, 0x1, P1 ;  /* 0x00000001ff037807 */ /* 0x004fc60000800000 */
[----:B------:R2:W-:Y:S01]  /*109f0*/  STL [R1+0x100], R0 ;  /* 0x0001000001007387 */ /* 0x0005e20000100800 */
[----:B------:R-:W-:-:S07]  /*10a00*/  LOP3.LUT R216, R216, R3, RZ, 0x3c, !PT ;  /* 0x00000003d8d87212 */ /* 0x000fce00078e3cff */
.L_x_150:
[----:B----4-:R-:W-:Y:S02]  /*10a10*/  ISETP.NE.AND P1, PT, R19, RZ, PT ;  /* 0x000000ff1300720c */ /* 0x010fe40003f25270 */
[CC--:B------:R-:W-:Y:S02]  /*10a20*/  ISETP.NE.AND P2, PT, R219.reuse, R18.reuse, PT ;  /* 0x00000012db00720c */ /* 0x0c0fe40003f45270 */
[----:B------:R-:W-:-:S13]  /*10a30*/  ISETP.EQ.OR P3, PT, R219, R18, !P1 ;  /* 0x00000012db00720c */ /* 0x000fda0004f62670 */
[----:B------:R-:W-:Y:S05]  /*10a40*/  @P3 BRA `(.L_x_154) ;  /* 0x0000000000fc3947 */ /* 0x000fea0003800000 */
[----:B------:R-:W-:-:S13]  /*10a50*/  ISETP.NE.AND P3, PT, RZ, UR51, PT ;  /* 0x00000033ff007c0c */ /* 0x000fda000bf65270 */
[----:B------:R-:W-:Y:S05]  /*10a60*/  @P3 BRA `(.L_x_154) ;  /* 0x0000000000f43947 */ /* 0x000fea0003800000 */
[----:B--2---:R-:W2:Y:S01]  /*10a70*/  S2R R0, SR_LANEID ;  /* 0x0000000000007919 */ /* 0x004ea20000000000 */
[----:B------:R-:W-:Y:S01]  /*10a80*/  ELECT P3, URZ, PT ;  /* 0x00000000003f782f */ /* 0x000fe20003860000 */
[----:B------:R-:W-:Y:S01]  /*10a90*/  BSSY B0, `(.L_x_155) ;  /* 0x000002f000007945 */ /* 0x000fe20003800000 */
[----:B--2---:R-:W-:-:S11]  /*10aa0*/  SHF.L.U32 R15, R0, 0x2, RZ ;  /* 0x00000002000f7819 */ /* 0x004fd600000006ff */
[----:B------:R-:W-:Y:S05]  /*10ab0*/  @!P3 BRA `(.L_x_156) ;  /* 0x0000000000b0b947 */ /* 0x000fea0003800000 */
[----:B------:R-:W-:Y:S01]  /*10ac0*/  IMAD.SHL.U32 R0, R18, 0x8, RZ ;  /* 0x0000000812007824 */ /* 0x000fe200078e00ff */
[----:B------:R-:W-:Y:S01]  /*10ad0*/  SHF.R.S32.HI R3, RZ, 0x1f, R18 ;  /* 0x0000001fff037819 */ /* 0x000fe20000011412 */
[----:B------:R-:W-:-:S03]  /*10ae0*/  ULDC.64 UR4, c[0x0][0x820] ;  /* 0x0002080000047ab9 */ /* 0x000fc60000000a00 */
[----:B------:R-:W-:Y:S02]  /*10af0*/  SHF.L.U64.HI R8, R18, 0x3, R3 ;  /* 0x0000000312087819 */ /* 0x000fe40000010203 */
[----:B-1----:R-:W-:Y:S01]  /*10b00*/  IADD3 R4, P3, R0, UR4, RZ ;  /* 0x0000000400047c10 */ /* 0x002fe2000ff7e0ff */
[----:B------:R-:W1:Y:S03]  /*10b10*/  LDC.64 R2, c[0x0][0x290] ;  /* 0x0000a400ff027b82 */ /* 0x000e660000000a00 */
[----:B------:R-:W-:Y:S01]  /*10b20*/  IADD3.X R5, R8, UR5, RZ, P3, !PT ;  /* 0x0000000508057c10 */ /* 0x000fe20009ffe4ff */
[----:B------:R-:W-:-:S05]  /*10b30*/  ULDC.64 UR4, c[0x0][0x818] ;  /* 0x0002060000047ab9 */ /* 0x000fca0000000a00 */
[----:B------:R-:W2:Y:S01]  /*10b40*/  LDG.E.64 R4, desc[UR38][R4.64] ;  /* 0x0000002604047981 */ /* 0x000ea2000c1e1b00 */
[----:B-1----:R-:W-:Y:S01]  /*10b50*/  IMAD.WIDE R6, R18, 0xc, R2 ;  /* 0x0000000c12067825 */ /* 0x002fe200078e0202 */
[----:B------:R-:W-:Y:S02]  /*10b60*/  IADD3 R2, P3, R0, UR4, RZ ;  /* 0x0000000400027c10 */ /* 0x000fe4000ff7e0ff */
[----:B------:R-:W1:Y:S02]  /*10b70*/  LDS R0, [UR49+0x1c] ;  /* 0x00001c31ff007984 */ /* 0x000e640008000800 */
[----:B------:R-:W-:Y:S02]  /*10b80*/  IADD3.X R3, R8, UR5, RZ, P3, !PT ;  /* 0x0000000508037c10 */ /* 0x000fe40009ffe4ff */
[----:B------:R-:W3:Y:S04]  /*10b90*/  LDG.E R12, desc[UR38][R6.64] ;  /* 0x00000026060c7981 */ /* 0x000ee8000c1e1900 */
[----:B------:R4:W5:Y:S04]  /*10ba0*/  LDG.E R13, desc[UR38][R6.64+0x4] ;  /* 0x00000426060d7981 */ /* 0x000968000c1e1900 */
[----:B------:R-:W5:Y:S01]  /*10bb0*/  LDG.E.64 R2, desc[UR38][R2.64] ;  /* 0x0000002602027981 */ /* 0x000f62000c1e1b00 */
[----:B------:R-:W-:-:S03]  /*10bc0*/  MOV R8, UR49 ;  /* 0x0000003100087c02 */ /* 0x000fc60008000f00 */
[----:B------:R-:W-:Y:S01]  /*10bd0*/  STS [UR49+0x30], RZ ;  /* 0x000030ffff007988 */ /* 0x000fe20008000831 */
[----:B------:R-:W-:Y:S02]  /*10be0*/  SHF.R.U64 R8, R8, 0x4, RZ ;  /* 0x0000000408087819 */ /* 0x000fe400000012ff */
[----:B----4-:R-:W-:-:S03]  /*10bf0*/  CS2R R6, SRZ ;  /* 0x0000000000067805 */ /* 0x010fc6000001ff00 */
[----:B------:R-:W-:Y:S04]  /*10c00*/  STS [UR49+0x10], R8 ;  /* 0x00001008ff007988 */ /* 0x000fe80008000831 */
[----:B------:R-:W-:Y:S01]  /*10c10*/  STS [UR49+0x14], R8 ;  /* 0x00001408ff007988 */ /* 0x000fe20008000831 */
[C---:B--2---:R-:W-:Y:S01]  /*10c20*/  SHF.L.U64.HI R11, R4.reuse, 0x1, R5 ;  /* 0x00000001040b7819 */ /* 0x044fe20000010205 */
[----:B------:R-:W-:-:S03]  /*10c30*/  IMAD.SHL.U32 R10, R4, 0x2, RZ ;  /* 0x00000002040a7824 */ /* 0x000fc600078e00ff */
[----:B------:R-:W-:Y:S02]  /*10c40*/  LOP3.LUT R11, R11, 0x1fffffff, RZ, 0xc0, !PT ;  /* 0x1fffffff0b0b7812 */ /* 0x000fe400078ec0ff */
[----:B------:R-:W-:Y:S02]  /*10c50*/  LOP3.LUT R10, R10, 0xfffffffe, RZ, 0xc0, !PT ;  /* 0xfffffffe0a0a7812 */ /* 0x000fe400078ec0ff */
[--C-:B------:R-:W-:Y:S02]  /*10c60*/  SHF.R.U32.HI R5, RZ, 0x4, R11.reuse ;  /* 0x00000004ff057819 */ /* 0x100fe4000001160b */
[----:B------:R-:W-:Y:S02]  /*10c70*/  SHF.R.U64 R10, R10, 0x4, R11 ;  /* 0x000000040a0a7819 */ /* 0x000fe4000000120b */
[----:B-1----:R-:W-:-:S03]  /*10c80*/  LOP3.LUT R0, R0, 0xf, R5, 0xb8, !PT ;  /* 0x0000000f00007812 */ /* 0x002fc600078eb805 */
[----:B------:R-:W-:Y:S04]  /*10c90*/  STS [UR49+0xc], R10 ;  /* 0x00000c0aff007988 */ /* 0x000fe80008000831 */
[----:B------:R-:W-:Y:S01]  /*10ca0*/  STS [UR49+0x1c], R0 ;  /* 0x00001c00ff007988 */ /* 0x000fe20008000831 */
[----:B---3--:R-:W-:-:S03]  /*10cb0*/  IADD3 R4, R12, -0x1, RZ ;  /* 0xffffffff0c047810 */ /* 0x008fc60007ffe0ff */
[----:B------:R-:W1:Y:S04]  /*10cc0*/  LDS R5, [UR49+0x1c] ;  /* 0x00001c31ff057984 */ /* 0x000e680008000800 */
[----:B-----5:R-:W-:Y:S01]  /*10cd0*/  STS.64 [UR49], R2 ;  /* 0x00000002ff007988 */ /* 0x020fe20008000a31 */
[----:B-1----:R-:W-:-:S05]  /*10ce0*/  LOP3.LUT R5, R5, 0xf0, RZ, 0xb8, !PT ;  /* 0x000000f005057812 */ /* 0x002fca00078eb8ff */
[----:B------:R1:W-:Y:S04]  /*10cf0*/  STS [UR49+0x1c], R5 ;  /* 0x00001c05ff007988 */ /* 0x0003e80008000831 */
[----:B------:R-:W2:Y:S01]  /*10d00*/  LDS R9, [UR49+0x1c] ;  /* 0x00001c31ff097984 */ /* 0x000ea20008000800 */
[----:B-1----:R-:W-:-:S05]  /*10d10*/  VIADD R5, R13, 0xffffffff ;  /* 0xffffffff0d057836 */ /* 0x002fca0000000000 */
[----:B------:R-:W-:Y:S01]  /*10d20*/  STS.128 [UR49+0x20], R4 ;  /* 0x00002004ff007988 */ /* 0x000fe20008000c31 */
[----:B--2---:R-:W-:-:S05]  /*10d30*/  LOP3.LUT R9, R9, 0xf00, RZ, 0xb8, !PT ;  /* 0x00000f0009097812 */ /* 0x004fca00078eb8ff */
[----:B------:R-:W-:Y:S04]  /*10d40*/  STS.64 [UR49+0x18], R8 ;  /* 0x00001808ff007988 */ /* 0x000fe80008000a31 */
[----:B------:R-:W1:Y:S02]  /*10d50*/  LDS R14, [UR49+0x1c] ;  /* 0x00001c31ff0e7984 */ /* 0x000e640008000800 */
[----:B-1----:R-:W-:-:S05]  /*10d60*/  LOP3.LUT R0, R14, 0xf000, RZ, 0xb8, !PT ;  /* 0x0000f0000e007812 */ /* 0x002fca00078eb8ff */
[----:B------:R2:W-:Y:S02]  /*10d70*/  STS [UR49+0x1c], R0 ;  /* 0x00001c00ff007988 */ /* 0x0005e40008000831 */
.L_x_156:
[----:B------:R-:W-:Y:S05]  /*10d80*/  BSYNC B0 ;  /* 0x0000000000007941 */ /* 0x000fea0003800000 */
.L_x_155:
[----:B------:R-:W-:Y:S01]  /*10d90*/  NOP ;  /* 0x0000000000007918 */ /* 0x000fe20000000000 */
[----:B------:R3:W4:Y:S01]  /*10da0*/  LDS R5, [R15+UR49] ;  /* 0x000000310f057984 */ /* 0x0007220008000800 */
[----:B------:R-:W-:Y:S02]  /*10db0*/  ELECT P3, URZ, PT ;  /* 0x00000000003f782f */ /* 0x000fe40003860000 */
[----:B------:R-:W-:Y:S01]  /*10dc0*/  IADD3 R2, P4, R15, UR36, RZ ;  /* 0x000000240f027c10 */ /* 0x000fe2000ff9e0ff */
[----:B------:R-:W-:Y:S03]  /*10dd0*/  BSSY B0, `(.L_x_157) ;  /* 0x0000005000007945 */ /* 0x000fe60003800000 */
[----:B------:R-:W-:-:S07]  /*10de0*/  IADD3.X R3, RZ, UR37, RZ, P4, !PT ;  /* 0x00000025ff037c10 */ /* 0x000fce000a7fe4ff */
[----:B---3--:R-:W-:Y:S05]  /*10df0*/  @!P3 BRA `(.L_x_158) ;  /* 0x000000000008b947 */ /* 0x008fea0003800000 */
[----:B------:R0:W-:Y:S01]  /*10e00*/  UTMACMDFLUSH ;  /* 0x00000000000079b7 */ /* 0x0001e20000000000 */
[----:B------:R-:W-:-:S04]  /*10e10*/  DEPBAR.LE SB0, 0x0 ;  /* 0x000080000000791a */ /* 0x000fc80000000000 */
.L_x_158:
[----:B------:R-:W-:Y:S05]  /*10e20*/  BSYNC B0 ;  /* 0x0000000000007941 */ /* 0x000fea0003800000 */
.L_x_157:
[----:B----4-:R3:W5:Y:S02]  /*10e30*/  ATOMG.E.EXCH.STRONG.GPU PT, RZ, [R2], R5 ;  /* 0x0000000502ff73a8 */ /* 0x01076400041ee100 */
.L_x_154:
[----:B------:R-:W-:-:S04]  /*10e40*/  DEPBAR.LE SB0, 0x0 ;  /* 0x000080000000791a */ /* 0x000fc80000000000 */
[----:B------:R-:W-:Y:S05]  /*10e50*/  @!P0 BRA `(.L_x_159) ;  /* 0x0000000000048947 */ /* 0x000fea0003800000 */
[----:B------:R-:W-:Y:S01]  /*10e60*/  BPT.TRAP 0x1 ;  /* 0x000000040000795c */ /* 0x000fe20000300000 */
.L_x_159:
[----:B--2---:R-:W-:Y:S01]  /*10e70*/  IMAD.U32 R0, RZ, RZ, UR54 ;  /* 0x00000036ff007e24 */ /* 0x004fe2000f8e00ff */
[----:B-----5:R-:W-:Y:S01]  /*10e80*/  SYNCS.ARRIVE.TRANS64.RED.A1T0 RZ, [UR10], RZ ;  /* 0x000000ffffff79a7 */ /* 0x020fe2000810040a */
[----:B------:R-:W-:Y:S02]  /*10e90*/  SEL R7, RZ, 0x1, !P2 ;  /* 0x00000001ff077807 */ /* 0x000fe40005000000 */
[----:B------:R-:W-:Y:S01]  /*10ea0*/  LOP3.LUT R217, R217, 0x1, RZ, 0x3c, !PT ;  /* 0x00000001d9d97812 */ /* 0x000fe200078e3cff */
[----:B------:R2:W-:Y:S01]  /*10eb0*/  SYNCS.ARRIVE.TRANS64.A1T0 RZ, [R0+UR48], RZ ;  /* 0x000000ff00ff79a7 */ /* 0x0005e20008100030 */
[----:B------:R-:W-:Y:S05]  /*10ec0*/  @P1 BRA `(.L_x_160) ;  /* 0xffffff2c00b41947 */ /* 0x000fea000383ffff */
[----:B------:R-:W-:Y:S05]  /*10ed0*/  EXIT ;  /* 0x000000000000794d */ /* 0x000fea0003800000 */
.L_x_27:
[----:B------:R-:W-:-:S08]  /*10ee0*/  NOP ;  /* 0x0000000000007918 */ /* 0x000fd00000000000 */
[----:B----45:R-:W1:-:S00]  /*10ef0*/  USETMAXREG.DEALLOC.CTAPOOL 0x28 ;  /* 0x00000028000079c8 */ /* 0x030e4000080e0500 */
[----:B------:R-:W-:-:S06]  /*10f00*/  UISETP.NE.AND UP1, UPT, UR51, 0x3, UPT ;  /* 0x000000033300788c */ /* 0x000fcc000bf25270 */
[----:B------:R-:W-:-:S13]  /*10f10*/  PLOP3.LUT P1, PT, PT, PT, UP1, 0x80, 0x0 ;  /* 0x000000000000781c */ /* 0x000fda0003f2f018 */
[----:B-1----:R-:W-:Y:S05]  /*10f20*/  @!P1 BRA `(.L_x_161) ;  /* 0x0000004000c09947 */ /* 0x002fea0003800000 */
[----:B------:R-:W-:-:S13]  /*10f30*/  ISETP.NE.AND P0, PT, RZ, UR51, PT ;  /* 0x00000033ff007c0c */ /* 0x000fda000bf05270 */
[----:B------:R-:W-:Y:S05]  /*10f40*/  @!P0 BRA `(.L_x_162) ;  /* 0x0000002400b08947 */ /* 0x000fea0003800000 */
[----:B------:R-:W-:-:S06]  /*10f50*/  UISETP.NE.AND UP0, UPT, UR51, 0x2, UPT ;  /* 0x000000023300788c */ /* 0x000fcc000bf05270 */
[----:B------:R-:W-:-:S13]  /*10f60*/  PLOP3.LUT P0, PT, PT, PT, UP0, 0x80, 0x0 ;  /* 0x000000000000781c */ /* 0x000fda0003f0f008 */
[----:B--2---:R-:W-:Y:S05]  /*10f70*/  @P0 EXIT ;  /* 0x000000000000094d */ /* 0x004fea0003800000 */
[----:B------:R-:W1:Y:S01]  /*10f80*/  S2UR UR4, SR_CTAID.Y ;  /* 0x00000000000479c3 */ /* 0x000e620000002600 */
[----:B------:R-:W-:Y:S01]  /*10f90*/  ELECT P0, URZ, PT ;  /* 0x00000000003f782f */ /* 0x000fe20003800000 */
[----:B------:R-:W-:Y:S01]  /*10fa0*/  BSSY B0, `(.L_x_163) ;  /* 0x000001f000007945 */ /* 0x000fe20003800000 */
[----:B-1----:R-:W-:-:S11]  /*10fb0*/  UIMAD UR4, UR4, UR60, UR52 ;  /* 0x0000003c040472a4 */ /* 0x002fd6000f8e0234 */
[----:B------:R-:W-:Y:S05]  /*10fc0*/  @!P0 BRA `(.L_x_164) ;  /* 0x0000000000708947 */ /* 0x000fea0003800000 */
[----:B------:R1:W-:Y:S01]  /*10fd0*/  STL [R1+0x104], R13 ;  /* 0x0001040d01007387 */ /* 0x0003e20000100800 */
[----:B------:R-:W2:Y:S01]  /*10fe0*/  LDC.64 R14, c[0x0][0x618] ;  /* 0x00018600ff0e7b82 */ /* 0x000ea20000000a00 */
[----:B------:R-:W-:Y:S02]  /*10ff0*/  UMOV UR5, 0x400 ;  /* 0x0000040000057882 */ /* 0x000fe40000000000 */
[----:B------:R-:W-:-:S05]  /*11000*/  ULEA UR5, UR58, UR5, 0x18 ;  /* 0x000000053a057291 */ /* 0x000fca000f8ec03f */
[----:B------:R-:W3:Y:S08]  /*11010*/  LDC.64 R4, c[0x0][0x600] ;  /* 0x00018000ff047b82 */ /* 0x000ef00000000a00 */
[----:B-1----:R-:W2:Y:S08]  /*11020*/  LDC.64 R12, c[0x0][0x610] ;  /* 0x00018400ff0c7b82 */ /* 0x002eb00000000a00 */
[----:B------:R-:W3:Y:S08]  /*11030*/  LDC.64 R6, c[0x0][0x608] ;  /* 0x00018200ff067b82 */ /* 0x000ef00000000a00 */
[----:B------:R-:W1:Y:S01]  /*11040*/  LDC.64 R32, c[0x0][0x620] ;  /* 0x00018800ff207b82 */ /* 0x000e620000000a00 */
[----:B--2---:R2:W-:Y:S07]  /*11050*/  STS.128 [UR5+0x34710], R12 ;  /* 0x0347100cff007988 */ /* 0x0045ee0008000c05 */
[----:B------:R-:W1:Y:S01]  /*11060*/  LDC.64 R34, c[0x0][0x628] ;  /* 0x00018a00ff227b82 */ /* 0x000e620000000a00 */
[----:B---3--:R3:W-:Y:S07]  /*11070*/  STS.128 [UR5+0x34700], R4 ;  /* 0x03470004ff007988 */ /* 0x0087ee0008000c05 */
[----:B------:R-:W4:Y:S01]  /*11080*/  LDC.64 R28, c[0x0][0x630] ;  /* 0x00018c00ff1c7b82 */ /* 0x000f220000000a00 */
[----:B--2---:R2:W5:Y:S07]  /*11090*/  LDL.LU R13, [R1+0x104] ;  /* 0x00010400010d7983 */ /* 0x00456e0000300800 */
[----:B------:R-:W4:Y:S08]  /*110a0*/  LDC.64 R30, c[0x0][0x638] ;  /* 0x00018e00ff1e7b82 */ /* 0x000f300000000a00 */
[----:B------:R-:W2:Y:S08]  /*110b0*/  LDC.64 R24, c[0x0][0x640] ;  /* 0x00019000ff187b82 */ /* 0x000eb00000000a00 */
[----:B------:R-:W2:Y:S08]  /*110c0*/  LDC.64 R26, c[0x0][0x648] ;  /* 0x00019200ff1a7b82 */ /* 0x000eb00000000a00 */
[----:B------:R-:W2:Y:S08]  /*110d0*/  LDC.64 R20, c[0x0][0x650] ;  /* 0x00019400ff147b82 */ /* 0x000eb00000000a00 */
[----:B------:R-:W2:Y:S08]  /*110e0*/  LDC.64 R22, c[0x0][0x658] ;  /* 0x00019600ff167b82 */ /* 0x000eb00000000a00 */
[----:B------:R-:W2:Y:S08]  /*110f0*/  LDC.64 R8, c[0x0][0x660] ;  /* 0x00019800ff087b82 */ /* 0x000eb00000000a00 */
[----:B------:R-:W2:Y:S08]  /*11100*/  LDC.64 R10, c[0x0][0x668] ;  /* 0x00019a00ff0a7b82 */ /* 0x000eb00000000a00 */
[----:B---3--:R-:W3:Y:S08]  /*11110*/  LDC.64 R4, c[0x0][0x670] ;  /* 0x00019c00ff047b82 */ /* 0x008ef00000000a00 */
[----:B------:R-:W3:Y:S01]  /*11120*/  LDC.64 R6, c[0x0][0x678] ;  /* 0x00019e00ff067b82 */ /* 0x000ee20000000a00 */
[----:B-1----:R1:W-:Y:S04]  /*11130*/  STS.128 [UR5+0x34720], R32 ;  /* 0x03472020ff007988 */ /* 0x0023e80008000c05 */
[----:B----4-:R1:W-:Y:S04]  /*11140*/  STS.128 [UR5+0x34730], R28 ;  /* 0x0347301cff007988 */ /* 0x0103e80008000c05 */
[----:B--2---:R1:W-:Y:S04]  /*11150*/  STS.128 [UR5+0x34740], R24 ;  /* 0x03474018ff007988 */ /* 0x0043e80008000c05 */
[----:B------:R1:W-:Y:S04]  /*11160*/  STS.128 [UR5+0x34750], R20 ;  /* 0x03475014ff007988 */ /* 0x0003e80008000c05 */
[----:B------:R1:W-:Y:S04]  /*11170*/  STS.128 [UR5+0x34760], R8 ;  /* 0x03476008ff007988 */ /* 0x0003e80008000c05 */
[----:B---3--:R1:W-:Y:S02]  /*11180*/  STS.128 [UR5+0x34770], R4 ;  /* 0x03477004ff007988 */ /* 0x0083e40008000c05 */
.L_x_164:
[----:B------:R-:W-:Y:S05]  /*11190*/  BSYNC B0 ;  /* 0x0000000000007941 */ /* 0x000fea0003800000 */
.L_x_163:
[----:B------:R-:W-:Y:S01]  /*111a0*/  ELECT P0, URZ, PT ;  /* 0x00000000003f782f */ /* 0x000fe20003800000 */
[----:B------:R-:W-:Y:S01]  /*111b0*/  NOP ;  /* 0x0000000000007918 */ /* 0x000fe20000000000 */
[----:B------:R-:W-:Y:S01]  /*111c0*/  ULDC UR5, c[0x0][0x884] ;  /* 0x0002210000057ab9 */ /* 0x000fe20000000800 */
[----:B------:R-:W-:Y:S01]  /*111d0*/  ULDC.64 UR12, c[0x0][0x800] ;  /* 0x00020000000c7ab9 */ /* 0x000fe20000000a00 */
[----:B------:R-:W-:Y:S01]  /*111e0*/  ULEA UR4, UR5, UR4, 0x1 ;  /* 0x0000000405047291 */ /* 0x000fe2000f8e083f */
[----:B------:R-:W-:Y:S03]  /*111f0*/  BSSY B0, `(.L_x_165) ;  /* 0x0000033000007945 */ /* 0x000fe60003800000 */
[----:B------:R-:W-:-:S05]  /*11200*/  UIMAD.WIDE UR12, UR4, 0x80, UR12 ;  /* 0x00000080040c78a5 */ /* 0x000fca000f8e020c */
[----:B------:R-:W-:Y:S07]  /*11210*/  @!P0 BRA `(.L_x_166) ;  /* 0x0000000000c08947 */ /* 0x000fee0003800000 */
[----:B------:R-:W-:Y:S01]  /*11220*/  ULDC.64 UR4, c[0x0][0x808] ;  /* 0x0002020000047ab9 */ /* 0x000fe20000000a00 */
[----:B------:R-:W-:Y:S01]  /*11230*/  ULDC.64 UR6, c[0x0][0x810] ;  /* 0x0002040000067ab9 */ /* 0x000fe20000000a00 */
[----:B------:R-:W-:Y:S02]  /*11240*/  ISETP.NE.U32.AND P0, PT, RZ, UR4, PT ;  /* 0x00000004ff007c0c */ /* 0x000fe4000bf05070 */
[----:B------:R-:W-:Y:S02]  /*11250*/  ISETP.NE.U32.AND P1, PT, RZ, UR6, PT ;  /* 0x00000006ff007c0c */ /* 0x000fe4000bf25070 */
[----:B------:R-:W-:Y:S02]  /*11260*/  ISETP.NE.AND.EX P0, PT, RZ, UR5, PT, P0 ;  /* 0x00000005ff007c0c */ /* 0x000fe4000bf05300 */
[----:B------:R-:W-:-:S11]  /*11270*/  ISETP.NE.AND.EX P1, PT, RZ, UR7, PT, P1 ;  /* 0x00000007ff007c0c */ /* 0x000fd6000bf25310 */
[----:B------:R-:W-:Y:S05]  /*11280*/  @!P0 BRA `(.L_x_167) ;  /* 0x0000000000188947 */ /* 0x000fea0003800000 */
[----:B------:R-:W2:Y:S02]  /*11290*/  LDC.64 R2, c[0x0][0x808] ;  /* 0x00020200ff027b82 */ /* 0x000ea40000000a00 */
[----:B--2---:R-:W-:-:S06]  /*112a0*/  IMAD.WIDE R2, R18, 0x8, R2 ;  /* 0x0000000812027825 */ /* 0x004fcc00078e0202 */
[----:B------:R-:W2:Y:S01]  /*112b0*/  LDG.E.64 R2, desc[UR38][R2.64] ;  /* 0x0000002602027981 */ /* 0x000ea2000c1e1b00 */
[----:B------:R-:W-:Y:S02]  /*112c0*/  UMOV UR4, 0x400 ;  /* 0x0000040000047882 */ /* 0x000fe40000000000 */
[----:B------:R-:W-:-:S09]  /*112d0*/  ULEA UR4, UR58, UR4, 0x18 ;  /* 0x000000043a047291 */ /* 0x000fd2000f8ec03f */
[----:B--2---:R2:W-:Y:S03]  /*112e0*/  STS.64 [UR4+0x34700], R2 ;  /* 0x03470002ff007988 */ /* 0x0045e60008000a04 */
.L_x_167:
[----:B------:R-:W-:Y:S05]  /*112f0*/  @!P1 BRA `(.L_x_166) ;  /* 0x0000000000889947 */ /* 0x000fea0003800000 */
[----:B--2---:R-:W2:Y:S02]  /*11300*/  LDC.64 R2, c[0x0][0x810] ;  /* 0x00020400ff027b82 */ /* 0x004ea40000000a00 */
[----:B--2---:R-:W-:-:S06]  /*11310*/  IMAD.WIDE R2, R18, 0x8, R2 ;  /* 0x0000000812027825 */ /* 0x004fcc00078e0202 */
[----:B------:R-:W2:Y:S01]  /*11320*/  LDG.E.64 R2, desc[UR38][R2.64] ;  /* 0x0000002602027981 */ /* 0x000ea2000c1e1b00 */
[----:B------:R-:W-:Y:S01]  /*11330*/  UMOV UR4, 0x400 ;  /* 0x0000040000047882 */ /* 0x000fe20000000000 */
[----:B-1---5:R-:W-:Y:S01]  /*11340*/  IADD3 R4, R13, -0x1, RZ ;  /* 0xffffffff0d047810 */ /* 0x022fe20007ffe0ff */
[----:B------:R-:W-:-:S04]  /*11350*/  ULEA UR4, UR58, UR4, 0x18 ;  /* 0x000000043a047291 */ /* 0x000fc8000f8ec03f */
[----:B------:R-:W-:-:S05]  /*11360*/  UIADD3 UR5, UR4, 0x34700, URZ ;  /* 0x0003470004057890 */ /* 0x000fca000fffe03f */
[----:B------:R-:W1:Y:S01]  /*11370*/  LDS R0, [UR4+0x3471c] ;  /* 0x03471c04ff007984 */ /* 0x000e620008000800 */
[----:B------:R-:W-:-:S03]  /*11380*/  MOV R8, UR5 ;  /* 0x0000000500087c02 */ /* 0x000fc60008000f00 */
[----:B------:R-:W-:Y:S01]  /*11390*/  STS [UR4+0x34730], RZ ;  /* 0x034730ffff007988 */ /* 0x000fe20008000804 */
[----:B------:R-:W-:-:S05]  /*113a0*/  SHF.R.U64 R8, R8, 0x4, RZ ;  /* 0x0000000408087819 */ /* 0x000fca00000012ff */
        /* <DEDUP_REMOVED lines=8> */
[----:B-1----:R-:W-:Y:S01]  /*11430*/  LOP3.LUT R0, R0, 0xf, R5, 0xb8, !PT ;  /* 0x0000000f00007812 */ /* 0x002fe200078eb805 */
[----:B------:R-:W-:Y:S02]  /*11440*/  VIADD R5, R19, 0xffffffff ;  /* 0xffffffff13057836 */ /* 0x000fe40000000000 */
[----:B------:R-:W-:Y:S04]  /*11450*/  STS [UR4+0x3470c], R2 ;  /* 0x03470c02ff007988 */ /* 0x000fe80008000804 */
[----:B------:R-:W-:Y:S04]  /*11460*/  STS [UR4+0x3471c], R0 ;  /* 0x03471c00ff007988 */ /* 0x000fe80008000804 */
[----:B------:R-:W1:Y:S02]  /*11470*/  LDS R6, [UR4+0x3471c] ;  /* 0x03471c04ff067984 */ /* 0x000e640008000800 */
[----:B-1----:R-:W-:-:S05]  /*11480*/  LOP3.LUT R6, R6, 0xf0, RZ, 0xb8, !PT ;  /* 0x000000f006067812 */ /* 0x002fca00078eb8ff */
[----:B------:R1:W-:Y:S04]  /*11490*/  STS [UR4+0x3471c], R6 ;  /* 0x03471c06ff007988 */ /* 0x0003e80008000804 */
[----:B------:R-:W2:Y:S01]  /*114a0*/  LDS R9, [UR4+0x3471c] ;  /* 0x03471c04ff097984 */ /* 0x000ea20008000800 */
[----:B-1----:R-:W-:-:S05]  /*114b0*/  CS2R R6, SRZ ;  /* 0x0000000000067805 */ /* 0x002fca000001ff00 */
[----:B------:R-:W-:Y:S01]  /*114c0*/  STS.128 [UR4+0x34720], R4 ;  /* 0x03472004ff007988 */ /* 0x000fe20008000c04 */
[----:B--2---:R-:W-:-:S05]  /*114d0*/  LOP3.LUT R9, R9, 0xf00, RZ, 0xb8, !PT ;  /* 0x00000f0009097812 */ /* 0x004fca00078eb8ff */
[----:B------:R-:W-:Y:S04]  /*114e0*/  STS.64 [UR4+0x34718], R8 ;  /* 0x03471808ff007988 */ /* 0x000fe80008000a04 */
[----:B------:R-:W1:Y:S02]  /*114f0*/  LDS R3, [UR4+0x3471c] ;  /* 0x03471c04ff037984 */ /* 0x000e640008000800 */
[----:B-1----:R-:W-:-:S05]  /*11500*/  LOP3.LUT R0, R3, 0xf000, RZ, 0xb8, !PT ;  /* 0x0000f00003007812 */ /* 0x002fca00078eb8ff */
[----:B------:R3:W-:Y:S02]  /*11510*/  STS [UR4+0x3471c], R0 ;  /* 0x03471c00ff007988 */ /* 0x0007e40008000804 */
.L_x_166:
[----:B------:R-:W-:Y:S05]  /*11520*/  BSYNC B0 ;  /* 0x0000000000007941 */ /* 0x000fea0003800000 */
.L_x_165:
[----:B---3--:R-:W3:Y:S01]  /*11530*/  S2R R0, SR_LANEID ;  /* 0x0000000000007919 */ /* 0x008ee20000000000 */
[----:B------:R-:W-:Y:S01]  /*11540*/  ELECT P0, URZ, PT ;  /* 0x00000000003f782f */ /* 0x000fe20003800000 */
[----:B------:R-:W-:Y:S01]  /*11550*/  NOP ;  /* 0x0000000000007918 */ /* 0x000fe20000000000 */
[----:B------:R-:W-:Y:S11]  /*11560*/  BSSY B0, `(.L_x_168) ;  /* 0x0000004000007945 */ /* 0x000ff60003800000 */
[----:B------:R-:W-:Y:S05]  /*11570*/  @!P0 BRA `(.L_x_169) ;  /* 0x0000000000088947 */ /* 0x000fea0003800000 */
[----:B------:R0:W-:Y:S01]  /*11580*/  UTMACMDFLUSH ;  /* 0x00000000000079b7 */ /* 0x0001e20000000000 */
[----:B------:R-:W-:-:S04]  /*11590*/  DEPBAR.LE SB0, 0x0 ;  /* 0x000080000000791a */ /* 0x000fc80000000000 */
.L_x_169:
[----:B------:R-:W-:Y:S05]  /*115a0*/  BSYNC B0 ;  /* 0x0000000000007941 */ /* 0x000fea0003800000 */
.L_x_168:
[----:B------:R-:W-:Y:S01]  /*115b0*/  UMOV UR6, 0x400 ;  /* 0x0000040000067882 */ /* 0x000fe20000000000 */
[----:B-1-3--:R-:W-:Y:S01]  /*115c0*/  SHF.L.U32 R4, R0, 0x2, RZ ;  /* 0x0000000200047819 */ /* 0x00afe200000006ff */
[----:B------:R-:W-:-:S03]  /*115d0*/  ULEA UR6, UR58, UR6, 0x18 ;  /* 0x000000063a067291 */ /* 0x000fc6000f8ec03f */
[----:B--2---:R-:W-:Y:S01]  /*115e0*/  IADD3 R2, P0, R4, UR12, RZ ;  /* 0x0000000c04027c10 */ /* 0x004fe2000ff1e0ff */
[----:B------:R-:W-:Y:S01]  /*115f0*/  UIADD3 UR5, UR6, 0x34700, URZ ;  /* 0x0003470006057890 */ /* 0x000fe2000fffe03f */
[----:B------:R-:W-:-:S03]  /*11600*/  MOV R0, RZ ;  /* 0x000000ff00007202 */ /* 0x000fc60000000f00 */
[----:B------:R-:W-:-:S05]  /*11610*/  IMAD.X R3, RZ, RZ, UR13, P0 ;  /* 0x0000000dff037e24 */ /* 0x000fca00080e06ff */
[----:B------:R-:W1:Y:S01]  /*11620*/  LDS R5, [R4+UR5] ;  /* 0x0000000504057984 */ /* 0x000e620008000800 */
[----:B------:R-:W-:-:S03]  /*11630*/  SHF.L.U32 R0, R0, 0x1f, RZ ;  /* 0x0000001f00007819 */ /* 0x000fc600000006ff */
[----:B-1----:R1:W2:Y:S02]  /*11640*/  ATOMG.E.EXCH.STRONG.GPU PT, RZ, [R2], R5 ;  /* 0x0000000502ff73a8 */ /* 0x0022a400041ee100 */
[----:B--2---:R-:W2:Y:S01]  /*11650*/  SYNCS.PHASECHK.TRANS64.TRYWAIT P0, [UR6+0x34508], R0 ;  /* 0x03450800ff0075a7 */ /* 0x004ea20008000146 */
[----:B------:R-:W-:Y:S02]  /*11660*/  ULOP3.LUT UR4, UR59, 0x1, URZ, 0xfc, !UPT ;  /* 0x000000013b047892 */ /* 0x000fe4000f8efc3f */
[----:B------:R-:W-:Y:S01]  /*11670*/  ULOP3.LUT UR37, UR61, 0x2, URZ, 0xfc, !UPT ;  /* 0x000000023d257892 */ /* 0x000fe2000f8efc3f */
[----:B-12---:R-:W-:Y:S11]  /*11680*/  @!P0 BRA `(.L_x_170) ;  /* 0x0000006400fc8947 */ /* 0x006ff60003800000 */
.L_x_384:
[----:B------:R-:W-:Y:S01]  /*11690*/  IMAD.MOV.U32 R2, RZ, RZ, 0x1 ;  /* 0x00000001ff027424 */ /* 0x000fe200078e00ff */
[----:B-1----:R-:W-:Y:S01]  /*116a0*/  MOV R0, RZ ;  /* 0x000000ff00007202 */ /* 0x002fe20000000f00 */
[----:B------:R-:W-:Y:S01]  /*116b0*/  ULDC UR40, c[0x0][0x598] ;  /* 0x0001660000287ab9 */ /* 0x000fe20000000800 */
[----:B------:R-:W-:Y:S01]  /*116c0*/  ULDC UR41, c[0x0][0x580] ;  /* 0x0001600000297ab9 */ /* 0x000fe20000000800 */
[----:B------:R-:W-:Y:S01]  /*116d0*/  ULDC.64 UR10, c[0x0][0x590] ;  /* 0x00016400000a7ab9 */ /* 0x000fe20000000a00 */
[----:B------:R-:W-:-:S05]  /*116e0*/  ULDC.64 UR8, c[0x0][0x588] ;  /* 0x0001620000087ab9 */ /* 0x000fca0000000a00 */
.L_x_279:
[----:B------:R-:W-:-:S06]  /*116f0*/  UISETP.NE.AND UP0, UPT, UR4, 0x3, UPT ;  /* 0x000000030400788c */ /* 0x000fcc000bf05270 */
[----:B------:R-:W-:-:S13]  /*11700*/  PLOP3.LUT P1, PT, PT, PT, UP0, 0x80, 0x0 ;  /* 0x000000000000781c */ /* 0x000fda0003f2f008 */
[----:B-1---5:R-:W-:Y:S05]  /*11710*/  @!P1 BRA `(.L_x_171) ;  /* 0x0000000000049947 */ /* 0x022fea0003800000 */
[----:B------:R-:W-:Y:S01]  /*11720*/  BPT.TRAP 0x1 ;  /* 0x000000040000795c */ /* 0x000fe20000300000 */
.L_x_171:
[----:B------:R-:W2:Y:S01]  /*11730*/  LDL R4, [R1+0x100] ;  /* 0x0001000001047983 */ /* 0x000ea20000100800 */
[----:B------:R-:W-:Y:S02]  /*11740*/  SHF.L.U32 R3, R0, 0x1f, RZ ;  /* 0x0000001f00037819 */ /* 0x000fe400000006ff */
[C---:B--2---:R-:W-:Y:S02]  /*11750*/  R2UR UR7, R4.reuse ;  /* 0x00000000040772ca */ /* 0x044fe400000e0000 */
[----:B------:R-:W-:-:S11]  /*11760*/  LEA R4, R4, UR6, 0x4 ;  /* 0x0000000604047c11 */ /* 0x000fd6000f8e20ff */
[----:B------:R-:W-:-:S09]  /*11770*/  ULEA UR7, UR7, UR6, 0x3 ;  /* 0x0000000607077291 */ /* 0x000fd2000f8e183f */
[----:B------:R-:W1:Y:S02]  /*11780*/  SYNCS.PHASECHK.TRANS64.TRYWAIT P0, [UR7+0x34400], R3 ;  /* 0x03440003ff0075a7 */ /* 0x000e640008000147 */
[----:B-1----:R-:W-:Y:S05]  /*11790*/  @!P0 BRA `(.L_x_172) ;  /* 0x0000006400d08947 */ /* 0x002fea0003800000 */
.L_x_385:
[----:B-1----:R-:W1:Y:S01]  /*117a0*/  LDS.128 R4, [R4+0x34530] ;  /* 0x0345300004047984 */ /* 0x002e620000000c00 */
[----:B------:R-:W-:Y:S01]  /*117b0*/  @!PT LDS RZ, [RZ] ;  /* 0x00000000fffff984 */ /* 0x000fe20000000800 */
[----:B------:R-:W-:Y:S01]  /*117c0*/  @!PT LDS RZ, [RZ] ;  /* 0x00000000fffff984 */ /* 0x000fe20000000800 */
[----:B------:R-:W-:Y:S01]  /*117d0*/  @!PT LDS RZ, [RZ] ;  /* 0x00000000fffff984 */ /* 0x000fe20000000800 */
[----:B------:R-:W-:Y:S01]  /*117e0*/  @!PT LDS RZ, [RZ] ;  /* 0x00000000fffff984 */ /* 0x000fe20000000800 */
[----:B------:R2:W-:Y:S06]  /*117f0*/  MEMBAR.ALL.CTA ;  /* 0x0000000000007992 */ /* 0x0005ec0000008000 */
[----:B--2---:R-:W2:Y:S01]  /*11800*/  FENCE.VIEW.ASYNC.S ;  /* 0x00000000000073c6 */ /* 0x004ea20000000000 */
[----:B------:R-:W-:Y:S05]  /*11810*/  @!P1 BRA `(.L_x_173) ;  /* 0x0000000000049947 */ /* 0x000fea0003800000 */
[----:B------:R-:W-:Y:S01]  /*11820*/  BPT.TRAP 0x1 ;  /* 0x000000040000795c */ /* 0x000fe20000300000 */
.L_x_173:
[----:B------:R-:W-:Y:S01]  /*11830*/  UIADD3 UR7, UR7, 0x34440, URZ ;  /* 0x0003444007077890 */ /* 0x000fe2000fffe03f */
[----:B------:R-:W-:Y:S02]  /*11840*/  R2UR UR18, R16 ;  /* 0x00000000101272ca */ /* 0x000fe400000e0000 */
[----:B------:R-:W-:Y:S01]  /*11850*/  R2UR UR19, R17 ;  /* 0x00000000111372ca */ /* 0x000fe200000e0000 */
[----:B------:R-:W-:Y:S01]  /*11860*/  UPRMT UR7, UR58, 0x654, UR7 ;  /* 0x000006543a077896 */ /* 0x000fe20008000007 */
[----:B------:R-:W-:Y:S02]  /*11870*/  LOP3.LUT P1, RZ, R2, 0xff, RZ, 0xc0, !PT ;  /* 0x000000ff02ff7812 */ /* 0x000fe4000782c0ff */
[----:B------:R-:W-:-:S04]  /*11880*/  ISETP.NE.U32.AND P0, PT, RZ, UR10, PT ;  /* 0x0000000aff007c0c */ /* 0x000fc8000bf05070 */
[----:B------:R-:W-:Y:S02]  /*11890*/  ISETP.NE.AND.EX P0, PT, RZ, UR11, PT, P0 ;  /* 0x0000000bff007c0c */ /* 0x000fe4000bf05300 */
[----:B--2---:R-:W-:Y:S01]  /*118a0*/  SYNCS.ARRIVE.TRANS64.RED.A1T0 RZ, [UR7], RZ ;  /* 0x000000ffffff79a7 */ /* 0x004fe20008100407 */
[----:B------:R-:W-:Y:S02]  /*118b0*/  USHF.L.U32 UR18, UR18, 0x8, URZ ;  /* 0x0000000812127899 */ /* 0x000fe4000800063f */
[----:B------:R-:W-:Y:S02]  /*118c0*/  USHF.L.U32 UR19, UR19, 0x7, URZ ;  /* 0x0000000713137899 */ /* 0x000fe4000800063f */
[----:B------:R-:W-:Y:S10]  /*118d0*/  @!P1 BRA `(.L_x_174) ;  /* 0x00000000000c9947 */ /* 0x000ff40003800000 */
[----:B------:R-:W-:-:S04]  /*118e0*/  DEPBAR {5,4,3,2,1,0} ;  /* 0x0000003f0000791a */ /* 0x000fc80000000000 */
[----:B------:R2:W-:Y:S02]  /*118f0*/  UTMACCTL.IV [UR12] ;  /* 0x000000000c0079b9 */ /* 0x0005e40008000000 */
[----:B--2---:R-:W-:Y:S01]  /*11900*/  NOP ;  /* 0x0000000000007918 */ /* 0x004fe20000000000 */
.L_x_174:
[----:B------:R-:W-:Y:S05]  /*11910*/  @!P0 BRA `(.L_x_175) ;  /* 0x0000000000188947 */ /* 0x000fea0003800000 */
[----:B------:R-:W2:Y:S02]  /*11920*/  LDC.64 R2, c[0x0][0x590] ;  /* 0x00016400ff027b82 */ /* 0x000ea40000000a00 */
[----:B--2---:R-:W-:-:S06]  /*11930*/  IMAD.WIDE R2, R18, 0x8, R2 ;  /* 0x0000000812027825 */ /* 0x004fcc00078e0202 */
[----:B------:R-:W2:Y:S04]  /*11940*/  LDG.E.64 R2, desc[UR38][R2.64] ;  /* 0x0000002602027981 */ /* 0x000ea8000c1e1b00 */
[----:B--2---:R-:W2:Y:S02]  /*11950*/  LD.E R8, desc[UR38][R2.64] ;  /* 0x0000002602087980 */ /* 0x004ea4000c101900 */
[----:B--2---:R-:W-:Y:S01]  /*11960*/  FSETP.NEU.AND P0, PT, R8, RZ, PT ;  /* 0x000000ff0800720b */ /* 0x004fe20003f0d000 */
[----:B------:R-:W-:-:S12]  /*11970*/  BRA `(.L_x_176) ;  /* 0x0000000000247947 */ /* 0x000fd80003800000 */
.L_x_175:
[----:B------:R-:W-:Y:S02]  /*11980*/  ISETP.NE.U32.AND P1, PT, RZ, UR8, PT ;  /* 0x00000008ff007c0c */ /* 0x000fe4000bf25070 */
[----:B------:R-:W-:Y:S02]  /*11990*/  FSETP.NEU.AND P0, PT, RZ, UR41, PT ;  /* 0x00000029ff007c0b */ /* 0x000fe4000bf0d000 */
[----:B------:R-:W-:-:S13]  /*119a0*/  ISETP.NE.AND.EX P1, PT, RZ, UR9, PT, P1 ;  /* 0x00000009ff007c0c */ /* 0x000fda000bf25310 */
[----:B------:R-:W-:Y:S05]  /*119b0*/  @!P1 BRA `(.L_x_176) ;  /* 0x0000000000149947 */ /* 0x000fea0003800000 */
[----:B------:R-:W2:Y:S01]  /*119c0*/  LDC.64 R2, c[0x0][0x588] ;  /* 0x00016200ff027b82 */ /* 0x000ea20000000a00 */
[----:B------:R-:W-:-:S04]  /*119d0*/  IMAD R9, R18, UR40, RZ ;  /* 0x0000002812097c24 */ /* 0x000fc8000f8e02ff */
[----:B--2---:R-:W-:-:S06]  /*119e0*/  IMAD.WIDE R2, R9, 0x4, R2 ;  /* 0x0000000409027825 */ /* 0x004fcc00078e0202 */
[----:B------:R-:W2:Y:S02]  /*119f0*/  LDG.E R2, desc[UR38][R2.64] ;  /* 0x0000002602027981 */ /* 0x000ea4000c1e1900 */
[----:B--2---:R-:W-:-:S13]  /*11a00*/  FSETP.NEU.AND P0, PT, R2, RZ, PT ;  /* 0x000000ff0200720b */ /* 0x004fda0003f0d000 */
.L_x_176:
[----:B------:R-:W-:Y:S01]  /*11a10*/  UISETP.NE.AND UP0, UPT, UR37, 0x3, UPT ;  /* 0x000000032500788c */ /* 0x000fe2000bf05270 */
[----:B------:R-:W-:-:S05]  /*11a20*/  ELECT P1, URZ, PT ;  /* 0x00000000003f782f */ /* 0x000fca0003820000 */
[----:B------:R-:W-:Y:S02]  /*11a30*/  PLOP3.LUT P2, PT, PT, PT, UP0, 0x80, 0x0 ;  /* 0x000000000000781c */ /* 0x000fe40003f4f008 */
[----:B------:R-:W-:-:S11]  /*11a40*/  PLOP3.LUT P0, PT, P0, P1, PT, 0x2a, 0x0 ;  /* 0x000000000000781c */ /* 0x000fd60000702572 */
[----:B------:R-:W-:Y:S05]  /*11a50*/  @!P2 BRA `(.L_x_177) ;  /* 0x000000000004a947 */ /* 0x000fea0003800000 */
[----:B------:R-:W-:Y:S01]  /*11a60*/  BPT.TRAP 0x1 ;  /* 0x000000040000795c */ /* 0x000fe20000300000 */
.L_x_177:
[----:B------:R-:W-:-:S05]  /*11a70*/  IMAD.MOV.U32 R8, RZ, RZ, 0x1 ;  /* 0x00000001ff087424 */ /* 0x000fca00078e00ff */
[----:B------:R-:W-:-:S04]  /*11a80*/  SHF.L.U32 R8, R8, 0x1f, RZ ;  /* 0x0000001f08087819 */ /* 0x000fc800000006ff */
[----:B------:R-:W2:Y:S02]  /*11a90*/  SYNCS.PHASECHK.TRANS64.TRYWAIT P1, [UR6+0x344e0], R8 ;  /* 0x0344e008ff0075a7 */ /* 0x000ea40008020146 */
[----:B--2---:R-:W-:Y:S05]  /*11aa0*/  @!P1 BRA `(.L_x_178) ;  /* 0x0000006400249947 */ /* 0x004fea0003800000 */
.L_x_386:
[----:B------:R-:W-:Y:S04]  /*11ab0*/  BSSY B0, `(.L_x_179) ;  /* 0x000000b000007945 */ /* 0x000fe80003800000 */
[----:B------:R-:W-:Y:S05]  /*11ac0*/  @P0 BRA `(.L_x_180) ;  /* 0x0000000000240947 */ /* 0x000fea0003800000 */
[----:B------:R-:W-:Y:S02]  /*11ad0*/  UIADD3 UR16, UR6, 0x30000, URZ ;  /* 0x0003000006107890 */ /* 0x000fe4000fffe03f */
[----:B------:R-:W-:Y:S01]  /*11ae0*/  UIADD3 UR17, UR6, 0x344c0, URZ ;  /* 0x000344c006117890 */ /* 0x000fe2000fffe03f */
[----:B------:R-:W-:Y:S01]  /*11af0*/  UMOV UR14, 0x0 ;  /* 0x00000000000e7882 */ /* 0x000fe20000000000 */
[----:B------:R-:W-:-:S07]  /*11b00*/  UMOV UR15, 0x10000000 ;  /* 0x10000000000f7882 */ /* 0x000fce0000000000 */
[----:B------:R3:W-:Y:S02]  /*11b10*/  UTMALDG.2D [UR16], [UR12], desc[UR14] ;  /* 0x00000e100c0075b4 */ /* 0x0007e40008009000 */
[----:B---3--:R-:W-:Y:S05]  /*11b20*/  @!P2 BRA `(.L_x_181) ;  /* 0x000000000004a947 */ /* 0x008fea0003800000 */
[----:B------:R-:W-:Y:S01]  /*11b30*/  BPT.TRAP 0x1 ;  /* 0x000000040000795c */ /* 0x000fe20000300000 */
.L_x_181:
[----:B------:R-:W3:Y:S02]  /*11b40*/  LDC R2, c[0x0][0x828] ;  /* 0x00020a00ff027b82 */ /* 0x000ee40000000800 */
[----:B---3--:R3:W-:Y:S02]  /*11b50*/  SYNCS.ARRIVE.TRANS64.RED.A0TR RZ, [UR6+0x344c0], R2 ;  /* 0x0344c002ffff79a7 */ /* 0x0087e40008300406 */
.L_x_180:
[----:B------:R-:W-:Y:S05]  /*11b60*/  BSYNC B0 ;  /* 0x0000000000007941 */ /* 0x000fea0003800000 */
.L_x_179:
[----:B------:R-:W-:Y:S05]  /*11b70*/  @!P2 BRA `(.L_x_182) ;  /* 0x000000000004a947 */ /* 0x000fea0003800000 */
[----:B------:R-:W-:Y:S01]  /*11b80*/  BPT.TRAP 0x1 ;  /* 0x000000040000795c */ /* 0x000fe20000300000 */
.L_x_182:
[----:B------:R-:W-:-:S04]  /*11b90*/  UIADD3 UR21, UR6, 0x344c0, URZ ;  /* 0x000344c006157890 */ /* 0x000fc8000fffe03f */
[----:B------:R-:W-:-:S09]  /*11ba0*/  UPRMT UR15, UR58, 0x654, UR21 ;  /* 0x000006543a0f7896 */ /* 0x000fd20008000015 */
[----:B------:R-:W-:Y:S01]  /*11bb0*/  SYNCS.ARRIVE.TRANS64.RED.A1T0 RZ, [UR15], RZ ;  /* 0x000000ffffff79a7 */ /* 0x000fe2000810040f */
[----:B------:R-:W-:Y:S05]  /*11bc0*/  @!P2 BRA `(.L_x_183) ;  /* 0x000000000004a947 */ /* 0x000fea0003800000 */
[----:B------:R-:W-:Y:S01]  /*11bd0*/  BPT.TRAP 0x1 ;  /* 0x000000040000795c */ /* 0x000fe20000300000 */
.L_x_183:
[----:B------:R-:W4:Y:S02]  /*11be0*/  SYNCS.PHASECHK.TRANS64.TRYWAIT P1, [UR6+0x344e8], R8 ;  /* 0x0344e808ff0075a7 */ /* 0x000f240008020146 */
[----:B----4-:R-:W-:Y:S05]  /*11bf0*/  @!P1 BRA `(.L_x_184) ;  /* 0x0000006000e89947 */ /* 0x010fea0003800000 */
.L_x_387:
[----:B------:R-:W-:Y:S04]  /*11c00*/  BSSY B0, `(.L_x_185) ;  /* 0x000000d000007945 */ /* 0x000fe80003800000 */
[----:B------:R-:W-:Y:S05]  /*11c10*/  @P0 BRA `(.L_x_186) ;  /* 0x00000000002c0947 */ /* 0x000fea0003800000 */
[----:B------:R-:W-:Y:S02]  /*11c20*/  UIADD3 UR26, UR18, 0x40, URZ ;  /* 0x00000040121a7890 */ /* 0x000fe4000fffe03f */
[----:B------:R-:W-:Y:S02]  /*11c30*/  UIADD3 UR24, UR6, 0x31000, URZ ;  /* 0x0003100006187890 */ /* 0x000fe4000fffe03f */
[----:B------:R-:W-:Y:S01]  /*11c40*/  UIADD3 UR25, UR6, 0x344c8, URZ ;  /* 0x000344c806197890 */ /* 0x000fe2000fffe03f */
[----:B------:R-:W-:Y:S01]  /*11c50*/  UMOV UR16, 0x0 ;  /* 0x0000000000107882 */ /* 0x000fe20000000000 */
[----:B------:R-:W-:Y:S01]  /*11c60*/  UMOV UR17, 0x10000000 ;  /* 0x1000000000117882 */ /* 0x000fe20000000000 */
[----:B------:R-:W-:-:S06]  /*11c70*/  UMOV UR27, UR19 ;  /* 0x00000013001b7c82 */ /* 0x000fcc0008000000 */
[----:B------:R4:W-:Y:S02]  /*11c80*/  UTMALDG.2D [UR24], [UR12], desc[UR16] ;  /* 0x000010180c0075b4 */ /* 0x0009e40008009000 */
[----:B----4-:R-:W-:Y:S05]  /*11c90*/  @!P2 BRA `(.L_x_187) ;  /* 0x000000000004a947 */ /* 0x010fea0003800000 */
[----:B------:R-:W-:Y:S01]  /*11ca0*/  BPT.TRAP 0x1 ;  /* 0x000000040000795c */ /* 0x000fe20000300000 */
.L_x_187:
[----:B---3--:R-:W3:Y:S02]  /*11cb0*/  LDC R2, c[0x0][0x828] ;  /* 0x00020a00ff027b82 */ /* 0x008ee40000000800 */
[----:B---3--:R4:W-:Y:S02]  /*11cc0*/  SYNCS.ARRIVE.TRANS64.RED.A0TR RZ, [UR6+0x344c8], R2 ;  /* 0x0344c802ffff79a7 */ /* 0x0089e40008300406 */
.L_x_186:
[----:B------:R-:W-:Y:S05]  /*11cd0*/  BSYNC B0 ;  /* 0x0000000000007941 */ /* 0x000fea0003800000 */
.L_x_185:
[----:B------:R-:W-:Y:S05]  /*11ce0*/  @!P2 BRA `(.L_x_188) ;  /* 0x000000000004a947 */ /* 0x000fea0003800000 */
[----:B------:R-:W-:Y:S01]  /*11cf0*/  BPT.TRAP 0x1 ;  /* 0x000000040000795c */ /* 0x000fe20000300000 */
.L_x_188:
[----:B------:R-:W-:-:S04]  /*11d00*/  UIADD3 UR25, UR6, 0x344c8, URZ ;  /* 0x000344c806197890 */ /* 0x000fc8000fffe03f */
[----:B------:R-:W-:-:S09]  /*11d10*/  UPRMT UR7, UR58, 0x654, UR25 ;  /* 0x000006543a077896 */ /* 0x000fd20008000019 */
[----:B------:R-:W-:Y:S01]  /*11d20*/  SYNCS.ARRIVE.TRANS64.RED.A1T0 RZ, [UR7], RZ ;  /* 0x000000ffffff79a7 */ /* 0x000fe20008100407 */
[----:B------:R-:W-:Y:S05]  /*11d30*/  @!P2 BRA `(.L_x_189) ;  /* 0x000000000004a947 */ /* 0x000fea0003800000 */
[----:B------:R-:W-:Y:S01]  /*11d40*/  BPT.TRAP 0x1 ;  /* 0x000000040000795c */ /* 0x000fe20000300000 */
.L_x_189:
[----:B------:R-:W1:Y:S02]  /*11d50*/  SYNCS.PHASECHK.TRANS64.TRYWAIT P1, [UR6+0x344f0], R8 ;  /* 0x0344f008ff0075a7 */ /* 0x000e640008020146 */
[----:B-1----:R-:W-:Y:S05]  /*11d60*/  @!P1 BRA `(.L_x_190) ;  /* 0x0000006000a49947 */ /* 0x002fea0003800000 */
.L_x_388:
        /* <DEDUP_REMOVED lines=9> */
[----:B-1----:R-:W-:Y:S05]  /*11e00*/  @!P2 BRA `(.L_x_193) ;  /* 0x000000000004a947 */ /* 0x002fea0003800000 */
[----:B------:R-:W-:Y:S01]  /*11e10*/  BPT.TRAP 0x1 ;  /* 0x000000040000795c */ /* 0x000fe20000300000 */
.L_x_193:
[----:B---34-:R-:W1:Y:S02]  /*11e20*/  LDC R2, c[0x0][0x828] ;  /* 0x00020a00ff027b82 */ /* 0x018e640000000800 */
[----:B-1----:R1:W-:Y:S02]  /*11e30*/  SYNCS.ARRIVE.TRANS64.RED.A0TR RZ, [UR6+0x344d0], R2 ;  /* 0x0344d002ffff79a7 */ /* 0x0023e40008300406 */
.L_x_192:
[----:B------:R-:W-:Y:S05]  /*11e40*/  BSYNC B0 ;  /* 0x0000000000007941 */ /* 0x000fea0003800000 */
.L_x_191:
[----:B------:R-:W-:Y:S05]  /*11e50*/  @!P2 BRA `(.L_x_194) ;  /* 0x000000000004a947 */ /* 0x000fea0003800000 */
[----:B------:R-:W-:Y:S01]  /*11e60*/  BPT.TRAP 0x1 ;  /* 0x000000040000795c */ /* 0x000fe20000300000 */
.L_x_194:
[----:B------:R-:W-:-:S04]  /*11e70*/  UIADD3 UR29, UR6, 0x344d0, URZ ;  /* 0x000344d0061d7890 */ /* 0x000fc8000fffe03f */
[----:B------:R-:W-:-:S09]  /*11e80*/  UPRMT UR14, UR58, 0x654, UR29 ;  /* 0x000006543a0e7896 */ /* 0x000fd2000800001d */
[----:B------:R-:W-:Y:S01]  /*11e90*/  SYNCS.ARRIVE.TRANS64.RED.A1T0 RZ, [UR14], RZ ;  /* 0x000000ffffff79a7 */ /* 0x000fe2000810040e */
[----:B------:R-:W-:Y:S05]  /*11ea0*/  @!P2 BRA `(.L_x_195) ;  /* 0x000000000004a947 */ /* 0x000fea0003800000 */
[----:B------:R-:W-:Y:S01]  /*11eb0*/  BPT.TRAP 0x1 ;  /* 0x000000040000795c */ /* 0x000fe20000300000 */
.L_x_195:
[----:B------:R-:W1:Y:S02]  /*11ec0*/  SYNCS.PHASECHK.TRANS64.TRYWAIT P1, [UR6+0x344f8], R8 ;  /* 0x0344f808ff0075a7 */ /* 0x000e640008020146 */
[----:B-1----:R-:W-:Y:S05]  /*11ed0*/  @!P1 BRA `(.L_x_196) ;  /* 0x0000006000609947 */ /* 0x002fea0003800000 */
.L_x_389:
        /* <DEDUP_REMOVED lines=11> */
.L_x_199:
[----:B---34-:R-:W1:Y:S02]  /*11f90*/  LDC R2, c[0x0][0x828] ;  /* 0x00020a00ff027b82 */ /* 0x018e640000000800 */
[----:B-1----:R1:W-:Y:S02]  /*11fa0*/  SYNCS.ARRIVE.TRANS64.RED.A0TR RZ, [UR6+0x344d8], R2 ;  /* 0x0344d802ffff79a7 */ /* 0x0023e40008300406 */
.L_x_198:
[----:B------:R-:W-:Y:S05]  /*11fb0*/  BSYNC B0 ;  /* 0x0000000000007941 */ /* 0x000fea0003800000 */
.L_x_197:
[----:B------:R-:W-:Y:S05]  /*11fc0*/  @!P2 BRA `(.L_x_200) ;  /* 0x000000000004a947 */ /* 0x000fea0003800000 */
[----:B------:R-:W-:Y:S01]  /*11fd0*/  BPT.TRAP 0x1 ;  /* 0x000000040000795c */ /* 0x000fe20000300000 */
.L_x_200:
[----:B------:R-:W-:Y:S02]  /*11fe0*/  UIADD3 UR33, UR6, 0x344d8, URZ ;  /* 0x000344d806217890 */ /* 0x000fe4000fffe03f */
[----:B------:R-:W-:Y:S02]  /*11ff0*/  UIADD3 UR23, UR19, 0x20, URZ ;  /* 0x0000002013177890 */ /* 0x000fe4000fffe03f */
[----:B------:R-:W-:-:S09]  /*12000*/  UPRMT UR36, UR58, 0x654, UR33 ;  /* 0x000006543a247896 */ /* 0x000fd20008000021 */
[----:B------:R-:W-:Y:S01]  /*12010*/  SYNCS.ARRIVE.TRANS64.RED.A1T0 RZ, [UR36], RZ ;  /* 0x000000ffffff79a7 */ /* 0x000fe20008100424 */
[----:B------:R-:W-:Y:S05]  /*12020*/  @!P2 BRA `(.L_x_201) ;  /* 0x000000000004a947 */ /* 0x000fea0003800000 */
[----:B------:R-:W-:Y:S01]  /*12030*/  BPT.TRAP 0x1 ;  /* 0x000000040000795c */ /* 0x000fe20000300000 */
.L_x_201:
[----:B-1-34-:R-:W-:-:S04]  /*12040*/  SHF.L.U32 R2, RZ, 0x1f, RZ ;  /* 0x0000001fff027819 */ /* 0x01afc800000006ff */
[----:B------:R-:W1:Y:S02]  /*12050*/  SYNCS.PHASECHK.TRANS64.TRYWAIT P1, [UR6+0x344e0], R2 ;  /* 0x0344e002ff0075a7 */ /* 0x000e640008020146 */
[----:B-1----:R-:W-:Y:S05]  /*12060*/  @!P1 BRA `(.L_x_202) ;  /* 0x0000006000149947 */ /* 0x002fea0003800000 */
.L_x_390:
[----:B------:R-:W-:Y:S04]  /*12070*/  BSSY B0, `(.L_x_203) ;  /* 0x000000b000007945 */ /* 0x000fe80003800000 */
[----:B------:R-:W-:Y:S05]  /*12080*/  @P0 BRA `(.L_x_204) ;  /* 0x0000000000240947 */ /* 0x000fea0003800000 */
[----:B------:R-:W-:Y:S01]  /*12090*/  UIADD3 UR20, UR6, 0x30000, URZ ;  /* 0x0003000006147890 */ /* 0x000fe2000fffe03f */
[----:B------:R-:W-:Y:S01]  /*120a0*/  UMOV UR16, 0x0 ;  /* 0x0000000000107882 */ /* 0x000fe20000000000 */
[----:B------:R-:W-:Y:S01]  /*120b0*/  UMOV UR17, 0x10000000 ;  /* 0x1000000000117882 */ /* 0x000fe20000000000 */
[----:B------:R-:W-:-:S06]  /*120c0*/  UMOV UR22, UR18 ;  /* 0x0000001200167c82 */ /* 0x000fcc0008000000 */
[----:B------:R3:W-:Y:S02]  /*120d0*/  UTMALDG.2D [UR20], [UR12], desc[UR16] ;  /* 0x000010140c0075b4 */ /* 0x0007e40008009000 */
[----:B---3--:R-:W-:Y:S05]  /*120e0*/  @!P2 BRA `(.L_x_205) ;  /* 0x000000000004a947 */ /* 0x008fea0003800000 */
[----:B------:R-:W-:Y:S01]  /*120f0*/  BPT.TRAP 0x1 ;  /* 0x000000040000795c */ /* 0x000fe20000300000 */
.L_x_205:
[----:B-12---:R-:W1:Y:S02]  /*12100*/  LDC R3, c[0x0][0x828] ;  /* 0x00020a00ff037b82 */ /* 0x006e640000000800 */
[----:B-1----:R3:W-:Y:S02]  /*12110*/  SYNCS.ARRIVE.TRANS64.RED.A0TR RZ, [UR6+0x344c0], R3 ;  /* 0x0344c003ffff79a7 */ /* 0x0027e40008300406 */
.L_x_204:
[----:B------:R-:W-:Y:S05]  /*12120*/  BSYNC B0 ;  /* 0x0000000000007941 */ /* 0x000fea0003800000 */
.L_x_203:
[----:B------:R-:W-:Y:S05]  /*12130*/  @!P2 BRA `(.L_x_206) ;  /* 0x000000000004a947 */ /* 0x000fea0003800000 */
[----:B------:R-:W-:Y:S01]  /*12140*/  BPT.TRAP 0x1 ;  /* 0x000000040000795c */ /* 0x000fe20000300000 */
.L_x_206:
[----:B------:R-:W-:Y:S01]  /*12150*/  SYNCS.ARRIVE.TRANS64.RED.A1T0 RZ, [UR15], RZ ;  /* 0x000000ffffff79a7 */ /* 0x000fe2000810040f */
[----:B------:R-:W-:Y:S05]  /*12160*/  @!P2 BRA `(.L_x_207) ;  /* 0x000000000004a947 */ /* 0x000fea0003800000 */
[----:B------:R-:W-:Y:S01]  /*12170*/  BPT.TRAP 0x1 ;  /* 0x000000040000795c */ /* 0x000fe20000300000 */
.L_x_207:
[----:B------:R-:W4:Y:S02]  /*12180*/  SYNCS.PHASECHK.TRANS64.TRYWAIT P1, [UR6+0x344e8], R2 ;  /* 0x0344e802ff0075a7 */ /* 0x000f240008020146 */
[----:B----4-:R-:W-:Y:S05]  /*12190*/  @!P1 BRA `(.L_x_208) ;  /* 0x0000005c00e09947 */ /* 0x010fea0003800000 */
.L_x_391:
[----:B------:R-:W-:Y:S04]  /*121a0*/  BSSY B0, `(.L_x_209) ;  /* 0x000000c000007945 */ /* 0x000fe80003800000 */
[----:B------:R-:W-:Y:S05]  /*121b0*/  @P0 BRA `(.L_x_210) ;  /* 0x0000000000280947 */ /* 0x000fea0003800000 */
        /* <DEDUP_REMOVED lines=8> */
.L_x_211:
[----:B-123--:R-:W1:Y:S02]  /*12240*/  LDC R3, c[0x0][0x828] ;  /* 0x00020a00ff037b82 */ /* 0x00ee640000000800 */
[----:B-1----:R4:W-:Y:S02]  /*12250*/  SYNCS.ARRIVE.TRANS64.RED.A0TR RZ, [UR6+0x344c8], R3 ;  /* 0x0344c803ffff79a7 */ /* 0x0029e40008300406 */
.L_x_210:
[----:B------:R-:W-:Y:S05]  /*12260*/  BSYNC B0 ;  /* 0x0000000000007941 */ /* 0x000fea0003800000 */
.L_x_209:
[----:B------:R-:W-:Y:S05]  /*12270*/  @!P2 BRA `(.L_x_212) ;  /* 0x000000000004a947 */ /* 0x000fea0003800000 */
[----:B------:R-:W-:Y:S01]  /*12280*/  BPT.TRAP 0x1 ;  /* 0x000000040000795c */ /* 0x000fe20000300000 */
.L_x_212:
[----:B------:R-:W-:Y:S01]  /*12290*/  SYNCS.ARRIVE.TRANS64.RED.A1T0 RZ, [UR7], RZ ;  /* 0x000000ffffff79a7 */ /* 0x000fe20008100407 */
[----:B------:R-:W-:Y:S05]  /*122a0*/  @!P2 BRA `(.L_x_213) ;  /* 0x000000000004a947 */ /* 0x000fea0003800000 */
[----:B------:R-:W-:Y:S01]  /*122b0*/  BPT.TRAP 0x1 ;  /* 0x000000040000795c */ /* 0x000fe20000300000 */
.L_x_213:
[----:B------:R-:W1:Y:S02]  /*122c0*/  SYNCS.PHASECHK.TRANS64.TRYWAIT P1, [UR6+0x344f0], R2 ;  /* 0x0344f002ff0075a7 */ /* 0x000e640008020146 */
[----:B-1----:R-:W-:Y:S05]  /*122d0*/  @!P1 BRA `(.L_x_214) ;  /* 0x0000005c00a89947 */ /* 0x002fea0003800000 */
.L_x_392:
        /* <DEDUP_REMOVED lines=10> */
.L_x_217:
[----:B--234-:R-:W1:Y:S02]  /*12380*/  LDC R3, c[0x0][0x828] ;  /* 0x00020a00ff037b82 */ /* 0x01ce640000000800 */
[----:B-1----:R1:W-:Y:S02]  /*12390*/  SYNCS.ARRIVE.TRANS64.RED.A0TR RZ, [UR6+0x344d0], R3 ;  /* 0x0344d003ffff79a7 */ /* 0x0023e40008300406 */
.L_x_216:
[----:B------:R-:W-:Y:S05]  /*123a0*/  BSYNC B0 ;  /* 0x0000000000007941 */ /* 0x000fea0003800000 */
.L_x_215:
[----:B------:R-:W-:Y:S05]  /*123b0*/  @!P2 BRA `(.L_x_218) ;  /* 0x000000000004a947 */ /* 0x000fea0003800000 */
[----:B------:R-:W-:Y:S01]  /*123c0*/  BPT.TRAP 0x1 ;  /* 0x000000040000795c */ /* 0x000fe20000300000 */
.L_x_218:
[----:B------:R-:W-:Y:S01]  /*123d0*/  SYNCS.ARRIVE.TRANS64.RED.A1T0 RZ, [UR14], RZ ;  /* 0x000000ffffff79a7 */ /* 0x000fe2000810040e */
[----:B------:R-:W-:Y:S05]  /*123e0*/  @!P2 BRA `(.L_x_219) ;  /* 0x000000000004a947 */ /* 0x000fea0003800000 */
[----:B------:R-:W-:Y:S01]  /*123f0*/  BPT.TRAP 0x1 ;  /* 0x000000040000795c */ /* 0x000fe20000300000 */
.L_x_219:
[----:B------:R-:W1:Y:S02]  /*12400*/  SYNCS.PHASECHK.TRANS64.TRYWAIT P1, [UR6+0x344f8], R2 ;  /* 0x0344f802ff0075a7 */ /* 0x000e640008020146 */
[----:B-1----:R-:W-:Y:S05]  /*12410*/  @!P1 BRA `(.L_x_220) ;  /* 0x0000005c00709947 */ /* 0x002fea0003800000 */
.L_x_393:
        /* <DEDUP_REMOVED lines=10> */
.L_x_223:
[----:B--234-:R-:W1:Y:S02]  /*124c0*/  LDC R3, c[0x0][0x828] ;  /* 0x00020a00ff037b82 */ /* 0x01ce640000000800 */
[----:B-1----:R1:W-:Y:S02]  /*124d0*/  SYNCS.ARRIVE.TRANS64.RED.A0TR RZ, [UR6+0x344d8], R3 ;  /* 0x0344d803ffff79a7 */ /* 0x0023e40008300406 */
.L_x_222:
[----:B------:R-:W-:Y:S05]  /*124e0*/  BSYNC B0 ;  /* 0x0000000000007941 */ /* 0x000fea0003800000 */
.L_x_221:
[----:B------:R-:W-:Y:S05]  /*124f0*/  @!P2 BRA `(.L_x_224) ;  /* 0x000000000004a947 */ /* 0x000fea0003800000 */
[----:B------:R-:W-:Y:S01]  /*12500*/  BPT.TRAP 0x1 ;  /* 0x000000040000795c */ /* 0x000fe20000300000 */
.L_x_224:
[----:B------:R-:W-:Y:S01]  /*12510*/  SYNCS.ARRIVE.TRANS64.RED.A1T0 RZ, [UR36], RZ ;  /* 0x000000ffffff79a7 */ /* 0x000fe20008100424 */
[----:B------:R-:W-:Y:S01]  /*12520*/  UIADD3 UR23, UR19, 0x40, URZ ;  /* 0x0000004013177890 */ /* 0x000fe2000fffe03f */
[----:B------:R-:W-:Y:S11]  /*12530*/  @!P2 BRA `(.L_x_225) ;  /* 0x000000000004a947 */ /* 0x000ff60003800000 */
[----:B------:R-:W-:Y:S01]  /*12540*/  BPT.TRAP 0x1 ;  /* 0x000000040000795c */ /* 0x000fe20000300000 */
.L_x_225:
[----:B------:R-:W1:Y:S02]  /*12550*/  SYNCS.PHASECHK.TRANS64.TRYWAIT P1, [UR6+0x344e0], R8 ;  /* 0x0344e008ff0075a7 */ /* 0x000e640008020146 */
[----:B-1----:R-:W-:Y:S05]  /*12560*/  @!P1 BRA `(.L_x_226) ;  /* 0x0000005c00349947 */ /* 0x002fea0003800000 */
.L_x_394:
[----:B------:R-:W-:Y:S04]  /*12570*/  BSSY B0, `(.L_x_227) ;  /* 0x000000b000007945 */ /* 0x000fe80003800000 */
[----:B------:R-:W-:Y:S05]  /*12580*/  @P0 BRA `(.L_x_228) ;  /* 0x0000000000240947 */ /* 0x000fea0003800000 */
[----:B------:R-:W-:Y:S01]  /*12590*/  UIADD3 UR20, UR6, 0x30000, URZ ;  /* 0x0003000006147890 */ /* 0x000fe2000fffe03f */
[----:B------:R-:W-:Y:S01]  /*125a0*/  UMOV UR16, 0x0 ;  /* 0x0000000000107882 */ /* 0x000fe20000000000 */
[----:B------:R-:W-:Y:S01]  /*125b0*/  UMOV UR17, 0x10000000 ;  /* 0x1000000000117882 */ /* 0x000fe20000000000 */
[----:B------:R-:W-:-:S06]  /*125c0*/  UMOV UR22, UR18 ;  /* 0x0000001200167c82 */ /* 0x000fcc0008000000 */
[----:B------:R1:W-:Y:S02]  /*125d0*/  UTMALDG.2D [UR20], [UR12], desc[UR16] ;  /* 0x000010140c0075b4 */ /* 0x0003e40008009000 */
[----:B-1----:R-:W-:Y:S05]  /*125e0*/  @!P2 BRA `(.L_x_229) ;  /* 0x000000000004a947 */ /* 0x002fea0003800000 */
[----:B------:R-:W-:Y:S01]  /*125f0*/  BPT.TRAP 0x1 ;  /* 0x000000040000795c */ /* 0x000fe20000300000 */
.L_x_229:
[----:B--234-:R-:W1:Y:S02]  /*12600*/  LDC R3, c[0x0][0x828] ;  /* 0x00020a00ff037b82 */ /* 0x01ce640000000800 */
[----:B-1----:R1:W-:Y:S02]  /*12610*/  SYNCS.ARRIVE.TRANS64.RED.A0TR RZ, [UR6+0x344c0], R3 ;  /* 0x0344c003ffff79a7 */ /* 0x0023e40008300406 */
.L_x_228:
[----:B------:R-:W-:Y:S05]  /*12620*/  BSYNC B0 ;  /* 0x0000000000007941 */ /* 0x000fea0003800000 */
.L_x_227:
[----:B------:R-:W-:Y:S05]  /*12630*/  @!P2 BRA `(.L_x_230) ;  /* 0x000000000004a947 */ /* 0x000fea0003800000 */
[----:B------:R-:W-:Y:S01]  /*12640*/  BPT.TRAP 0x1 ;  /* 0x000000040000795c */ /* 0x000fe20000300000 */
.L_x_230:
[----:B------:R-:W-:Y:S01]  /*12650*/  SYNCS.ARRIVE.TRANS64.RED.A1T0 RZ, [UR15], RZ ;  /* 0x000000ffffff79a7 */ /* 0x000fe2000810040f */
[----:B------:R-:W-:Y:S05]  /*12660*/  @!P2 BRA `(.L_x_231) ;  /* 0x000000000004a947 */ /* 0x000fea0003800000 */
[----:B------:R-:W-:Y:S01]  /*12670*/  BPT.TRAP 0x1 ;  /* 0x000000040000795c */ /* 0x000fe20000300000 */
.L_x_231:
[----:B------:R-:W1:Y:S02]  /*12680*/  SYNCS.PHASECHK.TRANS64.TRYWAIT P1, [UR6+0x344e8], R8 ;  /* 0x0344e808ff0075a7 */ /* 0x000e640008020146 */
[----:B-1----:R-:W-:Y:S05]  /*12690*/  @!P1 BRA `(.L_x_232) ;  /* 0x0000005c00009947 */ /* 0x002fea0003800000 */
.L_x_395:
        /* <DEDUP_REMOVED lines=10> */
.L_x_235:
[----:B--234-:R-:W1:Y:S02]  /*12740*/  LDC R3, c[0x0][0x828] ;  /* 0x00020a00ff037b82 */ /* 0x01ce640000000800 */
[----:B-1----:R1:W-:Y:S02]  /*12750*/  SYNCS.ARRIVE.TRANS64.RED.A0TR RZ, [UR6+0x344c8], R3 ;  /* 0x0344c803ffff79a7 */ /* 0x0023e40008300406 */
.L_x_234:
[----:B------:R-:W-:Y:S05]  /*12760*/  BSYNC B0 ;  /* 0x0000000000007941 */ /* 0x000fea0003800000 */
.L_x_233:
[----:B------:R-:W-:Y:S05]  /*12770*/  @!P2 BRA `(.L_x_236) ;  /* 0x000000000004a947 */ /* 0x000fea0003800000 */
[----:B------:R-:W-:Y:S01]  /*12780*/  BPT.TRAP 0x1 ;  /* 0x000000040000795c */ /* 0x000fe20000300000 */
.L_x_236:
[----:B------:R-:W-:Y:S01]  /*12790*/  SYNCS.ARRIVE.TRANS64.RED.A1T0 RZ, [UR7], RZ ;  /* 0x000000ffffff79a7 */ /* 0x000fe20008100407 */
[----:B------:R-:W-:Y:S05]  /*127a0*/  @!P2 BRA `(.L_x_237) ;  /* 0x000000000004a947 */ /* 0x000fea0003800000 */
[----:B------:R-:W-:Y:S01]  /*127b0*/  BPT.TRAP 0x1 ;  /* 0x000000040000795c */ /* 0x000fe20000300000 */
.L_x_237:
[----:B------:R-:W1:Y:S02]  /*127c0*/  SYNCS.PHASECHK.TRANS64.TRYWAIT P1, [UR6+0x344f0], R8 ;  /* 0x0344f008ff0075a7 */ /* 0x000e640008020146 */
[----:B-1----:R-:W-:Y:S05]  /*127d0*/  @!P1 BRA `(.L_x_238) ;  /* 0x0000005800c89947 */ /* 0x002fea0003800000 */
.L_x_396:
        /* <DEDUP_REMOVED lines=10> */
.L_x_241:
[----:B--234-:R-:W1:Y:S02]  /*12880*/  LDC R3, c[0x0][0x828] ;  /* 0x00020a00ff037b82 */ /* 0x01ce640000000800 */
[----:B-1----:R1:W-:Y:S02]  /*12890*/  SYNCS.ARRIVE.TRANS64.RED.A0TR RZ, [UR6+0x344d0], R3 ;  /* 0x0344d003ffff79a7 */ /* 0x0023e40008300406 */
.L_x_240:
[----:B------:R-:W-:Y:S05]  /*128a0*/  BSYNC B0 ;  /* 0x0000000000007941 */ /* 0x000fea0003800000 */
.L_x_239:
[----:B------:R-:W-:Y:S05]  /*128b0*/  @!P2 BRA `(.L_x_242) ;  /* 0x000000000004a947 */ /* 0x000fea0003800000 */
[----:B------:R-:W-:Y:S01]  /*128c0*/  BPT.TRAP 0x1 ;  /* 0x000000040000795c */ /* 0x000fe20000300000 */
.L_x_242:
[----:B------:R-:W-:Y:S01]  /*128d0*/  SYNCS.ARRIVE.TRANS64.RED.A1T0 RZ, [UR14], RZ ;  /* 0x000000ffffff79a7 */ /* 0x000fe2000810040e */
[----:B------:R-:W-:Y:S05]  /*128e0*/  @!P2 BRA `(.L_x_243) ;  /* 0x000000000004a947 */ /* 0x000fea0003800000 */
[----:B------:R-:W-:Y:S01]  /*128f0*/  BPT.TRAP 0x1 ;  /* 0x000000040000795c */ /* 0x000fe20000300000 */
.L_x_243:
[----:B------:R-:W1:Y:S02]  /*12900*/  SYNCS.PHASECHK.TRANS64.TRYWAIT P1, [UR6+0x344f8], R8 ;  /* 0x0344f808ff0075a7 */ /* 0x000e640008020146 */
[----:B-1----:R-:W-:Y:S05]  /*12910*/  @!P1 BRA `(.L_x_244) ;  /* 0x0000005800909947 */ /* 0x002fea0003800000 */
.L_x_397:
        /* <DEDUP_REMOVED lines=10> */
.L_x_247:
[----:B--234-:R-:W1:Y:S02]  /*129c0*/  LDC R3, c[0x0][0x828] ;  /* 0x00020a00ff037b82 */ /* 0x01ce640000000800 */
[----:B-1----:R1:W-:Y:S02]  /*129d0*/  SYNCS.ARRIVE.TRANS64.RED.A0TR RZ, [UR6+0x344d8], R3 ;  /* 0x0344d803ffff79a7 */ /* 0x0023e40008300406 */
.L_x_246:
[----:B------:R-:W-:Y:S05]  /*129e0*/  BSYNC B0 ;  /* 0x0000000000007941 */ /* 0x000fea0003800000 */
.L_x_245:
[----:B------:R-:W-:Y:S05]  /*129f0*/  @!P2 BRA `(.L_x_248) ;  /* 0x000000000004a947 */ /* 0x000fea0003800000 */
[----:B------:R-:W-:Y:S01]  /*12a00*/  BPT.TRAP 0x1 ;  /* 0x000000040000795c */ /* 0x000fe20000300000 */
.L_x_248:
[----:B------:R-:W-:Y:S01]  /*12a10*/  SYNCS.ARRIVE.TRANS64.RED.A1T0 RZ, [UR36], RZ ;  /* 0x000000ffffff79a7 */ /* 0x000fe20008100424 */
[----:B------:R-:W-:Y:S01]  /*12a20*/  UIADD3 UR19, UR19, 0x60, URZ ;  /* 0x0000006013137890 */ /* 0x000fe2000fffe03f */
[----:B------:R-:W-:Y:S11]  /*12a30*/  @!P2 BRA `(.L_x_249) ;  /* 0x000000000004a947 */ /* 0x000ff60003800000 */
[----:B------:R-:W-:Y:S01]  /*12a40*/  BPT.TRAP 0x1 ;  /* 0x000000040000795c */ /* 0x000fe20000300000 */
.L_x_249:
[----:B------:R-:W1:Y:S02]  /*12a50*/  SYNCS.PHASECHK.TRANS64.TRYWAIT P1, [UR6+0x344e0], R2 ;  /* 0x0344e002ff0075a7 */ /* 0x000e640008020146 */
[----:B-1----:R-:W-:Y:S05]  /*12a60*/  @!P1 BRA `(.L_x_250) ;  /* 0x0000005800549947 */ /* 0x002fea0003800000 */
.L_x_398:
        /* <DEDUP_REMOVED lines=9> */
.L_x_253:
[----:B--234-:R-:W1:Y:S02]  /*12b00*/  LDC R3, c[0x0][0x828] ;  /* 0x00020a00ff037b82 */ /* 0x01ce640000000800 */
[----:B-1----:R1:W-:Y:S02]  /*12b10*/  SYNCS.ARRIVE.TRANS64.RED.A0TR RZ, [UR6+0x344c0], R3 ;  /* 0x0344c003ffff79a7 */ /* 0x0023e40008300406 */
.L_x_252:
[----:B------:R-:W-:Y:S05]  /*12b20*/  BSYNC B0 ;  /* 0x0000000000007941 */ /* 0x000fea0003800000 */
.L_x_251:
[----:B------:R-:W-:Y:S05]  /*12b30*/  @!P2 BRA `(.L_x_254) ;  /* 0x000000000004a947 */ /* 0x000fea0003800000 */
[----:B------:R-:W-:Y:S01]  /*12b40*/  BPT.TRAP 0x1 ;  /* 0x000000040000795c */ /* 0x000fe20000300000 */
.L_x_254:
[----:B------:R-:W-:Y:S01]  /*12b50*/  SYNCS.ARRIVE.TRANS64.RED.A1T0 RZ, [UR15], RZ ;  /* 0x000000ffffff79a7 */ /* 0x000fe2000810040f */
[----:B------:R-:W-:Y:S05]  /*12b60*/  @!P2 BRA `(.L_x_255) ;  /* 0x000000000004a947 */ /* 0x000fea0003800000 */
[----:B------:R-:W-:Y:S01]  /*12b70*/  BPT.TRAP 0x1 ;  /* 0x000000040000795c */ /* 0x000fe20000300000 */
.L_x_255:
[----:B------:R-:W1:Y:S02]  /*12b80*/  SYNCS.PHASECHK.TRANS64.TRYWAIT P1, [UR6+0x344e8], R2 ;  /* 0x0344e802ff0075a7 */ /* 0x000e640008020146 */
[----:B-1----:R-:W-:Y:S05]  /*12b90*/  @!P1 BRA `(.L_x_256) ;  /* 0x0000005800209947 */ /* 0x002fea0003800000 */
.L_x_399:
[----:B------:R-:W-:Y:S04]  /*12ba0*/  BSSY B0, `(.L_x_257) ;  /* 0x000000d000007945 */ /* 0x000fe80003800000 */
[----:B------:R-:W-:Y:S05]  /*12bb0*/  @P0 BRA `(.L_x_258) ;  /* 0x00000000002c0947 */ /* 0x000fea0003800000 */
[----:B------:R-:W-:Y:S02]  /*12bc0*/  UIADD3 UR22, UR18, 0x40, URZ ;  /* 0x0000004012167890 */ /* 0x000fe4000fffe03f */
[----:B------:R-:W-:Y:S01]  /*12bd0*/  UIADD3 UR20, UR6, 0x31000, URZ ;  /* 0x0003100006147890 */ /* 0x000fe2000fffe03f */
[----:B------:R-:W-:Y:S01]  /*12be0*/  UMOV UR16, 0x0 ;  /* 0x0000000000107882 */ /* 0x000fe20000000000 */
[----:B------:R-:W-:Y:S01]  /*12bf0*/  UMOV UR17, 0x10000000 ;  /* 0x1000000000117882 */ /* 0x000fe20000000000 */
[----:B------:R-:W-:Y:S01]  /*12c00*/  UMOV UR21, UR25 ;  /* 0x0000001900157c82 */ /* 0x000fe20008000000 */
[----:B------:R-:W-:-:S05]  /*12c10*/  UMOV UR23, UR19 ;  /* 0x0000001300177c82 */ /* 0x000fca0008000000 */
[----:B------:R1:W-:Y:S02]  /*12c20*/  UTMALDG.2D [UR20], [UR12], desc[UR16] ;  /* 0x000010140c0075b4 */ /* 0x0003e40008009000 */
[----:B-1----:R-:W-:Y:S05]  /*12c30*/  @!P2 BRA `(.L_x_259) ;  /* 0x000000000004a947 */ /* 0x002fea0003800000 */
[----:B------:R-:W-:Y:S01]  /*12c40*/  BPT.TRAP 0x1 ;  /* 0x000000040000795c */ /* 0x000fe20000300000 */
.L_x_259:
[----:B--234-:R-:W1:Y:S02]  /*12c50*/  LDC R3, c[0x0][0x828] ;  /* 0x00020a00ff037b82 */ /* 0x01ce640000000800 */
[----:B-1----:R1:W-:Y:S02]  /*12c60*/  SYNCS.ARRIVE.TRANS64.RED.A0TR RZ, [UR6+0x344c8], R3 ;  /* 0x0344c803ffff79a7 */ /* 0x0023e40008300406 */
.L_x_258:
[----:B------:R-:W-:Y:S05]  /*12c70*/  BSYNC B0 ;  /* 0x0000000000007941 */ /* 0x000fea0003800000 */
.L_x_257:
[----:B------:R-:W-:Y:S05]  /*12c80*/  @!P2 BRA `(.L_x_260) ;  /* 0x000000000004a947 */ /* 0x000fea0003800000 */
[----:B------:R-:W-:Y:S01]  /*12c90*/  BPT.TRAP 0x1 ;  /* 0x000000040000795c */ /* 0x000fe20000300000 */
.L_x_260:
[----:B------:R-:W-:Y:S01]  /*12ca0*/  SYNCS.ARRIVE.TRANS64.RED.A1T0 RZ, [UR7], RZ ;  /* 0x000000ffffff79a7 */ /* 0x000fe20008100407 */
[----:B------:R-:W-:Y:S05]  /*12cb0*/  @!P2 BRA `(.L_x_261) ;  /* 0x000000000004a947 */ /* 0x000fea0003800000 */
[----:B------:R-:W-:Y:S01]  /*12cc0*/  BPT.TRAP 0x1 ;  /* 0x000000040000795c */ /* 0x000fe20000300000 */
.L_x_261:
[----:B------:R-:W1:Y:S02]  /*12cd0*/  SYNCS.PHASECHK.TRANS64.TRYWAIT P1, [UR6+0x344f0], R2 ;  /* 0x0344f002ff0075a7 */ /* 0x000e640008020146 */
[----:B-1----:R-:W-:Y:S05]  /*12ce0*/  @!P1 BRA `(.L_x_262) ;  /* 0x0000005400e49947 */ /* 0x002fea0003800000 */
.L_x_400:
        /* <DEDUP_REMOVED lines=11> */
.L_x_265:
[----:B--234-:R-:W1:Y:S02]  /*12da0*/  LDC R3, c[0x0][0x828] ;  /* 0x00020a00ff037b82 */ /* 0x01ce640000000800 */
[----:B-1----:R1:W-:Y:S02]  /*12db0*/  SYNCS.ARRIVE.TRANS64.RED.A0TR RZ, [UR6+0x344d0], R3 ;  /* 0x0344d003ffff79a7 */ /* 0x0023e40008300406 */
.L_x_264:
[----:B------:R-:W-:Y:S05]  /*12dc0*/  BSYNC B0 ;  /* 0x0000000000007941 */ /* 0x000fea0003800000 */
.L_x_263:
[----:B------:R-:W-:Y:S05]  /*12dd0*/  @!P2 BRA `(.L_x_266) ;  /* 0x000000000004a947 */ /* 0x000fea0003800000 */
[----:B------:R-:W-:Y:S01]  /*12de0*/  BPT.TRAP 0x1 ;  /* 0x000000040000795c */ /* 0x000fe20000300000 */
.L_x_266:
[----:B------:R-:W-:Y:S01]  /*12df0*/  SYNCS.ARRIVE.TRANS64.RED.A1T0 RZ, [UR14], RZ ;  /* 0x000000ffffff79a7 */ /* 0x000fe2000810040e */
[----:B------:R-:W-:Y:S05]  /*12e00*/  @!P2 BRA `(.L_x_267) ;  /* 0x000000000004a947 */ /* 0x000fea0003800000 */
[----:B------:R-:W-:Y:S01]  /*12e10*/  BPT.TRAP 0x1 ;  /* 0x000000040000795c */ /* 0x000fe20000300000 */
.L_x_267:
[----:B------:R-:W1:Y:S02]  /*12e20*/  SYNCS.PHASECHK.TRANS64.TRYWAIT P1, [UR6+0x344f8], R2 ;  /* 0x0344f802ff0075a7 */ /* 0x000e640008020146 */
[----:B-1----:R-:W-:Y:S05]  /*12e30*/  @!P1 BRA `(.L_x_268) ;  /* 0x0000005400a89947 */ /* 0x002fea0003800000 */
.L_x_401:
        /* <DEDUP_REMOVED lines=11> */
.L_x_271:
[----:B------:R-:W1:Y:S02]  /*12ef0*/  LDC R2, c[0x0][0x828] ;  /* 0x00020a00ff027b82 */ /* 0x000e640000000800 */
[----:B-1----:R1:W-:Y:S02]  /*12f00*/  SYNCS.ARRIVE.TRANS64.RED.A0TR RZ, [UR6+0x344d8], R2 ;  /* 0x0344d802ffff79a7 */ /* 0x0023e40008300406 */
.L_x_270:
[----:B------:R-:W-:Y:S05]  /*12f10*/  BSYNC B0 ;  /* 0x0000000000007941 */ /* 0x000fea0003800000 */
.L_x_269:
[----:B------:R-:W-:Y:S05]  /*12f20*/  @!P2 BRA `(.L_x_272) ;  /* 0x000000000004a947 */ /* 0x000fea0003800000 */
[----:B------:R-:W-:Y:S01]  /*12f30*/  BPT.TRAP 0x1 ;  /* 0x000000040000795c */ /* 0x000fe20000300000 */
.L_x_272:
[----:B------:R-:W-:Y:S01]  /*12f40*/  ISETP.NE.AND P0, PT, R7, RZ, PT ;  /* 0x000000ff0700720c */ /* 0x000fe20003f05270 */
[----:B------:R-:W-:Y:S01]  /*12f50*/  SYNCS.ARRIVE.TRANS64.RED.A1T0 RZ, [UR36], RZ ;  /* 0x000000ffffff79a7 */ /* 0x000fe20008100424 */
[CC--:B------:R-:W-:Y:S02]  /*12f60*/  ISETP.NE.AND P3, PT, R18.reuse, R6.reuse, PT ;  /* 0x000000061200720c */ /* 0x0c0fe40003f65270 */
[----:B------:R-:W-:-:S13]  /*12f70*/  ISETP.EQ.OR P0, PT, R18, R6, !P0 ;  /* 0x000000061200720c */ /* 0x000fda0004702670 */
[----:B------:R-:W-:Y:S05]  /*12f80*/  @P0 BRA `(.L_x_273) ;  /* 0x0000000400040947 */ /* 0x000fea0003800000 */
[----:B------:R-:W-:Y:S01]  /*12f90*/  ELECT P0, URZ, PT ;  /* 0x00000000003f782f */ /* 0x000fe20003800000 */
[----:B------:R-:W-:-:S12]  /*12fa0*/  BSSY B0, `(.L_x_274) ;  /* 0x0000032000007945 */ /* 0x000fd80003800000 */
[----:B------:R-:W-:Y:S05]  /*12fb0*/  @!P0 BRA `(.L_x_275) ;  /* 0x0000000000c08947 */ /* 0x000fea0003800000 */
[----:B-1234-:R-:W1:Y:S08]  /*12fc0*/  LDC.64 R2, c[0x0][0x290] ;  /* 0x0000a400ff027b82 */ /* 0x01ee700000000a00 */
[----:B------:R-:W2:Y:S08]  /*12fd0*/  LDC.64 R10, c[0x0][0x808] ;  /* 0x00020200ff0a7b82 */ /* 0x000eb00000000a00 */
[----:B------:R-:W3:Y:S01]  /*12fe0*/  LDC.64 R14, c[0x0][0x810] ;  /* 0x00020400ff0e7b82 */ /* 0x000ee20000000a00 */
[----:B-1----:R-:W-:-:S05]  /*12ff0*/  IMAD.WIDE R2, R6, 0xc, R2 ;  /* 0x0000000c06027825 */ /* 0x002fca00078e0202 */
[----:B------:R1:W5:Y:S04]  /*13000*/  LDG.E R12, desc[UR38][R2.64] ;  /* 0x00000026020c7981 */ /* 0x000368000c1e1900 */
[----:B-----5:R1:W5:Y:S01]  /*13010*/  LDG.E R13, desc[UR38][R2.64+0x4] ;  /* 0x00000426020d7981 */ /* 0x020362000c1e1900 */
[----:B--2---:R-:W-:Y:S02]  /*13020*/  ISETP.NE.U32.AND P0, PT, R10, RZ, PT ;  /* 0x000000ff0a00720c */ /* 0x004fe40003f05070 */
[----:B------:R-:W-:Y:S02]  /*13030*/  SHF.R.S32.HI R9, RZ, 0x1f, R6 ;  /* 0x0000001fff097819 */ /* 0x000fe40000011406 */
[----:B------:R-:W-:Y:S02]  /*13040*/  ISETP.NE.AND.EX P0, PT, R11, RZ, PT, P0 ;  /* 0x000000ff0b00720c */ /* 0x000fe40003f05300 */
[----:B---3--:R-:W-:-:S04]  /*13050*/  ISETP.NE.U32.AND P1, PT, R14, RZ, PT ;  /* 0x000000ff0e00720c */ /* 0x008fc80003f25070 */
[----:B------:R-:W-:-:S07]  /*13060*/  ISETP.NE.AND.EX P1, PT, R15, RZ, PT, P1 ;  /* 0x000000ff0f00720c */ /* 0x000fce0003f25310 */
[----:B-1----:R-:W-:Y:S06]  /*13070*/  @!P0 BRA `(.L_x_276) ;  /* 0x0000000000108947 */ /* 0x002fec0003800000 */
[----:B------:R-:W-:-:S04]  /*13080*/  LEA R2, P0, R6, R10, 0x3 ;  /* 0x0000000a06027211 */ /* 0x000fc800078018ff */
[----:B------:R-:W-:-:S06]  /*13090*/  LEA.HI.X R3, R6, R11, R9, 0x3, P0 ;  /* 0x0000000b06037211 */ /* 0x000fcc00000f1c09 */
[----:B------:R-:W2:Y:S04]  /*130a0*/  LDG.E.64 R2, desc[UR38][R2.64] ;  /* 0x0000002602027981 */ /* 0x000ea8000c1e1b00 */
[----:B--2---:R1:W-:Y:S02]  /*130b0*/  STS.64 [UR5], R2 ;  /* 0x00000002ff007988 */ /* 0x0043e40008000a05 */
.L_x_276:
[----:B------:R-:W-:Y:S05]  /*130c0*/  @!P1 BRA `(.L_x_275) ;  /* 0x00000000007c9947 */ /* 0x000fea0003800000 */
[----:B-1----:R-:W-:-:S04]  /*130d0*/  LEA R2, P0, R6, R14, 0x3 ;  /* 0x0000000e06027211 */ /* 0x002fc800078018ff */
[----:B------:R-:W-:Y:S02]  /*130e0*/  LEA.HI.X R3, R6, R15, R9, 0x3, P0 ;  /* 0x0000000f06037211 */ /* 0x000fe400000f1c09 */
[----:B------:R-:W1:Y:S04]  /*130f0*/  LDS R9, [UR5+0x1c] ;  /* 0x00001c05ff097984 */ /* 0x000e680008000800 */
[----:B------:R-:W2:Y:S01]  /*13100*/  LDG.E.64 R2, desc[UR38][R2.64] ;  /* 0x0000002602027981 */ /* 0x000ea2000c1e1b00 */
[----:B------:R-:W-:Y:S01]  /*13110*/  MOV R18, UR5 ;  /* 0x0000000500127c02 */ /* 0x000fe20008000f00 */
[----:B-----5:R-:W-:Y:S01]  /*13120*/  VIADD R13, R13, 0xffffffff ;  /* 0xffffffff0d0d7836 */ /* 0x020fe20000000000 */
[----:B------:R-:W-:Y:S02]  /*13130*/  IADD3 R12, R12, -0x1, RZ ;  /* 0xffffffff0c0c7810 */ /* 0x000fe40007ffe0ff */
[----:B------:R-:W-:-:S02]  /*13140*/  CS2R R14, SRZ ;  /* 0x00000000000e7805 */ /* 0x000fc4000001ff00 */
[----:B------:R-:W-:Y:S01]  /*13150*/  SHF.R.U64 R18, R18, 0x4, RZ ;  /* 0x0000000412127819 */ /* 0x000fe200000012ff */
[----:B------:R-:W-:Y:S04]  /*13160*/  STS [UR5+0x30], RZ ;  /* 0x000030ffff007988 */ /* 0x000fe80008000805 */
[----:B------:R-:W-:Y:S04]  /*13170*/  STS.128 [UR5+0x20], R12 ;  /* 0x0000200cff007988 */ /* 0x000fe80008000c05 */
        /* <DEDUP_REMOVED lines=10> */
[----:B------:R-:W-:Y:S04]  /*13220*/  STS [UR5+0x1c], R9 ;  /* 0x00001c09ff007988 */ /* 0x000fe80008000805 */
[----:B------:R-:W1:Y:S02]  /*13230*/  LDS R10, [UR5+0x1c] ;  /* 0x00001c05ff0a7984 */ /* 0x000e640008000800 */
[----:B-1----:R-:W-:-:S05]  /*13240*/  LOP3.LUT R10, R10, 0xf0, RZ, 0xb8, !PT ;  /* 0x000000f00a0a7812 */ /* 0x002fca00078eb8ff */
[----:B------:R-:W-:Y:S04]  /*13250*/  STS [UR5+0x1c], R10 ;  /* 0x00001c0aff007988 */ /* 0x000fe80008000805 */
[----:B------:R-:W1:Y:S02]  /*13260*/  LDS R11, [UR5+0x1c] ;  /* 0x00001c05ff0b7984 */ /* 0x000e640008000800 */
[----:B-1----:R-:W-:-:S05]  /*13270*/  LOP3.LUT R19, R11, 0xf00, RZ, 0xb8, !PT ;  /* 0x00000f000b137812 */ /* 0x002fca00078eb8ff */
[----:B------:R-:W-:Y:S04]  /*13280*/  STS.64 [UR5+0x18], R18 ;  /* 0x00001812ff007988 */ /* 0x000fe80008000a05 */
[----:B------:R-:W1:Y:S02]  /*13290*/  LDS R11, [UR5+0x1c] ;  /* 0x00001c05ff0b7984 */ /* 0x000e640008000800 */
[----:B-1----:R-:W-:-:S05]  /*132a0*/  LOP3.LUT R2, R11, 0xf000, RZ, 0xb8, !PT ;  /* 0x0000f0000b027812 */ /* 0x002fca00078eb8ff */
[----:B------:R1:W-:Y:S02]  /*132b0*/  STS [UR5+0x1c], R2 ;  /* 0x00001c02ff007988 */ /* 0x0003e40008000805 */
.L_x_275:
[----:B------:R-:W-:Y:S05]  /*132c0*/  BSYNC B0 ;  /* 0x0000000000007941 */ /* 0x000fea0003800000 */
.L_x_274:
[----:B-1----:R-:W1:Y:S01]  /*132d0*/  S2R R2, SR_LANEID ;  /* 0x0000000000027919 */ /* 0x002e620000000000 */
[----:B------:R-:W-:Y:S01]  /*132e0*/  NOP ;  /* 0x0000000000007918 */ /* 0x000fe20000000000 */
[----:B------:R-:W-:Y:S01]  /*132f0*/  ELECT P0, URZ, PT ;  /* 0x00000000003f782f */ /* 0x000fe20003800000 */
[----:B------:R-:W-:Y:S01]  /*13300*/  BSSY B0, `(.L_x_277) ;  /* 0x0000008000007945 */ /* 0x000fe20003800000 */
[----:B-1----:R-:W-:-:S04]  /*13310*/  SHF.L.U32 R10, R2, 0x2, RZ ;  /* 0x00000002020a7819 */ /* 0x002fc800000006ff */
[----:B------:R-:W-:Y:S01]  /*13320*/  IADD3 R2, P1, R10, UR12, RZ ;  /* 0x0000000c0a027c10 */ /* 0x000fe2000ff3e0ff */
[----:B------:R1:W1:Y:S04]  /*13330*/  LDS R9, [R10+UR5] ;  /* 0x000000050a097984 */ /* 0x0002680008000800 */
[----:B--234-:R-:W-:Y:S02]  /*13340*/  IMAD.X R3, RZ, RZ, UR13, P1 ;  /* 0x0000000dff037e24 */ /* 0x01cfe400088e06ff */
[----:B------:R-:W-:Y:S06]  /*13350*/  @!P0 BRA `(.L_x_278) ;  /* 0x0000000000088947 */ /* 0x000fec0003800000 */
[----:B------:R0:W-:Y:S01]  /*13360*/  UTMACMDFLUSH ;  /* 0x00000000000079b7 */ /* 0x0001e20000000000 */
[----:B------:R-:W-:-:S04]  /*13370*/  DEPBAR.LE SB0, 0x0 ;  /* 0x000080000000791a */ /* 0x000fc80000000000 */
.L_x_278:
[----:B------:R-:W-:Y:S05]  /*13380*/  BSYNC B0 ;  /* 0x0000000000007941 */ /* 0x000fea0003800000 */
.L_x_277:
[----:B-1----:R1:W5:Y:S02]  /*13390*/  ATOMG.E.EXCH.STRONG.GPU PT, RZ, [R2], R9 ;  /* 0x0000000902ff73a8 */ /* 0x00236400041ee100 */
.L_x_273:
[----:B-1----:R-:W2:Y:S01]  /*133a0*/  LDL.LU R2, [R1+0x100] ;  /* 0x0001000001027983 */ /* 0x002ea20000300800 */
[----:B------:R-:W-:Y:S01]  /*133b0*/  ISETP.NE.AND P1, PT, R7, RZ, PT ;  /* 0x000000ff0700720c */ /* 0x000fe20003f25270 */
[----:B------:R-:W-:Y:S01]  /*133c0*/  IMAD.MOV.U32 R16, RZ, RZ, R4 ;  /* 0x000000ffff107224 */ /* 0x000fe200078e0004 */
[----:B------:R-:W-:Y:S01]  /*133d0*/  MOV R17, R5 ;  /* 0x0000000500117202 */ /* 0x000fe20000000f00 */
[----:B------:R-:W-:Y:S01]  /*133e0*/  IMAD.MOV.U32 R18, RZ, RZ, R6 ;  /* 0x000000ffff127224 */ /* 0x000fe200078e0006 */
[----:B--234-:R-:W-:Y:S02]  /*133f0*/  IADD3 R3, R2, 0x1, RZ ;  /* 0x0000000102037810 */ /* 0x01cfe40007ffe0ff */
[----:B------:R-:W-:Y:S02]  /*13400*/  SEL R2, RZ, 0x1, !P3 ;  /* 0x00000001ff027807 */ /* 0x000fe40005800000 */
[----:B------:R-:W-:-:S04]  /*13410*/  ISETP.NE.AND P0, PT, R3, 0x8, PT ;  /* 0x000000080300780c */ /* 0x000fc80003f05270 */
[----:B------:R-:W-:Y:S02]  /*13420*/  SEL R3, R3, RZ, P0 ;  /* 0x000000ff03037207 */ /* 0x000fe40000000000 */
[----:B------:R-:W-:-:S03]  /*13430*/  SEL R9, RZ, 0x1, P0 ;  /* 0x00000001ff097807 */ /* 0x000fc60000000000 */
[----:B------:R1:W-:Y:S01]  /*13440*/  STL [R1+0x100], R3 ;  /* 0x0001000301007387 */ /* 0x0003e20000100800 */
[----:B------:R-:W-:Y:S01]  /*13450*/  LOP3.LUT R0, R0, R9, RZ, 0x3c, !PT ;  /* 0x0000000900007212 */ /* 0x000fe200078e3cff */
[----:B------:R-:W-:Y:S06]  /*13460*/  @P1 BRA `(.L_x_279) ;  /* 0xffffffe000a01947 */ /* 0x000fec000383ffff */
[----:B-----5:R-:W-:Y:S01]  /*13470*/  ELECT P0, URZ, PT ;  /* 0x00000000003f782f */ /* 0x020fe20003800000 */
[----:B------:R-:W-:-:S12]  /*13480*/  BSSY B0, `(.L_x_280) ;  /* 0x0000017000007945 */ /* 0x000fd80003800000 */
[----:B------:R-:W-:Y:S05]  /*13490*/  @!P0 BRA `(.L_x_281) ;  /* 0x0000000000548947 */ /* 0x000fea0003800000 */
[----:B------:R-:W-:Y:S05]  /*134a0*/  @!P2 BRA `(.L_x_282) ;  /* 0x000000000004a947 */ /* 0x000fea0003800000 */
[----:B------:R-:W-:Y:S01]  /*134b0*/  BPT.TRAP 0x1 ;  /* 0x000000040000795c */ /* 0x000fe20000300000 */
.L_x_282:
[----:B------:R-:W2:Y:S02]  /*134c0*/  SYNCS.PHASECHK.TRANS64.TRYWAIT P0, [UR6+0x344e0], R8 ;  /* 0x0344e008ff0075a7 */ /* 0x000ea40008000146 */
[----:B--2---:R-:W-:Y:S05]  /*134d0*/  @!P0 BRA `(.L_x_283) ;  /* 0x0000005000188947 */ /* 0x004fea0003800000 */
.L_x_402:
[----:B------:R-:W-:Y:S05]  /*134e0*/  @!P2 BRA `(.L_x_284) ;  /* 0x000000000004a947 */ /* 0x000fea0003800000 */
[----:B------:R-:W-:Y:S01]  /*134f0*/  BPT.TRAP 0x1 ;  /* 0x000000040000795c */ /* 0x000fe20000300000 */
.L_x_284:
[----:B------:R-:W2:Y:S02]  /*13500*/  SYNCS.PHASECHK.TRANS64.TRYWAIT P0, [UR6+0x344e8], R8 ;  /* 0x0344e808ff0075a7 */ /* 0x000ea40008000146 */
[----:B--2---:R-:W-:Y:S05]  /*13510*/  @!P0 BRA `(.L_x_285) ;  /* 0x0000005000208947 */ /* 0x004fea0003800000 */
.L_x_403:
[----:B------:R-:W-:Y:S05]  /*13520*/  @!P2 BRA `(.L_x_286) ;  /* 0x000000000004a947 */ /* 0x000fea0003800000 */
[----:B------:R-:W-:Y:S01]  /*13530*/  BPT.TRAP 0x1 ;  /* 0x000000040000795c */ /* 0x000fe20000300000 */
.L_x_286:
[----:B------:R-:W2:Y:S02]  /*13540*/  SYNCS.PHASECHK.TRANS64.TRYWAIT P0, [UR6+0x344f0], R8 ;  /* 0x0344f008ff0075a7 */ /* 0x000ea40008000146 */
[----:B--2---:R-:W-:Y:S05]  /*13550*/  @!P0 BRA `(.L_x_287) ;  /* 0x0000005000288947 */ /* 0x004fea0003800000 */
.L_x_404:
[----:B------:R-:W-:Y:S05]  /*13560*/  @!P2 BRA `(.L_x_288) ;  /* 0x000000000004a947 */ /* 0x000fea0003800000 */
[----:B------:R-:W-:Y:S01]  /*13570*/  BPT.TRAP 0x1 ;  /* 0x000000040000795c */ /* 0x000fe20000300000 */
.L_x_288:
[----:B------:R-:W-:-:S04]  /*13580*/  MOV R0, 0x1 ;  /* 0x0000000100007802 */ /* 0x000fc80000000f00 */
[----:B------:R-:W-:-:S07]  /*13590*/  SHF.L.U32 R0, R0, 0x1f, RZ ;  /* 0x0000001f00007819 */ /* 0x000fce00000006ff */
.L_x_289:
[----:B-1----:R-:W-:-:S04]  /*135a0*/  IMAD.U32 R3, RZ, RZ, UR6 ;  /* 0x00000006ff037e24 */ /* 0x002fc8000f8e00ff */
[----:B------:R1:W2:Y:S03]  /*135b0*/  SYNCS.PHASECHK.TRANS64.TRYWAIT P0, [R3+URZ+0x344f8], R0 ;  /* 0x0344f800030075a7 */ /* 0x0002a6000800017f */
[----:B--2---:R-:W-:Y:S05]  /*135c0*/  @!P0 NANOSLEEP.SYNCS 0x989680 ;  /* 0x009896800000895d */ /* 0x004fea0003900000 */
[----:B------:R-:W2:Y:S02]  /*135d0*/  @!P0 SYNCS.PHASECHK.TRANS64 P0, [R3+URZ+0x344f8], R0 ;  /* 0x0344f800030085a7 */ /* 0x000ea4000800007f */
[----:B--2---:R-:W-:Y:S05]  /*135e0*/  @!P0 BRA `(.L_x_289) ;  /* 0xfffffffc00ec8947 */ /* 0x004fea000383ffff */
.L_x_281:
[----:B------:R-:W-:Y:S05]  /*135f0*/  BSYNC B0 ;  /* 0x0000000000007941 */ /* 0x000fea0003800000 */
.L_x_280:
[----:B------:R-:W-:Y:S05]  /*13600*/  EXIT ;  /* 0x000000000000794d */ /* 0x000fea0003800000 */
.L_x_162:
[----:B------:R-:W1:Y:S01]  /*13610*/  S2UR UR4, SR_CTAID.Y ;  /* 0x00000000000479c3 */ /* 0x000e620000002600 */
[----:B------:R-:W3:Y:S01]  /*13620*/  S2R R0, SR_LANEID ;  /* 0x0000000000007919 */ /* 0x000ee20000000000 */
[----:B------:R-:W-:Y:S01]  /*13630*/  ELECT P0, URZ, PT ;  /* 0x00000000003f782f */ /* 0x000fe20003800000 */
[----:B------:R-:W-:Y:S01]  /*13640*/  BSSY B0, `(.L_x_290) ;  /* 0x000003b000007945 */ /* 0x000fe20003800000 */
[----:B------:R-:W-:Y:S01]  /*13650*/  ULDC.64 UR12, c[0x0][0x508] ;  /* 0x00014200000c7ab9 */ /* 0x000fe20000000a00 */
[----:B-1----:R-:W-:-:S04]  /*13660*/  UIMAD UR4, UR4, UR60, UR52 ;  /* 0x0000003c040472a4 */ /* 0x002fc8000f8e0234 */
[----:B------:R-:W-:-:S06]  /*13670*/  UIMAD.WIDE UR12, UR4, 0x80, UR12 ;  /* 0x00000080040c78a5 */ /* 0x000fcc000f8e020c */
[----:B------:R-:W-:Y:S06]  /*13680*/  @!P0 BRA `(.L_x_291) ;  /* 0x0000000000d88947 */ /* 0x000fec0003800000 */
[----:B------:R1:W-:Y:S01]  /*13690*/  STL [R1+0x108], R13 ;  /* 0x0001080d01007387 */ /* 0x0003e20000100800 */
[----:B------:R-:W4:Y:S01]  /*136a0*/  LDC.64 R14, c[0x0][0x358] ;  /* 0x0000d600ff0e7b82 */ /* 0x000f220000000a00 */
[----:B------:R-:W-:Y:S02]  /*136b0*/  UMOV UR4, 0x400 ;  /* 0x0000040000047882 */ /* 0x000fe40000000000 */
[----:B------:R3:W-:Y:S01]  /*136c0*/  STL [R1+0x104], R11 ;  /* 0x0001040b01007387 */ /* 0x0007e20000100800 */
[----:B--2---:R-:W-:-:S04]  /*136d0*/  ULEA UR4, UR58, UR4, 0x18 ;  /* 0x000000043a047291 */ /* 0x004fc8000f8ec03f */
[----:B------:R-:W2:Y:S08]  /*136e0*/  LDC.64 R8, c[0x0][0x340] ;  /* 0x0000d000ff087b82 */ /* 0x000eb00000000a00 */
[----:B-1----:R-:W4:Y:S08]  /*136f0*/  LDC.64 R12, c[0x0][0x350] ;  /* 0x0000d400ff0c7b82 */ /* 0x002f300000000a00 */
[----:B---3--:R-:W2:Y:S08]  /*13700*/  LDC.64 R10, c[0x0][0x348] ;  /* 0x0000d200ff0a7b82 */ /* 0x008eb00000000a00 */
[----:B------:R-:W1:Y:S01]  /*13710*/  LDC.64 R32, c[0x0][0x300] ;  /* 0x0000c000ff207b82 */ /* 0x000e620000000a00 */
[----:B----4-:R3:W-:Y:S07]  /*13720*/  STS.128 [UR4+0x34650], R12 ;  /* 0x0346500cff007988 */ /* 0x0107ee0008000c04 */
[----:B------:R-:W1:Y:S01]  /*13730*/  LDC.64 R34, c[0x0][0x308] ;  /* 0x0000c200ff227b82 */ /* 0x000e620000000a00 */
[----:B--2---:R2:W-:Y:S07]  /*13740*/  STS.128 [UR4+0x34640], R8 ;  /* 0x03464008ff007988 */ /* 0x0045ee0008000c04 */
[----:B------:R-:W4:Y:S08]  /*13750*/  LDC.64 R28, c[0x0][0x310] ;  /* 0x0000c400ff1c7b82 */ /* 0x000f300000000a00 */
[----:B---3--:R-:W3:Y:S08]  /*13760*/  LDC.64 R12, c[0x0][0x420] ;  /* 0x00010800ff0c7b82 */ /* 0x008ef00000000a00 */
[----:B------:R-:W3:Y:S01]  /*13770*/  LDC.64 R14, c[0x0][0x428] ;  /* 0x00010a00ff0e7b82 */ /* 0x000ee20000000a00 */
[----:B-1----:R-:W-:Y:S07]  /*13780*/  STS.128 [UR4+0x34600], R32 ;  /* 0x03460020ff007988 */ /* 0x002fee0008000c04 */
[----:B--2---:R-:W1:Y:S08]  /*13790*/  LDC.64 R8, c[0x0][0x430] ;  /* 0x00010c00ff087b82 */ /* 0x004e700000000a00 */
[----:B------:R-:W1:Y:S01]  /*137a0*/  LDC.64 R10, c[0x0][0x438] ;  /* 0x00010e00ff0a7b82 */ /* 0x000e620000000a00 */
[----:B---3--:R2:W-:Y:S07]  /*137b0*/  STS.128 [UR4+0x346a0], R12 ;  /* 0x0346a00cff007988 */ /* 0x0085ee0008000c04 */
[----:B------:R-:W4:Y:S08]  /*137c0*/  LDC.64 R30, c[0x0][0x318] ;  /* 0x0000c600ff1e7b82 */ /* 0x000f300000000a00 */
[----:B------:R-:W3:Y:S01]  /*137d0*/  LDC.64 R24, c[0x0][0x320] ;  /* 0x0000c800ff187b82 */ /* 0x000ee20000000a00 */
[----:B--2---:R2:W5:Y:S07]  /*137e0*/  LDL.LU R13, [R1+0x108] ;  /* 0x00010800010d7983 */ /* 0x00456e0000300800 */
[----:B------:R-:W3:Y:S01]  /*137f0*/  LDC.64 R26, c[0x0][0x328] ;  /* 0x0000ca00ff1a7b82 */ /* 0x000ee20000000a00 */
[----:B-1----:R1:W-:Y:S07]  /*13800*/  STS.128 [UR4+0x346b0], R8 ;  /* 0x0346b008ff007988 */ /* 0x0023ee0008000c04 */
[----:B------:R-:W2:Y:S01]  /*13810*/  LDC.64 R4, c[0x0][0x330] ;  /* 0x0000cc00ff047b82 */ /* 0x000ea20000000a00 */
[----:B----4-:R4:W-:Y:S04]  /*13820*/  STS.128 [UR4+0x34610], R28 ;  /* 0x0346101cff007988 */ /* 0x0109e80008000c04 */
[----:B-1----:R1:W5:Y:S03]  /*13830*/  LDL.LU R11, [R1+0x104] ;  /* 0x00010400010b7983 */ /* 0x0023660000300800 */
[----:B------:R-:W2:Y:S01]  /*13840*/  LDC.64 R6, c[0x0][0x338] ;  /* 0x0000ce00ff067b82 */ /* 0x000ea20000000a00 */
[----:B---3--:R3:W-:Y:S07]  /*13850*/  STS.128 [UR4+0x34620], R24 ;  /* 0x03462018ff007988 */ /* 0x0087ee0008000c04 */
[----:B------:R-:W1:Y:S08]  /*13860*/  LDC.64 R32, c[0x0][0x360] ;  /* 0x0000d800ff207b82 */ /* 0x000e700000000a00 */
[----:B------:R-:W1:Y:S01]  /*13870*/  LDC.64 R34, c[0x0][0x368] ;  /* 0x0000da00ff227b82 */ /* 0x000e620000000a00 */
[----:B--2---:R2:W-:Y:S07]  /*13880*/  STS.128 [UR4+0x34630], R4 ;  /* 0x03463004ff007988 */ /* 0x0045ee0008000c04 */
[----:B----4-:R-:W4:Y:S08]  /*13890*/  LDC.64 R28, c[0x0][0x370] ;  /* 0x0000dc00ff1c7b82 */ /* 0x010f300000000a00 */
[----:B------:R-:W4:Y:S08]  /*138a0*/  LDC.64 R30, c[0x0][0x378] ;  /* 0x0000de00ff1e7b82 */ /* 0x000f300000000a00 */
[----:B---3--:R-:W3:Y:S01]  /*138b0*/  LDC.64 R24, c[0x0][0x400] ;  /* 0x00010000ff187b82 */ /* 0x008ee20000000a00 */
[----:B-1----:R1:W-:Y:S07]  /*138c0*/  STS.128 [UR4+0x34660], R32 ;  /* 0x03466020ff007988 */ /* 0x0023ee0008000c04 */
[----:B------:R-:W3:Y:S08]  /*138d0*/  LDC.64 R26, c[0x0][0x408] ;  /* 0x00010200ff1a7b82 */ /* 0x000ef00000000a00 */
[----:B--2---:R-:W2:Y:S01]  /*138e0*/  LDC.64 R4, c[0x0][0x410] ;  /* 0x00010400ff047b82 */ /* 0x004ea20000000a00 */
[----:B----4-:R4:W-:Y:S07]  /*138f0*/  STS.128 [UR4+0x34670], R28 ;  /* 0x0346701cff007988 */ /* 0x0109ee0008000c04 */
[----:B------:R-:W2:Y:S01]  /*13900*/  LDC.64 R6, c[0x0][0x418] ;  /* 0x00010600ff067b82 */ /* 0x000ea20000000a00 */
[----:B---3--:R3:W-:Y:S07]  /*13910*/  STS.128 [UR4+0x34680], R24 ;  /* 0x03468018ff007988 */ /* 0x0087ee0008000c04 */
[----:B-1----:R-:W1:Y:S08]  /*13920*/  LDC.64 R32, c[0x0][0x440] ;  /* 0x00011000ff207b82 */ /* 0x002e700000000a00 */
[----:B------:R-:W1:Y:S01]  /*13930*/  LDC.64 R34, c[0x0][0x448] ;  /* 0x00011200ff227b82 */ /* 0x000e620000000a00 */
[----:B--2---:R2:W-:Y:S07]  /*13940*/  STS.128 [UR4+0x34690], R4 ;  /* 0x03469004ff007988 */ /* 0x0045ee0008000c04 */
[----:B----4-:R-:W4:Y:S08]  /*13950*/  LDC.64 R28, c[0x0][0x450] ;  /* 0x00011400ff1c7b82 */ /* 0x010f300000000a00 */
[----:B------:R-:W4:Y:S08]  /*13960*/  LDC.64 R30, c[0x0][0x458] ;  /* 0x00011600ff1e7b82 */ /* 0x000f300000000a00 */
[----:B---3--:R-:W3:Y:S08]  /*13970*/  LDC.64 R24, c[0x0][0x460] ;  /* 0x00011800ff187b82 */ /* 0x008ef00000000a00 */
[----:B------:R-:W3:Y:S08]  /*13980*/  LDC.64 R26, c[0x0][0x468] ;  /* 0x00011a00ff1a7b82 */ /* 0x000ef00000000a00 */
[----:B--2---:R-:W2:Y:S08]  /*13990*/  LDC.64 R4, c[0x0][0x470] ;  /* 0x00011c00ff047b82 */ /* 0x004eb00000000a00 */
[----:B------:R-:W2:Y:S01]  /*139a0*/  LDC.64 R6, c[0x0][0x478] ;  /* 0x00011e00ff067b82 */ /* 0x000ea20000000a00 */
[----:B-1----:R1:W-:Y:S04]  /*139b0*/  STS.128 [UR4+0x346c0], R32 ;  /* 0x0346c020ff007988 */ /* 0x0023e80008000c04 */
[----:B----4-:R1:W-:Y:S04]  /*139c0*/  STS.128 [UR4+0x346d0], R28 ;  /* 0x0346d01cff007988 */ /* 0x0103e80008000c04 */
[----:B---3--:R1:W-:Y:S04]  /*139d0*/  STS.128 [UR4+0x346e0], R24 ;  /* 0x0346e018ff007988 */ /* 0x0083e80008000c04 */
[----:B--2---:R1:W-:Y:S02]  /*139e0*/  STS.128 [UR4+0x346f0], R4 ;  /* 0x0346f004ff007988 */ /* 0x0043e40008000c04 */
.L_x_291:
[----:B--2---:R-:W-:Y:S05]  /*139f0*/  BSYNC B0 ;  /* 0x0000000000007941 */ /* 0x004fea0003800000 */
.L_x_290:
[----:B------:R-:W-:Y:S01]  /*13a00*/  ELECT P0, URZ, PT ;  /* 0x00000000003f782f */ /* 0x000fe20003800000 */
[----:B------:R-:W-:Y:S01]  /*13a10*/  NOP ;  /* 0x0000000000007918 */ /* 0x000fe20000000000 */
[----:B------:R-:W-:Y:S11]  /*13a20*/  BSSY B0, `(.L_x_292) ;  /* 0x000004a000007945 */ /* 0x000ff60003800000 */
[----:B------:R-:W-:Y:S05]  /*13a30*/  @!P0 BRA `(.L_x_293) ;  /* 0x0000000400208947 */ /* 0x000fea0003800000 */
[----:B-1----:R-:W1:Y:S08]  /*13a40*/  LDC.64 R4, c[0x0][0x518] ;  /* 0x00014600ff047b82 */ /* 0x002e700000000a00 */
[----:B------:R-:W2:Y:S08]  /*13a50*/  LDC.64 R2, c[0x0][0x528] ;  /* 0x00014a00ff027b82 */ /* 0x000eb00000000a00 */
[----:B------:R-:W4:Y:S01]  /*13a60*/  LDC.64 R8, c[0x0][0x510] ;  /* 0x00014400ff087b82 */ /* 0x000f220000000a00 */
[----:B-1----:R-:W-:-:S07]  /*13a70*/  IMAD.WIDE R4, R18, 0x8, R4 ;  /* 0x0000000812047825 */ /* 0x002fce00078e0204 */
[----:B------:R-:W1:Y:S01]  /*13a80*/  LDC.64 R6, c[0x0][0x520] ;  /* 0x00014800ff067b82 */ /* 0x000e620000000a00 */
[----:B------:R-:W3:Y:S01]  /*13a90*/  LDG.E.64 R4, desc[UR38][R4.64] ;  /* 0x0000002604047981 */ /* 0x000ee2000c1e1b00 */
[----:B--2---:R-:W-:-:S06]  /*13aa0*/  IMAD.WIDE R2, R18, 0x8, R2 ;  /* 0x0000000812027825 */ /* 0x004fcc00078e0202 */
[----:B------:R-:W2:Y:S01]  /*13ab0*/  LDG.E.64 R2, desc[UR38][R2.64] ;  /* 0x0000002602027981 */ /* 0x000ea2000c1e1b00 */
[----:B----4-:R-:W-:-:S06]  /*13ac0*/  IMAD.WIDE R8, R18, 0x8, R8 ;  /* 0x0000000812087825 */ /* 0x010fcc00078e0208 */
[----:B------:R-:W4:Y:S01]  /*13ad0*/  LDG.E.64 R8, desc[UR38][R8.64] ;  /* 0x0000002608087981 */ /* 0x000f22000c1e1b00 */
[----:B-1----:R-:W-:-:S06]  /*13ae0*/  IMAD.WIDE R6, R18, 0x8, R6 ;  /* 0x0000000812067825 */ /* 0x002fcc00078e0206 */
[----:B------:R-:W4:Y:S01]  /*13af0*/  LDG.E.64 R6, desc[UR38][R6.64] ;  /* 0x0000002606067981 */ /* 0x000f22000c1e1b00 */
[----:B------:R-:W-:Y:S02]  /*13b00*/  UMOV UR4, 0x400 ;  /* 0x0000040000047882 */ /* 0x000fe40000000000 */
[----:B------:R-:W-:-:S09]  /*13b10*/  ULEA UR4, UR58, UR4, 0x18 ;  /* 0x000000043a047291 */ /* 0x000fd2000f8ec03f */
[----:B------:R-:W1:Y:S04]  /*13b20*/  LDS R10, [UR4+0x3461c] ;  /* 0x03461c04ff0a7984 */ /* 0x000e680008000800 */
[----:B------:R-:W1:Y:S01]  /*13b30*/  LDS R12, [UR4+0x3469c] ;  /* 0x03469c04ff0c7984 */ /* 0x000e620008000800 */
[----:B------:R-:W-:Y:S02]  /*13b40*/  UIADD3 UR6, UR4, 0x34680, URZ ;  /* 0x0003468004067890 */ /* 0x000fe4000fffe03f */
[----:B------:R-:W-:-:S04]  /*13b50*/  UIADD3 UR5, UR4, 0x34600, URZ ;  /* 0x0003460004057890 */ /* 0x000fc8000fffe03f */
[----:B------:R-:W-:Y:S02]  /*13b60*/  IMAD.U32 R24, RZ, RZ, UR6 ;  /* 0x00000006ff187e24 */ /* 0x000fe4000f8e00ff */
[----:B------:R-:W-:-:S03]  /*13b70*/  MOV R22, UR5 ;  /* 0x0000000500167c02 */ /* 0x000fc60008000f00 */
[----:B------:R-:W-:Y:S02]  /*13b80*/  SHF.R.U64 R24, R24, 0x4, RZ ;  /* 0x0000000418187819 */ /* 0x000fe400000012ff */
[----:B------:R-:W-:Y:S02]  /*13b90*/  SHF.R.U64 R22, R22, 0x4, RZ ;  /* 0x0000000416167819 */ /* 0x000fe400000012ff */
[----:B-----5:R-:W-:Y:S01]  /*13ba0*/  IADD3 R13, R13, -0x1, RZ ;  /* 0xffffffff0d0d7810 */ /* 0x020fe20007ffe0ff */
[----:B------:R-:W-:Y:S04]  /*13bb0*/  STS [UR4+0x34690], R24 ;  /* 0x03469018ff007988 */ /* 0x000fe80008000804 */
[----:B------:R-:W-:Y:S04]  /*13bc0*/  STS [UR4+0x34610], R22 ;  /* 0x03461016ff007988 */ /* 0x000fe80008000804 */
[----:B------:R-:W-:Y:S04]  /*13bd0*/  STS [UR4+0x34614], R22 ;  /* 0x03461416ff007988 */ /* 0x000fe80008000804 */
[----:B------:R-:W-:Y:S04]  /*13be0*/  STS [UR4+0x34694], R24 ;  /* 0x03469418ff007988 */ /* 0x000fe80008000804 */
[----:B------:R-:W-:Y:S04]  /*13bf0*/  STS [UR4+0x34630], RZ ;  /* 0x034630ffff007988 */ /* 0x000fe80008000804 */
[----:B------:R-:W-:Y:S01]  /*13c00*/  STS [UR4+0x346b0], RZ ;  /* 0x0346b0ffff007988 */ /* 0x000fe20008000804 */
[----:B---3--:R-:W-:-:S04]  /*13c10*/  SHF.L.U64.HI R5, R4, 0x1, R5 ;  /* 0x0000000104057819 */ /* 0x008fc80000010205 */
[----:B------:R-:W-:Y:S02]  /*13c20*/  LOP3.LUT R5, R5, 0x1fffffff, RZ, 0xc0, !PT ;  /* 0x1fffffff05057812 */ /* 0x000fe400078ec0ff */
[----:B--2---:R-:W-:Y:S02]  /*13c30*/  SHF.L.U64.HI R3, R2, 0x1, R3 ;  /* 0x0000000102037819 */ /* 0x004fe40000010203 */
[----:B------:R-:W-:Y:S02]  /*13c40*/  SHF.R.U32.HI R15, RZ, 0x4, R5 ;  /* 0x00000004ff0f7819 */ /* 0x000fe40000011605 */
[----:B------:R-:W-:Y:S02]  /*13c50*/  LOP3.LUT R3, R3, 0x1fffffff, RZ, 0xc0, !PT ;  /* 0x1fffffff03037812 */ /* 0x000fe400078ec0ff */
[----:B-1----:R-:W-:Y:S02]  /*13c60*/  LOP3.LUT R10, R10, 0xf, R15, 0xb8, !PT ;  /* 0x0000000f0a0a7812 */ /* 0x002fe400078eb80f */
[----:B------:R-:W-:-:S04]  /*13c70*/  SHF.R.U32.HI R15, RZ, 0x4, R3 ;  /* 0x00000004ff0f7819 */ /* 0x000fc80000011603 */
[----:B------:R-:W-:Y:S01]  /*13c80*/  LOP3.LUT R14, R12, 0xf, R15, 0xb8, !PT ;  /* 0x0000000f0c0e7812 */ /* 0x000fe200078eb80f */
[----:B------:R-:W-:Y:S04]  /*13c90*/  STS [UR4+0x3461c], R10 ;  /* 0x03461c0aff007988 */ /* 0x000fe80008000804 */
[----:B------:R-:W-:Y:S04]  /*13ca0*/  STS [UR4+0x3469c], R14 ;  /* 0x03469c0eff007988 */ /* 0x000fe80008000804 */
[----:B------:R-:W1:Y:S04]  /*13cb0*/  LDS R12, [UR4+0x3461c] ;  /* 0x03461c04ff0c7984 */ /* 0x000e680008000800 */
[----:B------:R-:W2:Y:S01]  /*13cc0*/  LDS R15, [UR4+0x3469c] ;  /* 0x03469c04ff0f7984 */ /* 0x000ea20008000800 */
[----:B-1----:R-:W-:-:S02]  /*13cd0*/  LOP3.LUT R12, R12, 0xf0, RZ, 0xb8, !PT ;  /* 0x000000f00c0c7812 */ /* 0x002fc400078eb8ff */
[----:B--2---:R-:W-:-:S03]  /*13ce0*/  LOP3.LUT R15, R15, 0xf0, RZ, 0xb8, !PT ;  /* 0x000000f00f0f7812 */ /* 0x004fc600078eb8ff */
[----:B------:R-:W-:Y:S04]  /*13cf0*/  STS [UR4+0x3461c], R12 ;  /* 0x03461c0cff007988 */ /* 0x000fe80008000804 */
[----:B------:R-:W-:Y:S04]  /*13d00*/  STS [UR4+0x3469c], R15 ;  /* 0x03469c0fff007988 */ /* 0x000fe80008000804 */
[----:B------:R-:W1:Y:S04]  /*13d10*/  LDS R23, [UR4+0x3461c] ;  /* 0x03461c04ff177984 */ /* 0x000e680008000800 */
[----:B------:R-:W2:Y:S01]  /*13d20*/  LDS R25, [UR4+0x3469c] ;  /* 0x03469c04ff197984 */ /* 0x000ea20008000800 */
[----:B-1----:R-:W-:-:S02]  /*13d30*/  LOP3.LUT R23, R23, 0xf00, RZ, 0xb8, !PT ;  /* 0x00000f0017177812 */ /* 0x002fc400078eb8ff */
[----:B--2---:R-:W-:-:S03]  /*13d40*/  LOP3.LUT R25, R25, 0xf00, RZ, 0xb8, !PT ;  /* 0x00000f0019197812 */ /* 0x004fc600078eb8ff */
[----:B------:R-:W-:Y:S04]  /*13d50*/  STS.64 [UR4+0x34618], R22 ;  /* 0x03461816ff007988 */ /* 0x000fe80008000a04 */
[----:B------:R-:W-:Y:S04]  /*13d60*/  STS.64 [UR4+0x34698], R24 ;  /* 0x03469818ff007988 */ /* 0x000fe80008000a04 */
[----:B------:R-:W1:Y:S04]  /*13d70*/  LDS R21, [UR4+0x3461c] ;  /* 0x03461c04ff157984 */ /* 0x000e680008000800 */
[----:B------:R-:W2:Y:S01]  /*13d80*/  LDS R10, [UR4+0x3469c] ;  /* 0x03469c04ff0a7984 */ /* 0x000ea20008000800 */
[----:B------:R-:W-:Y:S01]  /*13d90*/  IMAD.SHL.U32 R4, R4, 0x2, RZ ;  /* 0x0000000204047824 */ /* 0x000fe200078e00ff */
[----:B------:R-:W-:Y:S01]  /*13da0*/  SHF.L.U32 R2, R2, 0x1, RZ ;  /* 0x0000000102027819 */ /* 0x000fe200000006ff */
[----:B------:R-:W-:Y:S01]  /*13db0*/  VIADD R12, R11, 0xffffffff ;  /* 0xffffffff0b0c7836 */ /* 0x000fe20000000000 */
[----:B------:R-:W-:-:S02]  /*13dc0*/  CS2R R14, SRZ ;  /* 0x00000000000e7805 */ /* 0x000fc4000001ff00 */
[----:B------:R-:W-:Y:S02]  /*13dd0*/  LOP3.LUT R2, R2, 0xfffffffe, RZ, 0xc0, !PT ;  /* 0xfffffffe02027812 */ /* 0x000fe400078ec0ff */
[----:B------:R-:W-:Y:S01]  /*13de0*/  LOP3.LUT R4, R4, 0xfffffffe, RZ, 0xc0, !PT ;  /* 0xfffffffe04047812 */ /* 0x000fe200078ec0ff */
[----:B------:R3:W-:Y:S01]  /*13df0*/  STS.128 [UR4+0x34620], R12 ;  /* 0x0346200cff007988 */ /* 0x0007e20008000c04 */
[----:B------:R-:W-:Y:S02]  /*13e00*/  SHF.R.U64 R3, R2, 0x4, R3 ;  /* 0x0000000402037819 */ /* 0x000fe40000001203 */
[----:B------:R-:W-:Y:S01]  /*13e10*/  SHF.R.U64 R5, R4, 0x4, R5 ;  /* 0x0000000404057819 */ /* 0x000fe20000001205 */
[----:B----4-:R4:W-:Y:S04]  /*13e20*/  STS.64 [UR4+0x34600], R8 ;  /* 0x03460008ff007988 */ /* 0x0109e80008000a04 */
[----:B------:R4:W-:Y:S01]  /*13e30*/  STS [UR4+0x3460c], R5 ;  /* 0x03460c05ff007988 */ /* 0x0009e20008000804 */
[----:B---3--:R-:W-:-:S03]  /*13e40*/  IADD3 R13, R19, -0x1, RZ ;  /* 0xffffffff130d7810 */ /* 0x008fc60007ffe0ff */
[----:B------:R4:W-:Y:S04]  /*13e50*/  STS [UR4+0x3468c], R3 ;  /* 0x03468c03ff007988 */ /* 0x0009e80008000804 */
[----:B------:R4:W-:Y:S01]  /*13e60*/  STS.128 [UR4+0x346a0], R12 ;  /* 0x0346a00cff007988 */ /* 0x0009e20008000c04 */
[----:B-1----:R-:W-:Y:S02]  /*13e70*/  LOP3.LUT R2, R21, 0xf000, RZ, 0xb8, !PT ;  /* 0x0000f00015027812 */ /* 0x002fe400078eb8ff */
[----:B--2---:R-:W-:Y:S01]  /*13e80*/  LOP3.LUT R10, R10, 0xf000, RZ, 0xb8, !PT ;  /* 0x0000f0000a0a7812 */ /* 0x004fe200078eb8ff */
[----:B------:R4:W-:Y:S04]  /*13e90*/  STS.64 [UR4+0x34680], R6 ;  /* 0x03468006ff007988 */ /* 0x0009e80008000a04 */
[----:B------:R4:W-:Y:S04]  /*13ea0*/  STS [UR4+0x3461c], R2 ;  /* 0x03461c02ff007988 */ /* 0x0009e80008000804 */
[----:B------:R4:W-:Y:S02]  /*13eb0*/  STS [UR4+0x3469c], R10 ;  /* 0x03469c0aff007988 */ /* 0x0009e40008000804 */
.L_x_293:
[----:B------:R-:W-:Y:S05]  /*13ec0*/  BSYNC B0 ;  /* 0x0000000000007941 */ /* 0x000fea0003800000 */
.L_x_292:
[----:B------:R-:W-:Y:S01]  /*13ed0*/  ELECT P0, URZ, PT ;  /* 0x00000000003f782f */ /* 0x000fe20003800000 */
[----:B------:R-:W-:Y:S01]  /*13ee0*/  NOP ;  /* 0x0000000000007918 */ /* 0x000fe20000000000 */
[----:B------:R-:W-:Y:S11]  /*13ef0*/  BSSY B0, `(.L_x_294) ;  /* 0x0000004000007945 */ /* 0x000ff60003800000 */
[----:B------:R-:W-:Y:S05]  /*13f00*/  @!P0 BRA `(.L_x_295) ;  /* 0x0000000000088947 */ /* 0x000fea0003800000 */
[----:B------:R0:W-:Y:S01]  /*13f10*/  UTMACMDFLUSH ;  /* 0x00000000000079b7 */ /* 0x0001e20000000000 */
[----:B------:R-:W-:-:S04]  /*13f20*/  DEPBAR.LE SB0, 0x0 ;  /* 0x000080000000791a */ /* 0x000fc80000000000 */
.L_x_295:
[----:B------:R-:W-:Y:S05]  /*13f30*/  BSYNC B0 ;  /* 0x0000000000007941 */ /* 0x000fea0003800000 */
.L_x_294:
[----:B------:R-:W-:Y:S01]  /*13f40*/  UMOV UR4, 0x400 ;  /* 0x0000040000047882 */ /* 0x000fe20000000000 */
[----:B---3--:R-:W-:Y:S01]  /*13f50*/  IMAD.SHL.U32 R0, R0, 0x4, RZ ;  /* 0x0000000400007824 */ /* 0x008fe200078e00ff */
[----:B------:R-:W-:Y:S01]  /*13f60*/  ULEA UR18, UR58, UR4, 0x18 ;  /* 0x000000043a127291 */ /* 0x000fe2000f8ec03f */
[----:B------:R-:W-:-:S03]  /*13f70*/  ULDC UR14, c[0x0][0x884] ;  /* 0x00022100000e7ab9 */ /* 0x000fc60000000800 */
[----:B------:R-:W-:Y:S01]  /*13f80*/  UIADD3 UR20, UR18, 0x34600, URZ ;  /* 0x0003460012147890 */ /* 0x000fe2000fffe03f */
[----:B-1----:R-:W-:Y:S01]  /*13f90*/  IADD3 R4, P0, R0, UR12, RZ ;  /* 0x0000000c00047c10 */ /* 0x002fe2000ff1e0ff */
[----:B------:R-:W-:-:S03]  /*13fa0*/  UIMAD.WIDE UR14, UR14, 0x80, UR12 ;  /* 0x000000800e0e78a5 */ /* 0x000fc6000f8e020c */
[----:B----4-:R-:W-:-:S03]  /*13fb0*/  IADD3.X R5, RZ, UR13, RZ, P0, !PT ;  /* 0x0000000dff057c10 */ /* 0x010fc600087fe4ff */
[----:B------:R-:W-:Y:S01]  /*13fc0*/  IADD3 R2, P1, R0, UR14, RZ ;  /* 0x0000000e00027c10 */ /* 0x000fe2000ff3e0ff */
[----:B------:R-:W1:Y:S04]  /*13fd0*/  LDS R7, [R0+UR20] ;  /* 0x0000001400077984 */ /* 0x000e680008000800 */
[----:B------:R2:W3:Y:S01]  /*13fe0*/  LDS R9, [R0+UR20+0x80] ;  /* 0x0000801400097984 */ /* 0x0004e20008000800 */
[----:B------:R-:W-:Y:S02]  /*13ff0*/  IMAD.X R3, RZ, RZ, UR15, P1 ;  /* 0x0000000fff037e24 */ /* 0x000fe400088e06ff */
[----:B------:R-:W-:Y:S01]  /*14000*/  IMAD.MOV.U32 R6, RZ, RZ, 0x1 ;  /* 0x00000001ff067424 */ /* 0x000fe200078e00ff */
[----:B------:R-:W-:Y:S01]  /*14010*/  BSSY B0, `(.L_x_296) ;  /* 0x00000f2000007945 */ /* 0x000fe20003800000 */
[----:B------:R-:W-:Y:S01]  /*14020*/  USHF.L.U32 UR4, UR58, 0x6, URZ ;  /* 0x000000063a047899 */ /* 0x000fe2000800063f */
[----:B------:R-:W-:Y:S01]  /*14030*/  IMAD.MOV.U32 R10, RZ, RZ, 0x1 ;  /* 0x00000001ff0a7424 */ /* 0x000fe200078e00ff */
[----:B------:R-:W-:Y:S01]  /*14040*/  USHF.L.U32 UR5, UR58, 0xc, URZ ;  /* 0x0000000c3a057899 */ /* 0x000fe2000800063f */
[----:B--2---:R-:W-:-:S02]  /*14050*/  MOV R0, RZ ;  /* 0x000000ff00007202 */ /* 0x004fc40000000f00 */
[----:B------:R-:W-:Y:S01]  /*14060*/  MOV R19, RZ ;  /* 0x000000ff00137202 */ /* 0x000fe20000000f00 */
[----:B------:R-:W-:Y:S02]  /*14070*/  ULOP3.LUT UR22, UR59, 0x1, URZ, 0xfc, !UPT ;  /* 0x000000013b167892 */ /* 0x000fe4000f8efc3f */
[----:B------:R-:W-:Y:S02]  /*14080*/  ULOP3.LUT UR19, UR42, 0x2, URZ, 0xfc, !UPT ;  /* 0x000000022a137892 */ /* 0x000fe4000f8efc3f */
[----:B------:R-:W-:Y:S02]  /*14090*/  ULOP3.LUT UR16, UR4, 0x40, URZ, 0xc0, !UPT ;  /* 0x0000004004107892 */ /* 0x000fe4000f8ec03f */
[----:B------:R-:W-:Y:S02]  /*140a0*/  ULOP3.LUT UR17, UR5, 0x1000, URZ, 0xc0, !UPT ;  /* 0x0000100005117892 */ /* 0x000fe4000f8ec03f */
[----:B------:R-:W-:Y:S01]  /*140b0*/  UIADD3 UR21, UR18, 0x34680, URZ ;  /* 0x0003468012157890 */ /* 0x000fe2000fffe03f */
[----:B-1----:R1:W5:Y:S04]  /*140c0*/  ATOMG.E.EXCH.STRONG.GPU PT, RZ, [R4], R7 ;  /* 0x0000000704ff73a8 */ /* 0x00236800041ee100 */
[----:B---3--:R2:W5:Y:S01]  /*140d0*/  ATOMG.E.EXCH.STRONG.GPU PT, RZ, [R2], R9 ;  /* 0x0000000902ff73a8 */ /* 0x00856200041ee100 */
[----:B-1----:R-:W-:-:S02]  /*140e0*/  MOV R4, 0x1 ;  /* 0x0000000100047802 */ /* 0x002fc40000000f00 */
[----:B--2---:R-:W-:Y:S02]  /*140f0*/  PRMT R2, R6, 0x7610, R2 ;  /* 0x0000761006027816 */ /* 0x004fe40000000002 */
[----:B------:R-:W-:-:S07]  /*14100*/  PRMT R3, R4, 0x7610, R3 ;  /* 0x0000761004037816 */ /* 0x000fce0000000003 */
.L_x_315:
[----:B------:R-:W-:Y:S01]  /*14110*/  LOP3.LUT P0, RZ, R3, 0xff, RZ, 0xc0, !PT ;  /* 0x000000ff03ff7812 */ /* 0x000fe2000780c0ff */
[----:B-1---5:R-:W-:Y:S01]  /*14120*/  VIADD R4, R11, 0x3f ;  /* 0x0000003f0b047836 */ /* 0x022fe20000000000 */
[----:B------:R-:W-:Y:S05]  /*14130*/  YIELD ;  /* 0x0000000000007946 */ /* 0x000fea0003800000 */
[----:B------:R-:W-:Y:S01]  /*14140*/  SHF.R.S32.HI R5, RZ, 0x1f, R4 ;  /* 0x0000001fff057819 */ /* 0x000fe20000011404 */
[----:B------:R-:W-:Y:S03]  /*14150*/  BSSY B1, `(.L_x_297) ;  /* 0x0000008000017945 */ /* 0x000fe60003800000 */
[----:B------:R-:W-:-:S02]  /*14160*/  LEA.HI R5, R5, R4, RZ, 0x6 ;  /* 0x0000000405057211 */ /* 0x000fc400078f30ff */
[----:B------:R-:W-:Y:S05]  /*14170*/  @!P0 BRA `(.L_x_298) ;  /* 0x0000000000148947 */ /* 0x000fea0003800000 */
[----:B------:R-:W-:-:S04]  /*14180*/  DEPBAR {5,4,3,2,1,0} ;  /* 0x0000003f0000791a */ /* 0x000fc80000000000 */
[----:B------:R1:W-:Y:S01]  /*14190*/  UTMACCTL.IV [UR12] ;  /* 0x000000000c0079b9 */ /* 0x0003e20008000000 */
[----:B------:R-:W-:-:S04]  /*141a0*/  DEPBAR {5,4,3,2,1,0} ;  /* 0x0000003f0000791a */ /* 0x000fc80000000000 */
[----:B------:R1:W-:Y:S02]  /*141b0*/  UTMACCTL.IV [UR14] ;  /* 0x000000000e0079b9 */ /* 0x0003e40008000000 */
[----:B-1----:R-:W-:Y:S01]  /*141c0*/  NOP ;  /* 0x0000000000007918 */ /* 0x002fe20000000000 */
.L_x_298:
[----:B------:R-:W-:Y:S05]  /*141d0*/  BSYNC B1 ;  /* 0x0000000000017941 */ /* 0x000fea0003800000 */
.L_x_297:
[----:B------:R-:W-:Y:S01]  /*141e0*/  UMOV UR4, 0xffffffff ;  /* 0xffffffff00047882 */ /* 0x000fe20000000000 */
[----:B------:R-:W-:Y:S02]  /*141f0*/  SHF.R.S32.HI R7, RZ, 0x6, R5 ;  /* 0x00000006ff077819 */ /* 0x000fe40000011405 */
[----:B------:R-:W-:Y:S05]  /*14200*/  BRA.DIV UR4, `(.L_x_299) ;  /* 0x0000004604147947 */ /* 0x000fea000b800000 */
[----:B------:R-:W-:-:S13]  /*14210*/  ELECT P6, URZ, PT ;  /* 0x00000000003f782f */ /* 0x000fda00038c0000 */
.L_x_407:
[----:B------:R-:W-:Y:S01]  /*14220*/  ISETP.LT.OR P6, PT, R11, 0x1, !P6 ;  /* 0x000000010b00780c */ /* 0x000fe200077c1670 */
[----:B------:R-:W-:-:S12]  /*14230*/  BSSY B1, `(.L_x_300) ;  /* 0x000002f000017945 */ /* 0x000fd80003800000 */
[----:B------:R-:W-:Y:S05]  /*14240*/  @P6 BRA `(.L_x_301) ;  /* 0x0000000000b46947 */ /* 0x000fea0003800000 */
[----:B------:R-:W-:Y:S01]  /*14250*/  LEA R17, R17, UR16, 0x7 ;  /* 0x0000001011117c11 */ /* 0x000fe2000f8e38ff */
[----:B------:R-:W-:Y:S01]  /*14260*/  VIADD R9, R7, 0x1 ;  /* 0x0000000107097836 */ /* 0x000fe20000000000 */
[----:B------:R-:W-:Y:S01]  /*14270*/  SHF.L.U32 R16, R16, 0x8, RZ ;  /* 0x0000000810107819 */ /* 0x000fe200000006ff */
[----:B------:R-:W-:Y:S01]  /*14280*/  IMAD.MOV.U32 R3, RZ, RZ, R10 ;  /* 0x000000ffff037224 */ /* 0x000fe200078e000a */
[----:B------:R-:W-:Y:S02]  /*14290*/  MOV R12, RZ ;  /* 0x000000ff000c7202 */ /* 0x000fe40000000f00 */
[----:B------:R-:W-:-:S07]  /*142a0*/  MOV R4, R0 ;  /* 0x0000000000047202 */ /* 0x000fce0000000f00 */
.L_x_304:
[----:B-1----:R-:W-:Y:S01]  /*142b0*/  LEA R8, R4, UR18, 0x3 ;  /* 0x0000001204087c11 */ /* 0x002fe2000f8e18ff */
[----:B------:R-:W-:Y:S05]  /*142c0*/  YIELD ;  /* 0x0000000000007946 */ /* 0x000fea0003800000 */
[----:B------:R-:W-:Y:S02]  /*142d0*/  SHF.L.U32 R5, R3, 0x1f, RZ ;  /* 0x0000001f03057819 */ /* 0x000fe400000006ff */
[----:B------:R-:W-:Y:S02]  /*142e0*/  LOP3.LUT P1, RZ, R20, 0x7f, RZ, 0xc0, !PT ;  /* 0x0000007f14ff7812 */ /* 0x000fe4000782c0ff */
[----:B------:R-:W1:Y:S11]  /*142f0*/  SYNCS.PHASECHK.TRANS64.TRYWAIT P0, [R8+URZ+0x344a0], R5 ;  /* 0x0344a005080075a7 */ /* 0x000e76000800017f */
[----:B------:R-:W2:Y:S01]  /*14300*/  @!P1 LDC R6, c[0x0][0x500] ;  /* 0x00014000ff069b82 */ /* 0x000ea20000000800 */
[----:B-1----:R-:W-:Y:S05]  /*14310*/  @!P0 BRA `(.L_x_302) ;  /* 0x0000004000f08947 */ /* 0x002fea0003800000 */
.L_x_408:
[----:B------:R-:W-:Y:S01]  /*14320*/  UPRMT UR4, UR19, 0x9910, URZ ;  /* 0x0000991013047896 */ /* 0x000fe2000800003f */
[----:B--2---:R2:W-:Y:S03]  /*14330*/  @!P1 SYNCS.ARRIVE.TRANS64 RZ, [R8+URZ+0x34480], R6 ;  /* 0x0344800608ff99a7 */ /* 0x0045e6000800003f */
[----:B------:R-:W-:-:S06]  /*14340*/  UISETP.NE.AND UP0, UPT, UR4, 0x2, UPT ;  /* 0x000000020400788c */ /* 0x000fcc000bf05270 */
[----:B------:R-:W-:-:S13]  /*14350*/  PLOP3.LUT P0, PT, PT, PT, UP0, 0x80, 0x0 ;  /* 0x000000000000781c */ /* 0x000fda0003f0f008 */
[----:B--2---:R-:W-:Y:S05]  /*14360*/  @P0 BRA `(.L_x_303) ;  /* 0x0000000000040947 */ /* 0x004fea0003800000 */
[----:B------:R-:W-:Y:S01]  /*14370*/  BPT.TRAP 0x1 ;  /* 0x000000040000795c */ /* 0x000fe20000300000 */
.L_x_303:
[C---:B------:R-:W-:Y:S01]  /*14380*/  R2UR UR8, R4.reuse ;  /* 0x00000000040872ca */ /* 0x040fe200000e0000 */
[----:B------:R-:W-:Y:S01]  /*14390*/  VIADD R4, R4, 0x1 ;  /* 0x0000000104047836 */ /* 0x000fe20000000000 */
[----:B------:R-:W-:Y:S01]  /*143a0*/  R2UR UR9, R8 ;  /* 0x00000000080972ca */ /* 0x000fe200000e0000 */
[----:B------:R-:W-:Y:S01]  /*143b0*/  UMOV UR24, 0x0 ;  /* 0x0000000000187882 */ /* 0x000fe20000000000 */
[----:B------:R-:W-:Y:S01]  /*143c0*/  IADD3 R9, R9, -0x1, RZ ;  /* 0xffffffff09097810 */ /* 0x000fe20007ffe0ff */
[----:B------:R-:W-:Y:S01]  /*143d0*/  UMOV UR25, 0x10000000 ;  /* 0x1000000000197882 */ /* 0x000fe20000000000 */
[----:B------:R-:W-:Y:S01]  /*143e0*/  R2UR UR10, R12 ;  /* 0x000000000c0a72ca */ /* 0x000fe200000e0000 */
[----:B------:R-:W-:Y:S01]  /*143f0*/  UMOV UR23, 0x30000 ;  /* 0x0003000000177882 */ /* 0x000fe20000000000 */
[----:B------:R-:W-:Y:S01]  /*14400*/  R2UR UR11, R16 ;  /* 0x00000000100b72ca */ /* 0x000fe200000e0000 */
[----:B------:R-:W-:Y:S01]  /*14410*/  VIADD R12, R12, 0x40 ;  /* 0x000000400c0c7836 */ /* 0x000fe20000000000 */
[----:B------:R-:W-:-:S02]  /*14420*/  R2UR UR7, R17 ;  /* 0x00000000110772ca */ /* 0x000fc400000e0000 */
[----:B------:R-:W-:Y:S01]  /*14430*/  ISETP.GT.AND P1, PT, R9, 0x1, PT ;  /* 0x000000010900780c */ /* 0x000fe20003f24270 */
[----:B------:R-:W-:Y:S01]  /*14440*/  ULEA UR4, UR8, UR17, 0xd ;  /* 0x0000001108047291 */ /* 0x000fe2000f8e683f */
[C---:B------:R-:W-:Y:S01]  /*14450*/  ISETP.NE.AND P0, PT, R4.reuse, 0x4, PT ;  /* 0x000000040400780c */ /* 0x040fe20003f05270 */
[----:B------:R-:W-:Y:S02]  /*14460*/  ULEA UR8, UR8, UR18, 0xf ;  /* 0x0000001208087291 */ /* 0x000fe4000f8e783f */
[----:B------:R-:W-:Y:S01]  /*14470*/  ULEA UR4, UR4, UR18, 0x1 ;  /* 0x0000001204047291 */ /* 0x000fe2000f8e083f */
[----:B------:R-:W-:Y:S01]  /*14480*/  SEL R6, RZ, 0x1, P0 ;  /* 0x00000001ff067807 */ /* 0x000fe20000000000 */
[----:B------:R-:W-:Y:S01]  /*14490*/  UIADD3 UR9, UR9, 0x34480, URZ ;  /* 0x0003448009097890 */ /* 0x000fe2000fffe03f */
[----:B------:R-:W-:Y:S01]  /*144a0*/  SEL R4, R4, RZ, P0 ;  /* 0x000000ff04047207 */ /* 0x000fe20000000000 */
[----:B------:R-:W-:Y:S01]  /*144b0*/  UIADD3 UR4, UR4, 0x20000, URZ ;  /* 0x0002000004047890 */ /* 0x000fe2000fffe03f */
[----:B------:R-:W-:Y:S01]  /*144c0*/  LOP3.LUT R3, R3, R6, RZ, 0x3c, !PT ;  /* 0x0000000603037212 */ /* 0x000fe200078e3cff */
[----:B------:R-:W-:-:S03]  /*144d0*/  UMOV UR6, UR10 ;  /* 0x0000000a00067c82 */ /* 0x000fc60008000000 */
[----:B------:R-:W-:Y:S02]  /*144e0*/  UMOV UR5, UR9 ;  /* 0x0000000900057c82 */ /* 0x000fe40008000000 */
[----:B------:R2:W-:Y:S02]  /*144f0*/  UTMALDG.2D [UR8], [UR12], desc[UR24] ;  /* 0x000018080c0075b4 */ /* 0x0005e40008009000 */
[----:B------:R2:W-:Y:S02]  /*14500*/  UTMALDG.2D.MULTICAST [UR4], [UR14], UR23, desc[UR24] ;  /* 0x000018040e0073b4 */ /* 0x0005e40008009817 */
[----:B--2---:R-:W-:Y:S05]  /*14510*/  @P1 BRA `(.L_x_304) ;  /* 0xfffffffc00641947 */ /* 0x004fea000383ffff */
.L_x_301:
[----:B------:R-:W-:Y:S05]  /*14520*/  BSYNC B1 ;  /* 0x0000000000017941 */ /* 0x000fea0003800000 */
.L_x_300:
[----:B------:R-:W-:Y:S02]  /*14530*/  IADD3 R0, R7, R0, RZ ;  /* 0x0000000007007210 */ /* 0x000fe40007ffe0ff */
[----:B------:R-:W-:Y:S02]  /*14540*/  LOP3.LUT P0, RZ, R2, 0xff, RZ, 0xc0, !PT ;  /* 0x000000ff02ff7812 */ /* 0x000fe4000780c0ff */
[----:B------:R-:W-:-:S04]  /*14550*/  SHF.R.U32.HI R2, RZ, 0x2, R0 ;  /* 0x00000002ff027819 */ /* 0x000fc80000011600 */
[----:B------:R-:W-:-:S04]  /*14560*/  LOP3.LUT R2, R2, 0x1, RZ, 0xc0, !PT ;  /* 0x0000000102027812 */ /* 0x000fc800078ec0ff */
[----:B------:R-:W-:Y:S01]  /*14570*/  ISETP.NE.U32.AND P1, PT, R2, 0x1, PT ;  /* 0x000000010200780c */ /* 0x000fe20003f25070 */
[----:B------:R-:W-:Y:S02]  /*14580*/  IMAD.U32 R2, RZ, RZ, UR22 ;  /* 0x00000016ff027e24 */ /* 0x000fe4000f8e00ff */
[----:B------:R-:W-:Y:S01]  /*14590*/  @P0 SYNCS.ARRIVE.TRANS64.A1T0 RZ, [UR18+0x34508], RZ ;  /* 0x034508ffffff09a7 */ /* 0x000fe20008100012 */
[----:B------:R-:W-:Y:S02]  /*145a0*/  ISETP.GT.U32.AND P0, PT, R0, 0x3, PT ;  /* 0x000000030000780c */ /* 0x000fe40003f04070 */
[----:B------:R-:W-:Y:S02]  /*145b0*/  ISETP.NE.AND P2, PT, R2, 0x3, PT ;  /* 0x000000030200780c */ /* 0x000fe40003f45270 */
[C---:B------:R-:W-:Y:S02]  /*145c0*/  ISETP.LT.U32.AND P0, PT, R7.reuse, 0x4, P0 ;  /* 0x000000040700780c */ /* 0x040fe40000701070 */
[----:B------:R-:W-:-:S02]  /*145d0*/  ISETP.GT.U32.AND P1, PT, R7, 0x3, !P1 ;  /* 0x000000030700780c */ /* 0x000fc40004f24070 */
[----:B------:R-:W-:Y:S02]  /*145e0*/  SEL R3, RZ, 0x1, !P0 ;  /* 0x00000001ff037807 */ /* 0x000fe40004000000 */
[----:B------:R-:W-:Y:S02]  /*145f0*/  SEL R2, RZ, 0x1, !P1 ;  /* 0x00000001ff027807 */ /* 0x000fe40004800000 */
[----:B------:R-:W-:Y:S02]  /*14600*/  LOP3.LUT R0, R0, 0x3, RZ, 0xc0, !PT ;  /* 0x0000000300007812 */ /* 0x000fe400078ec0ff */
[----:B------:R-:W-:Y:S01]  /*14610*/  LOP3.LUT R10, R2, R10, R3, 0x96, !PT ;  /* 0x0000000a020a7212 */ /* 0x000fe200078e9603 */
[----:B------:R-:W-:Y:S06]  /*14620*/  @!P2 BRA `(.L_x_305) ;  /* 0x000000000004a947 */ /* 0x000fec0003800000 */
[----:B------:R-:W-:Y:S01]  /*14630*/  BPT.TRAP 0x1 ;  /* 0x000000040000795c */ /* 0x000fe20000300000 */
.L_x_305:
[----:B------:R-:W2:Y:S01]  /*14640*/  LDL R4, [R1+0x100] ;  /* 0x0001000001047983 */ /* 0x000ea20000100800 */
[----:B------:R-:W-:Y:S01]  /*14650*/  SHF.L.U32 R2, R19, 0x1f, RZ ;  /* 0x0000001f13027819 */ /* 0x000fe200000006ff */
[----:B------:R-:W-:Y:S01]  /*14660*/  BSSY B1, `(.L_x_306) ;  /* 0x0000005000017945 */ /* 0x000fe20003800000 */
[C---:B--2---:R-:W-:Y:S02]  /*14670*/  LEA R3, R4.reuse, UR18, 0x3 ;  /* 0x0000001204037c11 */ /* 0x044fe4000f8e18ff */
[----:B------:R-:W-:Y:S02]  /*14680*/  LEA R4, R4, UR18, 0x4 ;  /* 0x0000001204047c11 */ /* 0x000fe4000f8e20ff */
[----:B------:R-:W2:Y:S02]  /*14690*/  SYNCS.PHASECHK.TRANS64.TRYWAIT P0, [R3+URZ+0x34400], R2 ;  /* 0x03440002030075a7 */ /* 0x000ea4000800017f */
[----:B--2---:R-:W-:Y:S05]  /*146a0*/  @!P0 BRA `(.L_x_307) ;  /* 0x0000004000208947 */ /* 0x004fea0003800000 */
.L_x_409:
[----:B------:R-:W-:Y:S05]  /*146b0*/  BSYNC B1 ;  /* 0x0000000000017941 */ /* 0x000fea0003800000 */
.L_x_306:
[----:B-1----:R-:W1:Y:S01]  /*146c0*/  LDS.128 R4, [R4+0x34530] ;  /* 0x0345300004047984 */ /* 0x002e620000000c00 */
[----:B------:R-:W-:Y:S01]  /*146d0*/  @!PT LDS RZ, [RZ] ;  /* 0x00000000fffff984 */ /* 0x000fe20000000800 */
[----:B------:R-:W-:Y:S01]  /*146e0*/  @!PT LDS RZ, [RZ] ;  /* 0x00000000fffff984 */ /* 0x000fe20000000800 */
[----:B------:R-:W-:Y:S01]  /*146f0*/  @!PT LDS RZ, [RZ] ;  /* 0x00000000fffff984 */ /* 0x000fe20000000800 */
[----:B------:R-:W-:Y:S01]  /*14700*/  @!PT LDS RZ, [RZ] ;  /* 0x00000000fffff984 */ /* 0x000fe20000000800 */
[----:B------:R3:W-:Y:S06]  /*14710*/  MEMBAR.ALL.CTA ;  /* 0x0000000000007992 */ /* 0x0007ec0000008000 */
[----:B---3--:R-:W3:Y:S01]  /*14720*/  FENCE.VIEW.ASYNC.S ;  /* 0x00000000000073c6 */ /* 0x008ee20000000000 */
[----:B-1----:R-:W-:Y:S01]  /*14730*/  MOV R17, R5 ;  /* 0x0000000500117202 */ /* 0x002fe20000000f00 */
[----:B------:R-:W-:Y:S01]  /*14740*/  IMAD.MOV.U32 R16, RZ, RZ, R4 ;  /* 0x000000ffff107224 */ /* 0x000fe200078e0004 */
[----:B---3--:R-:W-:Y:S06]  /*14750*/  @!P2 BRA `(.L_x_308) ;  /* 0x000000000004a947 */ /* 0x008fec0003800000 */
[----:B------:R-:W-:Y:S01]  /*14760*/  BPT.TRAP 0x1 ;  /* 0x000000040000795c */ /* 0x000fe20000300000 */
.L_x_308:
[----:B------:R-:W1:Y:S01]  /*14770*/  S2R R5, SR_CgaCtaId ;  /* 0x0000000000057919 */ /* 0x000e620000008800 */
[----:B------:R-:W-:Y:S02]  /*14780*/  ISETP.NE.AND P0, PT, R7, RZ, PT ;  /* 0x000000ff0700720c */ /* 0x000fe40003f05270 */
[----:B--2---:R-:W-:Y:S02]  /*14790*/  IADD3 R2, R3, 0x34440, RZ ;  /* 0x0003444003027810 */ /* 0x004fe40007ffe0ff */
[CC--:B------:R-:W-:Y:S02]  /*147a0*/  ISETP.EQ.OR P0, PT, R6.reuse, R18.reuse, !P0 ;  /* 0x000000120600720c */ /* 0x0c0fe40004702670 */
[----:B------:R-:W-:Y:S02]  /*147b0*/  ISETP.NE.AND P1, PT, R6, R18, PT ;  /* 0x000000120600720c */ /* 0x000fe40003f25270 */
[----:B-1----:R-:W-:-:S04]  /*147c0*/  PRMT R2, R5, 0x654, R2 ;  /* 0x0000065405027816 */ /* 0x002fc80000000002 */
[----:B------:R1:W-:Y:S05]  /*147d0*/  SYNCS.ARRIVE.TRANS64.RED.A1T0 RZ, [R2+URZ], RZ ;  /* 0x000000ff02ff79a7 */ /* 0x0003ea000810043f */
[----:B------:R-:W-:Y:S05]  /*147e0*/  @P0 BRA `(.L_x_309) ;  /* 0x0000000400a40947 */ /* 0x000fea0003800000 */
[----:B-1----:R-:W1:Y:S02]  /*147f0*/  LDC.64 R2, c[0x0][0x290] ;  /* 0x0000a400ff027b82 */ /* 0x002e640000000a00 */
[----:B-1----:R-:W-:-:S05]  /*14800*/  IMAD.WIDE R2, R6, 0xc, R2 ;  /* 0x0000000c06027825 */ /* 0x002fca00078e0202 */
[----:B------:R1:W5:Y:S01]  /*14810*/  LDG.E R11, desc[UR38][R2.64+0x8] ;  /* 0x00000826020b7981 */ /* 0x000362000c1e1900 */
[----:B------:R-:W-:-:S03]  /*14820*/  UMOV UR4, 0xffffffff ;  /* 0xffffffff00047882 */ /* 0x000fc60000000000 */
[----:B------:R-:W-:Y:S05]  /*14830*/  BRA.DIV UR4, `(.L_x_310) ;  /* 0x0000003e04d07947 */ /* 0x000fea000b800000 */
[----:B------:R-:W-:-:S13]  /*14840*/  ELECT P6, URZ, PT ;  /* 0x00000000003f782f */ /* 0x000fda00038c0000 */
.L_x_412:
[----:B------:R-:W-:Y:S04]  /*14850*/  BSSY B1, `(.L_x_311) ;  /* 0x000004f000017945 */ /* 0x000fe80003800000 */
[----:B------:R-:W-:Y:S05]  /*14860*/  @!P6 BRA `(.L_x_312) ;  /* 0x000000040034e947 */ /* 0x000fea0003800000 */
[C---:B------:R-:W-:Y:S01]  /*14870*/  IMAD.SHL.U32 R21, R6.reuse, 0x8, RZ ;  /* 0x0000000806157824 */ /* 0x040fe200078e00ff */
[----:B------:R-:W-:Y:S01]  /*14880*/  SHF.R.S32.HI R5, RZ, 0x1f, R6 ;  /* 0x0000001fff057819 */ /* 0x000fe20000011406 */
[----:B------:R-:W-:Y:S01]  /*14890*/  ULDC.64 UR4, c[0x0][0x510] ;  /* 0x0001440000047ab9 */ /* 0x000fe20000000a00 */
[----:B------:R-:W-:Y:S01]  /*148a0*/  ULDC.64 UR6, c[0x0][0x520] ;  /* 0x0001480000067ab9 */ /* 0x000fe20000000a00 */
[----:B------:R-:W2:Y:S01]  /*148b0*/  LDG.E R18, desc[UR38][R2.64] ;  /* 0x0000002602127981 */ /* 0x000ea2000c1e1900 */
[----:B------:R-:W-:Y:S02]  /*148c0*/  SHF.L.U64.HI R22, R6, 0x3, R5 ;  /* 0x0000000306167819 */ /* 0x000fe40000010205 */
[C---:B------:R-:W-:Y:S02]  /*148d0*/  IADD3 R8, P0, R21.reuse, UR4, RZ ;  /* 0x0000000415087c10 */ /* 0x040fe4000ff1e0ff */
[----:B------:R-:W-:Y:S02]  /*148e0*/  IADD3 R4, P2, R21, UR6, RZ ;  /* 0x0000000615047c10 */ /* 0x000fe4000ff5e0ff */
[C---:B------:R-:W-:Y:S01]  /*148f0*/  IADD3.X R9, R22.reuse, UR5, RZ, P0, !PT ;  /* 0x0000000516097c10 */ /* 0x040fe200087fe4ff */
[----:B------:R-:W-:Y:S01]  /*14900*/  ULDC.64 UR4, c[0x0][0x518] ;  /* 0x0001460000047ab9 */ /* 0x000fe20000000a00 */
[----:B------:R-:W-:-:S03]  /*14910*/  IADD3.X R5, R22, UR7, RZ, P2, !PT ;  /* 0x0000000716057c10 */ /* 0x000fc600097fe4ff */
[----:B------:R-:W3:Y:S04]  /*14920*/  LDG.E.64 R14, desc[UR38][R8.64] ;  /* 0x00000026080e7981 */ /* 0x000ee8000c1e1b00 */
[----:B------:R4:W2:Y:S02]  /*14930*/  LDG.E.64 R12, desc[UR38][R4.64] ;  /* 0x00000026040c7981 */ /* 0x0008a4000c1e1b00 */
[----:B----4-:R-:W-:-:S04]  /*14940*/  IADD3 R4, P0, R21, UR4, RZ ;  /* 0x0000000415047c10 */ /* 0x010fc8000ff1e0ff */
[----:B------:R-:W-:Y:S01]  /*14950*/  IADD3.X R5, R22, UR5, RZ, P0, !PT ;  /* 0x0000000516057c10 */ /* 0x000fe200087fe4ff */
[----:B------:R-:W-:-:S04]  /*14960*/  ULDC.64 UR4, c[0x0][0x528] ;  /* 0x00014a0000047ab9 */ /* 0x000fc80000000a00 */
[----:B------:R4:W2:Y:S02]  /*14970*/  LDG.E.64 R8, desc[UR38][R4.64] ;  /* 0x0000002604087981 */ /* 0x0008a4000c1e1b00 */
[----:B----4-:R-:W-:-:S04]  /*14980*/  IADD3 R4, P0, R21, UR4, RZ ;  /* 0x0000000415047c10 */ /* 0x010fc8000ff1e0ff */
[----:B------:R-:W-:-:S06]  /*14990*/  IADD3.X R5, R22, UR5, RZ, P0, !PT ;  /* 0x0000000516057c10 */ /* 0x000fcc00087fe4ff */
[----:B------:R-:W4:Y:S04]  /*149a0*/  LDG.E.64 R4, desc[UR38][R4.64] ;  /* 0x0000002604047981 */ /* 0x000f28000c1e1b00 */
[----:B---3--:R-:W-:Y:S04]  /*149b0*/  STS.64 [UR20], R14 ;  /* 0x0000000eff007988 */ /* 0x008fe80008000a14 */
[----:B--2---:R-:W-:Y:S04]  /*149c0*/  STS.64 [UR21], R12 ;  /* 0x0000000cff007988 */ /* 0x004fe80008000a15 */
[----:B------:R-:W2:Y:S01]  /*149d0*/  LDS R21, [UR20+0x1c] ;  /* 0x00001c14ff157984 */ /* 0x000ea20008000800 */
[----:B------:R-:W-:-:S03]  /*149e0*/  SHF.L.U64.HI R26, R8, 0x1, R9 ;  /* 0x00000001081a7819 */ /* 0x000fc60000010209 */
[----:B------:R1:W3:Y:S01]  /*149f0*/  LDG.E R9, desc[UR38][R2.64+0x4] ;  /* 0x0000042602097981 */ /* 0x0002e2000c1e1900 */
[----:B------:R-:W-:-:S04]  /*14a00*/  LOP3.LUT R26, R26, 0x1fffffff, RZ, 0xc0, !PT ;  /* 0x1fffffff1a1a7812 */ /* 0x000fc800078ec0ff */
[----:B------:R-:W-:-:S04]  /*14a10*/  SHF.R.U32.HI R22, RZ, 0x4, R26 ;  /* 0x00000004ff167819 */ /* 0x000fc8000001161a */
[----:B--2---:R-:W-:-:S05]  /*14a20*/  LOP3.LUT R21, R21, 0xf, R22, 0xb8, !PT ;  /* 0x0000000f15157812 */ /* 0x004fca00078eb816 */
[----:B------:R-:W-:Y:S04]  /*14a30*/  STS [UR20+0x1c], R21 ;  /* 0x00001c15ff007988 */ /* 0x000fe80008000814 */
[----:B------:R-:W2:Y:S02]  /*14a40*/  LDS R24, [UR20+0x1c] ;  /* 0x00001c14ff187984 */ /* 0x000ea40008000800 */
[----:B--2---:R-:W-:-:S05]  /*14a50*/  LOP3.LUT R24, R24, 0xf0, RZ, 0xb8, !PT ;  /* 0x000000f018187812 */ /* 0x004fca00078eb8ff */
[----:B------:R-:W-:Y:S04]  /*14a60*/  STS [UR20+0x1c], R24 ;  /* 0x00001c18ff007988 */ /* 0x000fe80008000814 */
[----:B------:R-:W2:Y:S01]  /*14a70*/  LDS R23, [UR20+0x1c] ;  /* 0x00001c14ff177984 */ /* 0x000ea20008000800 */
[----:B------:R-:W-:-:S04]  /*14a80*/  MOV R22, UR20 ;  /* 0x0000001400167c02 */ /* 0x000fc80008000f00 */
[----:B------:R-:W-:Y:S02]  /*14a90*/  SHF.R.U64 R22, R22, 0x4, RZ ;  /* 0x0000000416167819 */ /* 0x000fe400000012ff */
[----:B--2---:R-:W-:-:S05]  /*14aa0*/  LOP3.LUT R23, R23, 0xf00, RZ, 0xb8, !PT ;  /* 0x00000f0017177812 */ /* 0x004fca00078eb8ff */
[----:B------:R-:W-:Y:S04]  /*14ab0*/  STS.64 [UR20+0x18], R22 ;  /* 0x00001816ff007988 */ /* 0x000fe80008000a14 */
[----:B------:R-:W1:Y:S01]  /*14ac0*/  LDS R25, [UR20+0x1c] ;  /* 0x00001c14ff197984 */ /* 0x000e620008000800 */
[----:B------:R-:W-:Y:S01]  /*14ad0*/  IMAD.SHL.U32 R21, R8, 0x2, RZ ;  /* 0x0000000208157824 */ /* 0x000fe200078e00ff */
[----:B-----5:R-:W-:-:S04]  /*14ae0*/  IADD3 R12, R11, -0x1, RZ ;  /* 0xffffffff0b0c7810 */ /* 0x020fc80007ffe0ff */
[----:B------:R-:W-:Y:S02]  /*14af0*/  LOP3.LUT R21, R21, 0xfffffffe, RZ, 0xc0, !PT ;  /* 0xfffffffe15157812 */ /* 0x000fe400078ec0ff */
[----:B------:R-:W-:Y:S01]  /*14b00*/  CS2R R14, SRZ ;  /* 0x00000000000e7805 */ /* 0x000fe2000001ff00 */
[----:B------:R-:W-:Y:S01]  /*14b10*/  VIADD R13, R18, 0xffffffff ;  /* 0xffffffff120d7836 */ /* 0x000fe20000000000 */
[----:B------:R-:W-:Y:S01]  /*14b20*/  SHF.R.U64 R21, R21, 0x4, R26 ;  /* 0x0000000415157819 */ /* 0x000fe2000000121a */
[----:B------:R-:W-:Y:S04]  /*14b30*/  STS [UR20+0x10], R22 ;  /* 0x00001016ff007988 */ /* 0x000fe80008000814 */
[----:B------:R-:W-:Y:S04]  /*14b40*/  STS [UR20+0x14], R22 ;  /* 0x00001416ff007988 */ /* 0x000fe80008000814 */
[----:B------:R-:W-:Y:S04]  /*14b50*/  STS.128 [UR20+0x20], R12 ;  /* 0x0000200cff007988 */ /* 0x000fe80008000c14 */
[----:B------:R-:W-:Y:S04]  /*14b60*/  STS [UR20+0xc], R21 ;  /* 0x00000c15ff007988 */ /* 0x000fe80008000814 */
[----:B------:R-:W-:Y:S01]  /*14b70*/  STS [UR20+0x30], RZ ;  /* 0x000030ffff007988 */ /* 0x000fe20008000814 */
[----:B-1----:R-:W-:-:S05]  /*14b80*/  LOP3.LUT R2, R25, 0xf000, RZ, 0xb8, !PT ;  /* 0x0000f00019027812 */ /* 0x002fca00078eb8ff */
[----:B------:R-:W-:Y:S04]  /*14b90*/  STS [UR20+0x1c], R2 ;  /* 0x00001c02ff007988 */ /* 0x000fe80008000814 */
[----:B------:R-:W1:Y:S01]  /*14ba0*/  LDS R3, [UR21+0x1c] ;  /* 0x00001c15ff037984 */ /* 0x000e620008000800 */
[----:B----4-:R-:W-:-:S04]  /*14bb0*/  SHF.L.U64.HI R18, R4, 0x1, R5 ;  /* 0x0000000104127819 */ /* 0x010fc80000010205 */
[----:B------:R-:W-:-:S04]  /*14bc0*/  LOP3.LUT R18, R18, 0x1fffffff, RZ, 0xc0, !PT ;  /* 0x1fffffff12127812 */ /* 0x000fc800078ec0ff */
[----:B------:R-:W-:-:S04]  /*14bd0*/  SHF.R.U32.HI R8, RZ, 0x4, R18 ;  /* 0x00000004ff087819 */ /* 0x000fc80000011612 */
[----:B-1----:R-:W-:-:S05]  /*14be0*/  LOP3.LUT R5, R3, 0xf, R8, 0xb8, !PT ;  /* 0x0000000f03057812 */ /* 0x002fca00078eb808 */
[----:B------:R-:W-:Y:S04]  /*14bf0*/  STS [UR21+0x1c], R5 ;  /* 0x00001c05ff007988 */ /* 0x000fe80008000815 */
[----:B------:R-:W1:Y:S02]  /*14c00*/  LDS R8, [UR21+0x1c] ;  /* 0x00001c15ff087984 */ /* 0x000e640008000800 */
[----:B-1----:R-:W-:-:S05]  /*14c10*/  LOP3.LUT R8, R8, 0xf0, RZ, 0xb8, !PT ;  /* 0x000000f008087812 */ /* 0x002fca00078eb8ff */
[----:B------:R-:W-:Y:S04]  /*14c20*/  STS [UR21+0x1c], R8 ;  /* 0x00001c08ff007988 */ /* 0x000fe80008000815 */
[----:B------:R-:W1:Y:S01]  /*14c30*/  LDS R3, [UR21+0x1c] ;  /* 0x00001c15ff037984 */ /* 0x000e620008000800 */
[----:B------:R-:W-:-:S04]  /*14c40*/  MOV R2, UR21 ;  /* 0x0000001500027c02 */ /* 0x000fc80008000f00 */
[----:B------:R-:W-:Y:S02]  /*14c50*/  SHF.R.U64 R2, R2, 0x4, RZ ;  /* 0x0000000402027819 */ /* 0x000fe400000012ff */
[----:B-1----:R-:W-:-:S05]  /*14c60*/  LOP3.LUT R3, R3, 0xf00, RZ, 0xb8, !PT ;  /* 0x00000f0003037812 */ /* 0x002fca00078eb8ff */
[----:B------:R-:W-:Y:S04]  /*14c70*/  STS.64 [UR21+0x18], R2 ;  /* 0x00001802ff007988 */ /* 0x000fe80008000a15 */
[----:B------:R-:W1:Y:S01]  /*14c80*/  LDS R21, [UR21+0x1c] ;  /* 0x00001c15ff157984 */ /* 0x000e620008000800 */
[----:B------:R-:W-:Y:S01]  /*14c90*/  IMAD.SHL.U32 R4, R4, 0x2, RZ ;  /* 0x0000000204047824 */ /* 0x000fe200078e00ff */
[----:B---3--:R-:W-:-:S04]  /*14ca0*/  IADD3 R13, R9, -0x1, RZ ;  /* 0xffffffff090d7810 */ /* 0x008fc80007ffe0ff */
[----:B------:R-:W-:-:S04]  /*14cb0*/  LOP3.LUT R5, R4, 0xfffffffe, RZ, 0xc0, !PT ;  /* 0xfffffffe04057812 */ /* 0x000fc800078ec0ff */
[----:B------:R-:W-:Y:S01]  /*14cc0*/  SHF.R.U64 R5, R5, 0x4, R18 ;  /* 0x0000000405057819 */ /* 0x000fe20000001212 */
[----:B------:R2:W-:Y:S04]  /*14cd0*/  STS.128 [UR21+0x20], R12 ;  /* 0x0000200cff007988 */ /* 0x0005e80008000c15 */
[----:B------:R2:W-:Y:S04]  /*14ce0*/  STS [UR21+0xc], R5 ;  /* 0x00000c05ff007988 */ /* 0x0005e80008000815 */
[----:B------:R2:W-:Y:S04]  /*14cf0*/  STS [UR21+0x10], R2 ;  /* 0x00001002ff007988 */ /* 0x0005e80008000815 */
[----:B------:R2:W-:Y:S04]  /*14d00*/  STS [UR21+0x14], R2 ;  /* 0x00001402ff007988 */ /* 0x0005e80008000815 */
[----:B------:R-:W-:Y:S01]  /*14d10*/  STS [UR21+0x30], RZ ;  /* 0x000030ffff007988 */ /* 0x000fe20008000815 */
[----:B-1----:R-:W-:-:S05]  /*14d20*/  LOP3.LUT R4, R21, 0xf000, RZ, 0xb8, !PT ;  /* 0x0000f00015047812 */ /* 0x002fca00078eb8ff */
[----:B------:R2:W-:Y:S02]  /*14d30*/  STS [UR21+0x1c], R4 ;  /* 0x00001c04ff007988 */ /* 0x0005e40008000815 */
.L_x_312:
[----:B------:R-:W-:Y:S05]  /*14d40*/  BSYNC B1 ;  /* 0x0000000000017941 */ /* 0x000fea0003800000 */
.L_x_311:
[----:B------:R-:W-:-:S03]  /*14d50*/  UMOV UR4, 0xffffffff ;  /* 0xffffffff00047882 */ /* 0x000fc60000000000 */
[----:B------:R-:W-:Y:S05]  /*14d60*/  BRA.DIV UR4, `(.L_x_313) ;  /* 0x0000003a04a47947 */ /* 0x000fea000b800000 */
[----:B------:R-:W-:Y:S01]  /*14d70*/  ELECT P6, URZ, PT ;  /* 0x00000000003f782f */ /* 0x000fe200038c0000 */
[----:B------:R-:W-:-:S12]  /*14d80*/  NOP ;  /* 0x0000000000007918 */ /* 0x000fd80000000000 */
.L_x_416:
[----:B-12---:R-:W1:Y:S02]  /*14d90*/  S2R R2, SR_LANEID ;  /* 0x0000000000027919 */ /* 0x006e640000000000 */
[----:B-1----:R-:W-:-:S05]  /*14da0*/  IMAD.SHL.U32 R8, R2, 0x4, RZ ;  /* 0x0000000402087824 */ /* 0x002fca00078e00ff */
[----:B------:R1:W2:Y:S01]  /*14db0*/  LDS R9, [R8+UR20] ;  /* 0x0000001408097984 */ /* 0x0002a20008000800 */
[C---:B------:R-:W-:Y:S02]  /*14dc0*/  IADD3 R4, P0, R8.reuse, UR12, RZ ;  /* 0x0000000c08047c10 */ /* 0x040fe4000ff1e0ff */
[----:B------:R-:W-:Y:S01]  /*14dd0*/  IADD3 R2, P2, R8, UR14, RZ ;  /* 0x0000000e08027c10 */ /* 0x000fe2000ff5e0ff */
[----:B------:R1:W3:Y:S01]  /*14de0*/  LDS R13, [R8+UR20+0x80] ;  /* 0x00008014080d7984 */ /* 0x0002e20008000800 */
[----:B------:R-:W-:Y:S11]  /*14df0*/  @!P6 BRA `(.L_x_314) ;  /* 0x000000000008e947 */ /* 0x000ff60003800000 */
[----:B------:R0:W-:Y:S01]  /*14e00*/  UTMACMDFLUSH ;  /* 0x00000000000079b7 */ /* 0x0001e20000000000 */
[----:B------:R-:W-:-:S04]  /*14e10*/  DEPBAR.LE SB0, 0x0 ;  /* 0x000080000000791a */ /* 0x000fc80000000000 */
.L_x_314:
[----:B------:R-:W-:Y:S01]  /*14e20*/  IADD3.X R5, RZ, UR13, RZ, P0, !PT ;  /* 0x0000000dff057c10 */ /* 0x000fe200087fe4ff */
[----:B------:R-:W-:Y:S01]  /*14e30*/  IMAD.X R3, RZ, RZ, UR15, P2 ;  /* 0x0000000fff037e24 */ /* 0x000fe200090e06ff */
[----:B------:R-:W-:Y:S05]  /*14e40*/  WARPSYNC.ALL ;  /* 0x0000000000007948 */ /* 0x000fea0003800000 */
[----:B--2---:R2:W5:Y:S04]  /*14e50*/  ATOMG.E.EXCH.STRONG.GPU PT, RZ, [R4], R9 ;  /* 0x0000000904ff73a8 */ /* 0x00456800041ee100 */
[----:B---3--:R2:W5:Y:S01]  /*14e60*/  ATOMG.E.EXCH.STRONG.GPU PT, RZ, [R2], R13 ;  /* 0x0000000d02ff73a8 */ /* 0x00856200041ee100 */
[----:B------:R-:W-:-:S07]  /*14e70*/  MOV R18, R6 ;  /* 0x0000000600127202 */ /* 0x000fce0000000f00 */
.L_x_309:
[----:B-12---:R-:W2:Y:S01]  /*14e80*/  LDL.LU R2, [R1+0x100] ;  /* 0x0001000001027983 */ /* 0x006ea20000300800 */
[----:B------:R-:W-:Y:S02]  /*14e90*/  ISETP.NE.AND P2, PT, R7, RZ, PT ;  /* 0x000000ff0700720c */ /* 0x000fe40003f45270 */
[----:B------:R-:W-:Y:S01]  /*14ea0*/  SEL R3, RZ, 0x1, !P1 ;  /* 0x00000001ff037807 */ /* 0x000fe20004800000 */
[----:B--2---:R-:W-:-:S05]  /*14eb0*/  VIADD R4, R2, 0x1 ;  /* 0x0000000102047836 */ /* 0x004fca0000000000 */
[----:B------:R-:W-:-:S04]  /*14ec0*/  ISETP.NE.AND P0, PT, R4, 0x8, PT ;  /* 0x000000080400780c */ /* 0x000fc80003f05270 */
[----:B------:R-:W-:Y:S02]  /*14ed0*/  SEL R4, R4, RZ, P0 ;  /* 0x000000ff04047207 */ /* 0x000fe40000000000 */
[----:B------:R-:W-:-:S03]  /*14ee0*/  SEL R2, RZ, 0x1, P0 ;  /* 0x00000001ff027807 */ /* 0x000fc60000000000 */
[----:B------:R1:W-:Y:S01]  /*14ef0*/  STL [R1+0x100], R4 ;  /* 0x0001000401007387 */ /* 0x0003e20000100800 */
[----:B------:R-:W-:Y:S02]  /*14f00*/  LOP3.LUT R19, R19, R2, RZ, 0x3c, !PT ;  /* 0x0000000213137212 */ /* 0x000fe400078e3cff */
[----:B------:R-:W-:Y:S01]  /*14f10*/  PRMT R2, RZ, 0x7610, R2 ;  /* 0x00007610ff027816 */ /* 0x000fe20000000002 */
[----:B------:R-:W-:Y:S06]  /*14f20*/  @P2 BRA `(.L_x_315) ;  /* 0xfffffff000782947 */ /* 0x000fec000383ffff */
[----:B------:R-:W-:Y:S05]  /*14f30*/  BSYNC B0 ;  /* 0x0000000000007941 */ /* 0x000fea0003800000 */
.L_x_296:
[----:B------:R-:W-:-:S03]  /*14f40*/  UMOV UR4, 0xffffffff ;  /* 0xffffffff00047882 */ /* 0x000fc60000000000 */
[----:B------:R-:W-:Y:S05]  /*14f50*/  BRA.DIV UR4, `(.L_x_316) ;  /* 0x0000003a04587947 */ /* 0x000fea000b800000 */
[----:B-----5:R-:W-:-:S13]  /*14f60*/  ELECT P6, URZ, PT ;  /* 0x00000000003f782f */ /* 0x020fda00038c0000 */
.L_x_419:
[----:B------:R-:W-:Y:S04]  /*14f70*/  BSSY B0, `(.L_x_317) ;  /* 0x000002a000007945 */ /* 0x000fe80003800000 */
[----:B------:R-:W-:Y:S05]  /*14f80*/  @!P6 BRA `(.L_x_318) ;  /* 0x0000000000a0e947 */ /* 0x000fea0003800000 */
[----:B------:R-:W-:-:S04]  /*14f90*/  ULOP3.LUT UR4, UR42, 0x2, URZ, 0xfc, !UPT ;  /* 0x000000022a047892 */ /* 0x000fc8000f8efc3f */
[----:B------:R-:W-:-:S06]  /*14fa0*/  UISETP.NE.AND UP0, UPT, UR4, 0x3, UPT ;  /* 0x000000030400788c */ /* 0x000fcc000bf05270 */
[----:B------:R-:W-:-:S13]  /*14fb0*/  PLOP3.LUT P0, PT, PT, PT, UP0, 0x80, 0x0 ;  /* 0x000000000000781c */ /* 0x000fda0003f0f008 */
[----:B------:R-:W-:Y:S05]  /*14fc0*/  @!P0 BRA `(.L_x_319) ;  /* 0x0000000000048947 */ /* 0x000fea0003800000 */
[----:B------:R-:W-:Y:S01]  /*14fd0*/  BPT.TRAP 0x1 ;  /* 0x000000040000795c */ /* 0x000fe20000300000 */
.L_x_319:
[----:B------:R-:W-:Y:S02]  /*14fe0*/  MOV R3, UR18 ;  /* 0x0000001200037c02 */ /* 0x000fe40008000f00 */
[----:B------:R-:W-:-:S03]  /*14ff0*/  SHF.L.U32 R2, R10, 0x1f, RZ ;  /* 0x0000001f0a027819 */ /* 0x000fc600000006ff */
[----:B------:R-:W-:-:S05]  /*15000*/  VIADD R3, R3, 0x344a0 ;  /* 0x000344a003037836 */ /* 0x000fca0000000000 */
[C---:B------:R-:W-:Y:S01]  /*15010*/  LEA R7, R0.reuse, R3, 0x3 ;  /* 0x0000000300077211 */ /* 0x040fe200078e18ff */
[----:B------:R-:W-:-:S03]  /*15020*/  VIADD R0, R0, 0x1 ;  /* 0x0000000100007836 */ /* 0x000fc60000000000 */
[----:B------:R-:W2:Y:S02]  /*15030*/  SYNCS.PHASECHK.TRANS64.TRYWAIT P0, [R7+URZ], R2 ;  /* 0x00000002070075a7 */ /* 0x000ea4000800017f */
[----:B------:R-:W-:-:S04]  /*15040*/  ISETP.NE.AND P1, PT, R0, 0x4, PT ;  /* 0x000000040000780c */ /* 0x000fc80003f25270 */
[----:B------:R-:W-:Y:S02]  /*15050*/  SEL R5, RZ, 0x1, P1 ;  /* 0x00000001ff057807 */ /* 0x000fe40000800000 */
[----:B------:R-:W-:Y:S02]  /*15060*/  SEL R0, R0, RZ, P1 ;  /* 0x000000ff00007207 */ /* 0x000fe40000800000 */
[----:B------:R-:W-:Y:S02]  /*15070*/  LOP3.LUT R5, R10, R5, RZ, 0x3c, !PT ;  /* 0x000000050a057212 */ /* 0x000fe400078e3cff */
[----:B------:R-:W-:Y:S02]  /*15080*/  LEA R9, R0, R3, 0x3 ;  /* 0x0000000300097211 */ /* 0x000fe400078e18ff */
[----:B-1----:R-:W-:Y:S01]  /*15090*/  SHF.L.U32 R4, R5, 0x1f, RZ ;  /* 0x0000001f05047819 */ /* 0x002fe200000006ff */
[----:B--2---:R-:W-:Y:S06]  /*150a0*/  @!P0 BRA `(.L_x_320) ;  /* 0x0000003800248947 */ /* 0x004fec0003800000 */
.L_x_420:
[----:B------:R-:W2:Y:S01]  /*150b0*/  SYNCS.PHASECHK.TRANS64.TRYWAIT P0, [R9+URZ], R4 ;  /* 0x00000004090075a7 */ /* 0x000ea2000800017f */
[----:B------:R-:W-:-:S05]  /*150c0*/  VIADD R0, R0, 0x1 ;  /* 0x0000000100007836 */ /* 0x000fca0000000000 */
[----:B------:R-:W-:-:S04]  /*150d0*/  ISETP.NE.AND P1, PT, R0, 0x4, PT ;  /* 0x000000040000780c */ /* 0x000fc80003f25270 */
[----:B-1----:R-:W-:Y:S02]  /*150e0*/  SEL R2, RZ, 0x1, P1 ;  /* 0x00000001ff027807 */ /* 0x002fe40000800000 */
[----:B------:R-:W-:Y:S02]  /*150f0*/  SEL R0, R0, RZ, P1 ;  /* 0x000000ff00007207 */ /* 0x000fe40000800000 */
[----:B------:R-:W-:Y:S02]  /*15100*/  LOP3.LUT R7, R5, R2, RZ, 0x3c, !PT ;  /* 0x0000000205077212 */ /* 0x000fe400078e3cff */
[----:B------:R-:W-:Y:S02]  /*15110*/  LEA R6, R0, R3, 0x3 ;  /* 0x0000000300067211 */ /* 0x000fe400078e18ff */
[----:B------:R-:W-:Y:S01]  /*15120*/  SHF.L.U32 R5, R7, 0x1f, RZ ;  /* 0x0000001f07057819 */ /* 0x000fe200000006ff */
[----:B--2---:R-:W-:Y:S06]  /*15130*/  @!P0 BRA `(.L_x_321) ;  /* 0x0000003800148947 */ /* 0x004fec0003800000 */
.L_x_421:
[----:B------:R-:W2:Y:S01]  /*15140*/  SYNCS.PHASECHK.TRANS64.TRYWAIT P0, [R6+URZ], R5 ;  /* 0x00000005060075a7 */ /* 0x000ea2000800017f */
[----:B------:R-:W-:-:S05]  /*15150*/  VIADD R0, R0, 0x1 ;  /* 0x0000000100007836 */ /* 0x000fca0000000000 */
[----:B------:R-:W-:-:S04]  /*15160*/  ISETP.NE.AND P1, PT, R0, 0x4, PT ;  /* 0x000000040000780c */ /* 0x000fc80003f25270 */
[----:B------:R-:W-:Y:S02]  /*15170*/  SEL R2, RZ, 0x1, P1 ;  /* 0x00000001ff027807 */ /* 0x000fe40000800000 */
[----:B------:R-:W-:Y:S02]  /*15180*/  SEL R0, R0, RZ, P1 ;  /* 0x000000ff00007207 */ /* 0x000fe40000800000 */
[----:B------:R-:W-:Y:S01]  /*15190*/  LOP3.LUT R2, R7, R2, RZ, 0x3c, !PT ;  /* 0x0000000207027212 */ /* 0x000fe200078e3cff */
[----:B--2---:R-:W-:Y:S06]  /*151a0*/  @!P0 BRA `(.L_x_322) ;  /* 0x00000038000c8947 */ /* 0x004fec0003800000 */
.L_x_422:
[----:B------:R-:W-:Y:S02]  /*151b0*/  LEA R3, R0, R3, 0x3 ;  /* 0x0000000300037211 */ /* 0x000fe400078e18ff */
[----:B------:R-:W-:-:S07]  /*151c0*/  SHF.L.U32 R0, R2, 0x1f, RZ ;  /* 0x0000001f02007819 */ /* 0x000fce00000006ff */
.L_x_323:
[----:B---3--:R3:W4:Y:S02]  /*151d0*/  SYNCS.PHASECHK.TRANS64.TRYWAIT P0, [R3+URZ], R0 ;  /* 0x00000000030075a7 */ /* 0x008724000800017f */
[----:B----4-:R-:W-:Y:S05]  /*151e0*/  @!P0 NANOSLEEP.SYNCS 0x989680 ;  /* 0x009896800000895d */ /* 0x010fea0003900000 */
[----:B------:R-:W4:Y:S02]  /*151f0*/  @!P0 SYNCS.PHASECHK.TRANS64 P0, [R3+URZ], R0 ;  /* 0x00000000030085a7 */ /* 0x000f24000800007f */
[----:B----4-:R-:W-:Y:S05]  /*15200*/  @!P0 BRA `(.L_x_323) ;  /* 0xfffffffc00f08947 */ /* 0x010fea000383ffff */
.L_x_318:
[----:B------:R-:W-:Y:S05]  /*15210*/  BSYNC B0 ;  /* 0x0000000000007941 */ /* 0x000fea0003800000 */
.L_x_317:
[----:B------:R-:W-:Y:S05]  /*15220*/  EXIT ;  /* 0x000000000000794d */ /* 0x000fea0003800000 */
.L_x_161:
[----:B------:R-:W-:Y:S01]  /*15230*/  PLOP3.LUT P1, PT, PT, PT, UP3, 0x80, 0x0 ;  /* 0x000000000000781c */ /* 0x000fe20003f2f038 */
[----:B------:R-:W-:Y:S01]  /*15240*/  ULDC UR19, c[0x0][0x14] ;  /* 0x0000050000137ab9 */ /* 0x000fe20000000800 */
[----:B------:R-:W-:Y:S01]  /*15250*/  ULDC UR20, c[0x0][0x10] ;  /* 0x0000040000147ab9 */ /* 0x000fe20000000800 */
[----:B------:R-:W-:Y:S01]  /*15260*/  ULDC.64 UR12, c[0x0][0x8c8] ;  /* 0x00023200000c7ab9 */ /* 0x000fe20000000a00 */
[----:B------:R-:W-:Y:S01]  /*15270*/  UIMAD.WIDE.U32 UR20, UR60, UR20, URZ ;  /* 0x000000143c1472a5 */ /* 0x000fe2000f8e003f */
[----:B------:R-:W-:Y:S01]  /*15280*/  IMAD.MOV.U32 R14, RZ, RZ, 0x1 ;  /* 0x00000001ff0e7424 */ /* 0x000fe200078e00ff */
[----:B------:R-:W-:Y:S01]  /*15290*/  ULDC.64 UR14, c[0x0][0x8e0] ;  /* 0x00023800000e7ab9 */ /* 0x000fe20000000a00 */
[----:B------:R-:W-:Y:S01]  /*152a0*/  UIADD3 UR11, UP1, UR12, -0x1, URZ ;  /* 0xffffffff0c0b7890 */ /* 0x000fe2000ff3e03f */
[----:B------:R-:W-:Y:S01]  /*152b0*/  MOV R13, RZ ;  /* 0x000000ff000d7202 */ /* 0x000fe20000000f00 */
[----:B------:R-:W-:Y:S01]  /*152c0*/  ULDC UR22, c[0x0][0x904] ;  /* 0x0002410000167ab9 */ /* 0x000fe20000000800 */
[----:B------:R-:W-:Y:S01]  /*152d0*/  UMOV UR23, 0xffffffff ;  /* 0xffffffff00177882 */ /* 0x000fe20000000000 */
[----:B------:R-:W-:-:S02]  /*152e0*/  UIADD3 UR12, UP2, UR14, -0x1, URZ ;  /* 0xffffffff0e0c7890 */ /* 0x000fc4000ff5e03f */
[----:B------:R-:W1:Y:S01]  /*152f0*/  @P1 S2R R2, SR_CTAID.Y ;  /* 0x0000000000021919 */ /* 0x000e620000002600 */
[----:B------:R-:W-:Y:S02]  /*15300*/  USHF.L.U32 UR23, UR23, UR22, URZ ;  /* 0x0000001617177299 */ /* 0x000fe4000800063f */
[----:B------:R-:W-:Y:S02]  /*15310*/  UIMAD.WIDE.U32 UR28, UR20, UR19, URZ ;  /* 0x00000013141c72a5 */ /* 0x000fe4000f8e003f */
[----:B------:R-:W-:Y:S01]  /*15320*/  UIMAD UR21, UR21, UR19, URZ ;  /* 0x00000013151572a4 */ /* 0x000fe2000f8e023f */
[----:B------:R-:W-:Y:S01]  /*15330*/  ULDC UR18, c[0x0][0x8a8] ;  /* 0x00022a0000127ab9 */ /* 0x000fe20000000800 */
[----:B------:R-:W-:Y:S01]  /*15340*/  UMOV UR24, 0x1 ;  /* 0x0000000100187882 */ /* 0x000fe20000000000 */
[----:B------:R-:W-:Y:S02]  /*15350*/  UIADD3.X UR14, UR15, -0x1, URZ, UP2, !UPT ;  /* 0xffffffff0f0e7890 */ /* 0x000fe400097fe43f */
[----:B------:R-:W-:-:S02]  /*15360*/  UIADD3.X UR13, UR13, -0x1, URZ, UP1, !UPT ;  /* 0xffffffff0d0d7890 */ /* 0x000fc40008ffe43f */
[----:B------:R-:W-:Y:S02]  /*15370*/  ULOP3.LUT UR15, UR59, 0x2, URZ, 0xfc, !UPT ;  /* 0x000000023b0f7892 */ /* 0x000fe4000f8efc3f */
[----:B------:R-:W-:Y:S02]  /*15380*/  UIADD3 UR16, UR9, -0x1, URZ ;  /* 0xffffffff09107890 */ /* 0x000fe4000fffe03f */
[----:B------:R-:W-:Y:S02]  /*15390*/  UIADD3 UR17, UR10, -0x1, URZ ;  /* 0xffffffff0a117890 */ /* 0x000fe4000fffe03f */
[----:B------:R-:W-:Y:S02]  /*153a0*/  UIADD3 UR18, UR18, -0x1, URZ ;  /* 0xffffffff12127890 */ /* 0x000fe4000fffe03f */
[----:B------:R-:W-:Y:S02]  /*153b0*/  USHF.L.U32 UR19, UR24, UR22, URZ ;  /* 0x0000001618137299 */ /* 0x000fe4000800063f */
[----:B------:R-:W-:-:S02]  /*153c0*/  ULOP3.LUT UR20, URZ, UR23, URZ, 0x33, !UPT ;  /* 0x000000173f147292 */ /* 0x000fc4000f8e333f */
[----:B------:R-:W-:Y:S01]  /*153d0*/  UIADD3 UR21, UR29, UR21, URZ ;  /* 0x000000151d157290 */ /* 0x000fe2000fffe03f */
[----:B-1----:R-:W-:-:S15]  /*153e0*/  @P1 R2UR UR52, R2 ;  /* 0x00000000023412ca */ /* 0x002fde00000e0000 */
.L_x_344:
[----:B------:R-:W1:Y:S01]  /*153f0*/  LDC.64 R2, c[0x0][0x8f8] ;  /* 0x00023e00ff027b82 */ /* 0x000e620000000a00 */
[----:B------:R-:W-:Y:S01]  /*15400*/  UIADD3 UR8, UP1, UR8, UR28, URZ ;  /* 0x0000001c08087290 */ /* 0x000fe2000ff3e03f */
[----:B------:R-:W-:Y:S01]  /*15410*/  ISETP.NE.AND P2, PT, R15, RZ, PT ;  /* 0x000000ff0f00720c */ /* 0x000fe20003f45270 */
[----:B------:R-:W-:Y:S01]  /*15420*/  UMOV UR22, 0xffffffff ;  /* 0xffffffff00167882 */ /* 0x000fe20000000000 */
[----:B------:R-:W-:Y:S01]  /*15430*/  UMOV UR23, 0xffffffff ;  /* 0xffffffff00177882 */ /* 0x000fe20000000000 */
[----:B------:R-:W-:Y:S01]  /*15440*/  UIADD3.X UR7, UR7, UR21, URZ, UP1, !UPT ;  /* 0x0000001507077290 */ /* 0x000fe20008ffe43f */
[----:B------:R-:W-:Y:S01]  /*15450*/  MOV R19, RZ ;  /* 0x000000ff00137202 */ /* 0x000fe20000000f00 */
[----:B------:R-:W-:Y:S01]  /*15460*/  UMOV UR24, 0xffffffff ;  /* 0xffffffff00187882 */ /* 0x000fe20000000000 */
[----:B-1----:R-:W-:-:S03]  /*15470*/  ISETP.LE.U32.AND P1, PT, R2, UR8, PT ;  /* 0x0000000802007c0c */ /* 0x002fc6000bf23070 */
[----:B------:R-:W-:-:S05]  /*15480*/  IMAD.U32 R2, RZ, RZ, UR7 ;  /* 0x00000007ff027e24 */ /* 0x000fca000f8e00ff */
[----:B------:R-:W-:-:S13]  /*15490*/  ISETP.GE.U32.AND.EX P1, PT, R2, R3, PT, P1 ;  /* 0x000000030200720c */ /* 0x000fda0003f26110 */
[----:B---345:R-:W-:Y:S05]  /*154a0*/  @P2 BRA P1, `(.L_x_324) ;  /* 0x0000001800442947 */ /* 0x038fea0000800000 */
[----:B------:R-:W-:-:S04]  /*154b0*/  IADD3 R2, P2, R6, UR5, RZ ;  /* 0x0000000506027c10 */ /* 0x000fc8000ff5e0ff */
[----:B------:R-:W-:Y:S02]  /*154c0*/  ISETP.GT.U32.AND P1, PT, R2, UR8, PT ;  /* 0x0000000802007c0c */ /* 0x000fe4000bf24070 */
[----:B------:R-:W-:-:S04]  /*154d0*/  IADD3.X R2, R7, UR6, RZ, P2, !PT ;  /* 0x0000000607027c10 */ /* 0x000fc800097fe4ff */
[----:B------:R-:W-:-:S13]  /*154e0*/  ISETP.GT.U32.AND.EX P1, PT, R2, UR7, PT, P1 ;  /* 0x0000000702007c0c */ /* 0x000fda000bf24110 */
[----:B------:R-:W-:Y:S05]  /*154f0*/  @P1 BRA `(.L_x_325) ;  /* 0x0000001400241947 */ /* 0x000fea0003800000 */
[----:B------:R-:W-:Y:S01]  /*15500*/  VIADD R11, R21, UR4 ;  /* 0x00000004150b7c36 */ /* 0x000fe20008000000 */
[----:B------:R-:W-:Y:S01]  /*15510*/  ULDC UR22, c[0x0][0x910] ;  /* 0x0002440000167ab9 */ /* 0x000fe20000000800 */
[----:B------:R-:W-:Y:S01]  /*15520*/  MOV R23, R8 ;  /* 0x0000000800177202 */ /* 0x000fe20000000f00 */
[----:B------:R-:W-:Y:S02]  /*15530*/  IMAD.MOV.U32 R16, RZ, RZ, R0 ;  /* 0x000000ffff107224 */ /* 0x000fe400078e0000 */
[----:B------:R-:W-:-:S04]  /*15540*/  IADD3 R12, R11, 0x20, RZ ;  /* 0x000000200b0c7810 */ /* 0x000fc80007ffe0ff */
[----:B------:R-:W-:-:S13]  /*15550*/  ISETP.GE.AND P1, PT, R12, UR22, PT ;  /* 0x000000160c007c0c */ /* 0x000fda000bf26270 */
[----:B------:R-:W1:Y:S01]  /*15560*/  @!P1 LDC.64 R2, c[0x0][0x918] ;  /* 0x00024600ff029b82 */ /* 0x000e620000000a00 */
[----:B------:R-:W-:Y:S01]  /*15570*/  @!P1 VIADD R7, R11, 0x20 ;  /* 0x000000200b079836 */ /* 0x000fe20000000000 */
[----:B------:R-:W-:Y:S01]  /*15580*/  BSSY B0, `(.L_x_326) ;  /* 0x0000064000007945 */ /* 0x000fe20003800000 */
[----:B------:R-:W-:Y:S02]  /*15590*/  MOV R6, 0x7fffffff ;  /* 0x7fffffff00067802 */ /* 0x000fe40000000f00 */
[----:B-1----:R-:W-:-:S05]  /*155a0*/  @!P1 IMAD.WIDE R2, R7, 0xc, R2 ;  /* 0x0000000c07029825 */ /* 0x002fca00078e0202 */
[----:B------:R1:W5:Y:S04]  /*155b0*/  @!P1 LDG.E R8, desc[UR38][R2.64] ;  /* 0x0000002602089981 */ /* 0x000368000c1e1900 */
[----:B------:R1:W5:Y:S01]  /*155c0*/  @!P1 LDG.E R0, desc[UR38][R2.64+0x4] ;  /* 0x0000042602009981 */ /* 0x000362000c1e1900 */
[----:B------:R-:W-:Y:S01]  /*155d0*/  ISETP.GE.AND P1, PT, R11, UR22, PT ;  /* 0x000000160b007c0c */ /* 0x000fe2000bf26270 */
[----:B------:R-:W-:-:S12]  /*155e0*/  IMAD.MOV.U32 R7, RZ, RZ, RZ ;  /* 0x000000ffff077224 */ /* 0x000fd800078e00ff */
[----:B-1----:R-:W-:Y:S05]  /*155f0*/  @P1 BRA `(.L_x_327) ;  /* 0x0000000400701947 */ /* 0x002fea0003800000 */
[----:B------:R-:W-:Y:S01]  /*15600*/  IABS R7, R9 ;  /* 0x0000000900077213 */ /* 0x000fe20000000000 */
[----:B------:R-:W-:Y:S01]  /*15610*/  ULDC UR23, c[0x0][0x8f0] ;  /* 0x00023c0000177ab9 */ /* 0x000fe20000000800 */
[----:B------:R-:W-:Y:S02]  /*15620*/  IABS R6, R10 ;  /* 0x0000000a00067213 */ /* 0x000fe40000000000 */
[----:B------:R-:W1:Y:S01]  /*15630*/  I2F.RP R3, R7 ;  /* 0x0000000700037306 */ /* 0x000e620000209400 */
[----:B------:R-:W-:Y:S02]  /*15640*/  PLOP3.LUT P3, PT, PT, PT, UP0, 0x80, 0x0 ;  /* 0x000000000000781c */ /* 0x000fe40003f6f008 */
[C---:B------:R-:W-:Y:S02]  /*15650*/  IADD3 R22, P2, R16.reuse, UR12, RZ ;  /* 0x0000000c10167c10 */ /* 0x040fe4000ff5e0ff */
[C---:B------:R-:W-:Y:S02]  /*15660*/  IADD3 R20, P1, R23.reuse, UR11, RZ ;  /* 0x0000000b17147c10 */ /* 0x040fe4000ff3e0ff */
[----:B------:R-:W-:Y:S01]  /*15670*/  LEA.HI.X.SX32 R25, R16, UR14, 0x1, P2 ;  /* 0x0000000e10197c11 */ /* 0x000fe200090f0eff */
[----:B------:R-:W3:Y:S01]  /*15680*/  I2F.RP R2, R6 ;  /* 0x0000000600027306 */ /* 0x000ee20000209400 */
[----:B------:R-:W-:-:S07]  /*15690*/  LEA.HI.X.SX32 R27, R23, UR13, 0x1, P1 ;  /* 0x0000000d171b7c11 */ /* 0x000fce00088f0eff */
[----:B-1----:R-:W1:Y:S08]  /*156a0*/  MUFU.RCP R3, R3 ;  /* 0x0000000300037308 */ /* 0x002e700000001000 */
[----:B---3--:R-:W3:Y:S01]  /*156b0*/  MUFU.RCP R2, R2 ;  /* 0x0000000200027308 */ /* 0x008ee20000001000 */
[----:B-1----:R-:W-:-:S07]  /*156c0*/  IADD3 R19, R3, 0xffffffe, RZ ;  /* 0x0ffffffe03137810 */ /* 0x002fce0007ffe0ff */
[----:B------:R-:W1:Y:S01]  /*156d0*/  F2I.FTZ.U32.TRUNC.NTZ R19, R19 ;  /* 0x0000001300137305 */ /* 0x000e62000021f000 */
[----:B---3--:R-:W-:-:S07]  /*156e0*/  VIADD R17, R2, 0xffffffe ;  /* 0x0ffffffe02117836 */ /* 0x008fce0000000000 */
[----:B------:R-:W3:Y:S01]  /*156f0*/  F2I.FTZ.U32.TRUNC.NTZ R17, R17 ;  /* 0x0000001100117305 */ /* 0x000ee2000021f000 */
[----:B-1----:R-:W-:Y:S01]  /*15700*/  IADD3 R18, RZ, -R19, RZ ;  /* 0x80000013ff127210 */ /* 0x002fe20007ffe0ff */
[----:B---3--:R-:W-:Y:S01]  /*15710*/  IMAD.MOV R16, RZ, RZ, -R17 ;  /* 0x000000ffff107224 */ /* 0x008fe200078e0a11 */
[----:B------:R-:W-:Y:S06]  /*15720*/  @!P3 BRA `(.L_x_328) ;  /* 0x000000000034b947 */ /* 0x000fec0003800000 */
[----:B------:R-:W-:Y:S01]  /*15730*/  ULDC UR4, c[0x0][0x8dc] ;  /* 0x0002370000047ab9 */ /* 0x000fe20000000800 */
[----:B------:R-:W-:Y:S01]  /*15740*/  ULDC.64 UR24, c[0x0][0x8d0] ;  /* 0x0002340000187ab9 */ /* 0x000fe20000000a00 */
[----:B------:R-:W-:-:S04]  /*15750*/  IADD3 R3, P1, R20, UR4, RZ ;  /* 0x0000000414037c10 */ /* 0x000fc8000ff3e0ff */
[----:B------:R-:W-:-:S05]  /*15760*/  IADD3.X R23, RZ, R27, RZ, P1, !PT ;  /* 0x0000001bff177210 */ /* 0x000fca0000ffe4ff */
[----:B------:R-:W-:-:S04]  /*15770*/  IMAD.WIDE.U32 R4, R23, UR24, RZ ;  /* 0x0000001817047c25 */ /* 0x000fc8000f8e00ff */
[----:B------:R-:W-:-:S04]  /*15780*/  IMAD.WIDE.U32 R4, P1, R3, UR25, R4 ;  /* 0x0000001903047c25 */ /* 0x000fc8000f820004 */
[----:B------:R-:W-:Y:S01]  /*15790*/  IMAD.WIDE.U32 R2, R3, UR24, RZ ;  /* 0x0000001803027c25 */ /* 0x000fe2000f8e00ff */
[----:B------:R-:W-:-:S04]  /*157a0*/  MOV R2, R5 ;  /* 0x0000000500027202 */ /* 0x000fc80000000f00 */
[----:B------:R-:W-:Y:S01]  /*157b0*/  IADD3 RZ, P2, R3, R4, RZ ;  /* 0x0000000403ff7210 */ /* 0x000fe20007f5e0ff */
[----:B------:R-:W-:-:S04]  /*157c0*/  IMAD.X R3, RZ, RZ, RZ, P1 ;  /* 0x000000ffff037224 */ /* 0x000fc800008e06ff */
[----:B------:R-:W-:-:S04]  /*157d0*/  IMAD.WIDE.U32.X R2, R23, UR25, R2, P2 ;  /* 0x0000001917027c25 */ /* 0x000fc800090e0402 */
[----:B------:R-:W-:Y:S01]  /*157e0*/  IMAD.MOV.U32 R20, RZ, RZ, R2 ;  /* 0x000000ffff147224 */ /* 0x000fe200078e0002 */
[----:B------:R-:W-:-:S07]  /*157f0*/  MOV R27, R3 ;  /* 0x00000003001b7202 */ /* 0x000fce0000000f00 */
.L_x_328:
[----:B------:R-:W-:Y:S05]  /*15800*/  @!P0 BRA `(.L_x_329) ;  /* 0x0000000000348947 */ /* 0x000fea0003800000 */
[----:B------:R-:W-:Y:S01]  /*15810*/  ULDC UR4, c[0x0][0x8f4] ;  /* 0x00023d0000047ab9 */ /* 0x000fe20000000800 */
[----:B------:R-:W-:Y:S01]  /*15820*/  ULDC.64 UR24, c[0x0][0x8e8] ;  /* 0x00023a0000187ab9 */ /* 0x000fe20000000a00 */
[----:B------:R-:W-:-:S05]  /*15830*/  IADD3 R3, P1, R22, UR4, RZ ;  /* 0x0000000416037c10 */ /* 0x000fca000ff3e0ff */
[----:B------:R-:W-:-:S04]  /*15840*/  IMAD.X R23, RZ, RZ, R25, P1 ;  /* 0x000000ffff177224 */ /* 0x000fc800008e0619 */
[----:B------:R-:W-:-:S04]  /*15850*/  IMAD.WIDE.U32 R4, R23, UR24, RZ ;  /* 0x0000001817047c25 */ /* 0x000fc8000f8e00ff */
[----:B------:R-:W-:-:S04]  /*15860*/  IMAD.WIDE.U32 R4, P1, R3, UR25, R4 ;  /* 0x0000001903047c25 */ /* 0x000fc8000f820004 */
[----:B------:R-:W-:-:S04]  /*15870*/  IMAD.WIDE.U32 R2, R3, UR24, RZ ;  /* 0x0000001803027c25 */ /* 0x000fc8000f8e00ff */
[----:B------:R-:W-:Y:S01]  /*15880*/  IMAD.MOV.U32 R2, RZ, RZ, R5 ;  /* 0x000000ffff027224 */ /* 0x000fe200078e0005 */
[----:B------:R-:W-:Y:S02]  /*15890*/  IADD3 RZ, P2, R3, R4, RZ ;  /* 0x0000000403ff7210 */ /* 0x000fe40007f5e0ff */
[----:B------:R-:W-:-:S03]  /*158a0*/  IADD3.X R3, RZ, RZ, RZ, P1, !PT ;  /* 0x000000ffff037210 */ /* 0x000fc60000ffe4ff */
[----:B------:R-:W-:-:S04]  /*158b0*/  IMAD.WIDE.U32.X R2, R23, UR25, R2, P2 ;  /* 0x0000001917027c25 */ /* 0x000fc800090e0402 */
[----:B------:R-:W-:Y:S01]  /*158c0*/  IMAD.MOV.U32 R25, RZ, RZ, R3 ;  /* 0x000000ffff197224 */ /* 0x000fe200078e0003 */
[----:B------:R-:W-:-:S07]  /*158d0*/  MOV R22, R2 ;  /* 0x0000000200167202 */ /* 0x000fce0000000f00 */
.L_x_329:
[----:B------:R-:W-:Y:S01]  /*158e0*/  MOV R2, RZ ;  /* 0x000000ff00027202 */ /* 0x000fe20000000f00 */
[----:B------:R-:W-:Y:S01]  /*158f0*/  IMAD R18, R18, R7, RZ ;  /* 0x0000000712127224 */ /* 0x000fe200078e02ff */
[----:B------:R-:W-:Y:S01]  /*15900*/  SHF.R.U64 R22, R22, UR23, R25 ;  /* 0x0000001716167c19 */ /* 0x000fe20008001219 */
[----:B------:R-:W-:Y:S01]  /*15910*/  IMAD.MOV.U32 R3, RZ, RZ, R19 ;  /* 0x000000ffff037224 */ /* 0x000fe200078e0013 */
[----:B------:R-:W-:Y:S01]  /*15920*/  ULDC UR4, c[0x0][0x8d8] ;  /* 0x0002360000047ab9 */ /* 0x000fe20000000800 */
[----:B------:R-:W-:Y:S01]  /*15930*/  IMAD R4, R16, R6, RZ ;  /* 0x0000000610047224 */ /* 0x000fe200078e02ff */
[----:B------:R-:W-:Y:S01]  /*15940*/  SHF.R.U64 R20, R20, UR4, R27 ;  /* 0x0000000414147c19 */ /* 0x000fe2000800121b */
[----:B------:R-:W-:Y:S01]  /*15950*/  IMAD.HI.U32 R19, R19, R18, R2 ;  /* 0x0000001213137227 */ /* 0x000fe200078e0002 */
[----:B------:R-:W-:Y:S02]  /*15960*/  MOV R3, R17 ;  /* 0x0000001100037202 */ /* 0x000fe40000000f00 */
[----:B------:R-:W-:-:S02]  /*15970*/  IADD3 R20, R20, UR16, RZ ;  /* 0x0000001014147c10 */ /* 0x000fc4000fffe0ff */
[----:B------:R-:W-:Y:S01]  /*15980*/  IABS R16, R9 ;  /* 0x0000000900107213 */ /* 0x000fe20000000000 */
[----:B------:R-:W-:Y:S01]  /*15990*/  IMAD.HI.U32 R2, R17, R4, R2 ;  /* 0x0000000411027227 */ /* 0x000fe200078e0002 */
[----:B------:R-:W-:Y:S02]  /*159a0*/  IABS R3, R10 ;  /* 0x0000000a00037213 */ /* 0x000fe40000000000 */
[----:B------:R-:W-:Y:S01]  /*159b0*/  IABS R5, R20 ;  /* 0x0000001400057213 */ /* 0x000fe20000000000 */
[----:B------:R-:W-:Y:S01]  /*159c0*/  VIADD R17, R22, UR17 ;  /* 0x0000001116117c36 */ /* 0x000fe20008000000 */
[----:B------:R-:W-:Y:S01]  /*159d0*/  PLOP3.LUT P5, PT, PT, PT, UP3, 0x80, 0x0 ;  /* 0x000000000000781c */ /* 0x000fe20003faf038 */
[----:B------:R-:W-:Y:S01]  /*159e0*/  IMAD.MOV R18, RZ, RZ, -R16 ;  /* 0x000000ffff127224 */ /* 0x000fe200078e0a10 */
[----:B------:R-:W-:Y:S01]  /*159f0*/  IADD3 R16, RZ, -R3, RZ ;  /* 0x80000003ff107210 */ /* 0x000fe20007ffe0ff */
[----:B------:R-:W-:Y:S01]  /*15a00*/  IMAD.HI.U32 R2, R2, R5, RZ ;  /* 0x0000000502027227 */ /* 0x000fe200078e00ff */
[----:B------:R-:W-:-:S05]  /*15a10*/  IABS R4, R17 ;  /* 0x0000001100047213 */ /* 0x000fca0000000000 */
[----:B------:R-:W-:-:S04]  /*15a20*/  IMAD.HI.U32 R3, R19, R4, RZ ;  /* 0x0000000413037227 */ /* 0x000fc800078e00ff */
[----:B------:R-:W-:Y:S02]  /*15a30*/  IMAD R4, R3, R18, R4 ;  /* 0x0000001203047224 */ /* 0x000fe400078e0204 */
[----:B------:R-:W-:-:S03]  /*15a40*/  IMAD R3, R2, R16, R5 ;  /* 0x0000001002037224 */ /* 0x000fc600078e0205 */
[----:B------:R-:W-:Y:S02]  /*15a50*/  ISETP.GT.U32.AND P2, PT, R7, R4, PT ;  /* 0x000000040700720c */ /* 0x000fe40003f44070 */
[----:B------:R-:W-:-:S11]  /*15a60*/  ISETP.GT.U32.AND P1, PT, R6, R3, PT ;  /* 0x000000030600720c */ /* 0x000fd60003f24070 */
[----:B------:R-:W-:Y:S01]  /*15a70*/  @!P2 IMAD.IADD R4, R4, 0x1, -R7 ;  /* 0x000000010404a824 */ /* 0x000fe200078e0a07 */
[----:B------:R-:W-:Y:S02]  /*15a80*/  ISETP.GE.AND P2, PT, R17, RZ, PT ;  /* 0x000000ff1100720c */ /* 0x000fe40003f46270 */
[----:B------:R-:W-:Y:S02]  /*15a90*/  @!P1 IADD3 R3, R3, -R6, RZ ;  /* 0x8000000603039210 */ /* 0x000fe40007ffe0ff */
[----:B------:R-:W-:Y:S02]  /*15aa0*/  ISETP.GT.U32.AND P4, PT, R7, R4, PT ;  /* 0x000000040700720c */ /* 0x000fe40003f84070 */
[----:B------:R-:W-:Y:S02]  /*15ab0*/  ISETP.GT.U32.AND P3, PT, R6, R3, PT ;  /* 0x000000030600720c */ /* 0x000fe40003f64070 */
[----:B------:R-:W-:-:S09]  /*15ac0*/  ISETP.GE.AND P1, PT, R20, RZ, PT ;  /* 0x000000ff1400720c */ /* 0x000fd20003f26270 */
[----:B------:R-:W-:Y:S01]  /*15ad0*/  @!P4 IMAD.IADD R4, R4, 0x1, -R7 ;  /* 0x000000010404c824 */ /* 0x000fe200078e0a07 */
[----:B------:R-:W-:Y:S02]  /*15ae0*/  ISETP.NE.AND P4, PT, RZ, UR10, PT ;  /* 0x0000000aff007c0c */ /* 0x000fe4000bf85270 */
[----:B------:R-:W-:Y:S01]  /*15af0*/  @!P3 IADD3 R3, R3, -R6, RZ ;  /* 0x800000060303b210 */ /* 0x000fe20007ffe0ff */
[----:B------:R-:W-:Y:S01]  /*15b00*/  @!P2 IMAD.MOV R4, RZ, RZ, -R4 ;  /* 0x000000ffff04a224 */ /* 0x000fe200078e0a04 */
[----:B------:R-:W-:Y:S02]  /*15b10*/  ISETP.NE.AND P3, PT, RZ, UR9, PT ;  /* 0x00000009ff007c0c */ /* 0x000fe4000bf65270 */
[----:B------:R-:W-:-:S07]  /*15b20*/  @!P1 IADD3 R3, -R3, RZ, RZ ;  /* 0x000000ff03039210 */ /* 0x000fce0007ffe1ff */
[----:B------:R-:W-:-:S04]  /*15b30*/  @!P4 LOP3.LUT R4, RZ, UR10, RZ, 0x33, !PT ;  /* 0x0000000aff04cc12 */ /* 0x000fc8000f8e33ff */
[----:B------:R-:W-:Y:S01]  /*15b40*/  @!P3 LOP3.LUT R3, RZ, UR9, RZ, 0x33, !PT ;  /* 0x00000009ff03bc12 */ /* 0x000fe2000f8e33ff */
[----:B------:R-:W-:-:S03]  /*15b50*/  IMAD.IADD R4, R17, 0x1, -R4 ;  /* 0x0000000111047824 */ /* 0x000fc600078e0a04 */
[----:B------:R-:W-:-:S04]  /*15b60*/  IADD3 R3, R20, -R3, RZ ;  /* 0x8000000314037210 */ /* 0x000fc80007ffe0ff */
[----:B------:R-:W-:Y:S01]  /*15b70*/  SEL R2, R4, R3, !P5 ;  /* 0x0000000304027207 */ /* 0x000fe20006800000 */
[----:B------:R-:W-:-:S03]  /*15b80*/  IMAD R6, R3, R4, RZ ;  /* 0x0000000403067224 */ /* 0x000fc600078e02ff */
[--C-:B------:R-:W-:Y:S01]  /*15b90*/  SHF.R.S32.HI R5, RZ, 0x1f, R2.reuse ;  /* 0x0000001fff057819 */ /* 0x100fe20000011402 */
[----:B------:R-:W-:Y:S01]  /*15ba0*/  IMAD.MOV.U32 R4, RZ, RZ, R2 ;  /* 0x000000ffff047224 */ /* 0x000fe200078e0002 */
[----:B------:R-:W-:-:S07]  /*15bb0*/  SHF.R.S32.HI R7, RZ, 0x1f, R6 ;  /* 0x0000001fff077819 */ /* 0x000fce0000011406 */
.L_x_327:
[----:B--2---:R-:W-:Y:S05]  /*15bc0*/  BSYNC B0 ;  /* 0x0000000000007941 */ /* 0x004fea0003800000 */
.L_x_326:
[----:B------:R-:W1:Y:S01]  /*15bd0*/  SHFL.UP PT, R3, R6, 0x1, RZ ;  /* 0x0420000006037989 */ /* 0x000e6200000e00ff */
[----:B------:R-:W-:-:S03]  /*15be0*/  ISETP.NE.AND P1, PT, R21, RZ, PT ;  /* 0x000000ff1500720c */ /* 0x000fc60003f25270 */
[----:B------:R-:W2:Y:S01]  /*15bf0*/  SHFL.UP PT, R2, R7, 0x1, RZ ;  /* 0x0420000007027989 */ /* 0x000ea200000e00ff */
[----:B-1----:R-:W-:Y:S02]  /*15c00*/  SEL R3, R3, RZ, P1 ;  /* 0x000000ff03037207 */ /* 0x002fe40000800000 */
[----:B--2---:R-:W-:Y:S02]  /*15c10*/  SEL R2, R2, RZ, P1 ;  /* 0x000000ff02027207 */ /* 0x004fe40000800000 */
[----:B------:R-:W-:-:S04]  /*15c20*/  IADD3 R18, P2, R3, R6, RZ ;  /* 0x0000000603127210 */ /* 0x000fc80007f5e0ff */
[----:B------:R-:W-:Y:S01]  /*15c30*/  IADD3.X R19, R2, R7, RZ, P2, !PT ;  /* 0x0000000702137210 */ /* 0x000fe200017fe4ff */
[----:B------:R-:W1:Y:S01]  /*15c40*/  SHFL.UP PT, R3, R18, 0x2, RZ ;  /* 0x0440000012037989 */ /* 0x000e6200000e00ff */
[----:B------:R-:W-:-:S03]  /*15c50*/  ISETP.GE.U32.AND P2, PT, R21, 0x2, PT ;  /* 0x000000021500780c */ /* 0x000fc60003f46070 */
[----:B------:R-:W2:Y:S01]  /*15c60*/  SHFL.UP PT, R2, R19, 0x2, RZ ;  /* 0x0440000013027989 */ /* 0x000ea200000e00ff */
[----:B-1----:R-:W-:-:S04]  /*15c70*/  SEL R3, R3, RZ, P2 ;  /* 0x000000ff03037207 */ /* 0x002fc80001000000 */
[----:B------:R-:W-:Y:S02]  /*15c80*/  IADD3 R16, P3, R3, R18, RZ ;  /* 0x0000001203107210 */ /* 0x000fe40007f7e0ff */
[----:B--2---:R-:W-:-:S03]  /*15c90*/  SEL R2, R2, RZ, P2 ;  /* 0x000000ff02027207 */ /* 0x004fc60001000000 */
[----:B------:R-:W1:Y:S02]  /*15ca0*/  SHFL.UP PT, R3, R16, 0x4, RZ ;  /* 0x0480000010037989 */ /* 0x000e6400000e00ff */
[----:B------:R-:W-:Y:S01]  /*15cb0*/  IMAD.X R17, R2, 0x1, R19, P3 ;  /* 0x0000000102117824 */ /* 0x000fe200018e0613 */
[----:B------:R-:W-:-:S04]  /*15cc0*/  ISETP.GE.U32.AND P3, PT, R21, 0x4, PT ;  /* 0x000000041500780c */ /* 0x000fc80003f66070 */
[----:B------:R-:W2:Y:S01]  /*15cd0*/  SHFL.UP PT, R2, R17, 0x4, RZ ;  /* 0x0480000011027989 */ /* 0x000ea200000e00ff */
[----:B-1----:R-:W-:-:S04]  /*15ce0*/  SEL R3, R3, RZ, P3 ;  /* 0x000000ff03037207 */ /* 0x002fc80001800000 */
[----:B------:R-:W-:Y:S02]  /*15cf0*/  IADD3 R18, P4, R3, R16, RZ ;  /* 0x0000001003127210 */ /* 0x000fe40007f9e0ff */
[----:B--2---:R-:W-:-:S03]  /*15d00*/  SEL R2, R2, RZ, P3 ;  /* 0x000000ff02027207 */ /* 0x004fc60001800000 */
[----:B------:R-:W1:Y:S01]  /*15d10*/  SHFL.UP PT, R3, R18, 0x8, RZ ;  /* 0x0500000012037989 */ /* 0x000e6200000e00ff */
[----:B------:R-:W-:Y:S02]  /*15d20*/  IADD3.X R19, R2, R17, RZ, P4, !PT ;  /* 0x0000001102137210 */ /* 0x000fe400027fe4ff */
        /* <DEDUP_REMOVED lines=11> */
[----:B--2---:R-:W-:-:S04]  /*15de0*/  SEL R2, R2, RZ, P5 ;  /* 0x000000ff02027207 */ /* 0x004fc80002800000 */
[----:B------:R-:W-:Y:S02]  /*15df0*/  IADD3.X R18, R2, R17, RZ, P6, !PT ;  /* 0x0000001102127210 */ /* 0x000fe400037fe4ff */
[----:B------:R-:W-:-:S04]  /*15e00*/  IADD3 R2, P6, R19, UR5, RZ ;  /* 0x0000000513027c10 */ /* 0x000fc8000ffde0ff */
[----:B------:R-:W-:Y:S02]  /*15e10*/  IADD3.X R3, R18, UR6, RZ, P6, !PT ;  /* 0x0000000612037c10 */ /* 0x000fe4000b7fe4ff */
[----:B------:R-:W-:-:S04]  /*15e20*/  ISETP.GT.U32.AND P6, PT, R2, UR8, PT ;  /* 0x0000000802007c0c */ /* 0x000fc8000bfc4070 */
[----:B------:R-:W-:-:S13]  /*15e30*/  ISETP.GT.U32.AND.EX P6, PT, R3, UR7, PT, P6 ;  /* 0x0000000703007c0c */ /* 0x000fda000bfc4160 */
[----:B------:R-:W-:-:S04]  /*15e40*/  VOTE.ANY R16, PT, P6 ;  /* 0x0000000000107806 */ /* 0x000fc800030e0100 */
[----:B------:R-:W-:-:S13]  /*15e50*/  ISETP.NE.AND P6, PT, R16, RZ, PT ;  /* 0x000000ff1000720c */ /* 0x000fda0003fc5270 */
[----:B------:R-:W-:Y:S05]  /*15e60*/  @P6 BRA `(.L_x_330) ;  /* 0x0000000800786947 */ /* 0x000fea0003800000 */
[----:B------:R-:W-:Y:S01]  /*15e70*/  IMAD.MOV.U32 R19, RZ, RZ, R2 ;  /* 0x000000ffff137224 */ /* 0x000fe200078e0002 */
[----:B------:R-:W-:Y:S01]  /*15e80*/  MOV R20, R3 ;  /* 0x0000000300147202 */ /* 0x000fe20000000f00 */
[----:B------:R-:W-:Y:S01]  /*15e90*/  ULDC UR22, c[0x0][0x910] ;  /* 0x0002440000167ab9 */ /* 0x000fe20000000800 */
[----:B------:R-:W-:Y:S01]  /*15ea0*/  ULDC UR23, c[0x0][0x8f4] ;  /* 0x00023d0000177ab9 */ /* 0x000fe20000000800 */
[----:B------:R-:W-:Y:S01]  /*15eb0*/  ULDC UR4, c[0x0][0x8dc] ;  /* 0x0002370000047ab9 */ /* 0x000fe20000000800 */
[----:B------:R-:W-:Y:S01]  /*15ec0*/  ULDC UR30, c[0x0][0x8d8] ;  /* 0x00023600001e7ab9 */ /* 0x000fe20000000800 */
[----:B------:R-:W-:Y:S01]  /*15ed0*/  ULDC UR31, c[0x0][0x8f0] ;  /* 0x00023c00001f7ab9 */ /* 0x000fe20000000800 */
[----:B------:R-:W-:Y:S01]  /*15ee0*/  ULDC.64 UR24, c[0x0][0x8d0] ;  /* 0x0002340000187ab9 */ /* 0x000fe20000000a00 */
[----:B------:R-:W-:-:S05]  /*15ef0*/  ULDC.64 UR26, c[0x0][0x8e8] ;  /* 0x00023a00001a7ab9 */ /* 0x000fca0000000a00 */
.L_x_335:
[----:B------:R-:W-:Y:S01]  /*15f00*/  IMAD.MOV.U32 R11, RZ, RZ, R12 ;  /* 0x000000ffff0b7224 */ /* 0x000fe200078e000c */
[----:B------:R-:W-:Y:S01]  /*15f10*/  IADD3 R12, R12, 0x20, RZ ;  /* 0x000000200c0c7810 */ /* 0x000fe20007ffe0ff */
[----:B-----5:R-:W-:Y:S01]  /*15f20*/  IMAD.MOV.U32 R17, RZ, RZ, R0 ;  /* 0x000000ffff117224 */ /* 0x020fe200078e0000 */
[----:B------:R-:W-:Y:S02]  /*15f30*/  MOV R16, R8 ;  /* 0x0000000800107202 */ /* 0x000fe40000000f00 */
[----:B------:R-:W-:-:S13]  /*15f40*/  ISETP.GE.AND P6, PT, R12, UR22, PT ;  /* 0x000000160c007c0c */ /* 0x000fda000bfc6270 */
[----:B------:R-:W1:Y:S01]  /*15f50*/  @!P6 LDC.64 R2, c[0x0][0x918] ;  /* 0x00024600ff02eb82 */ /* 0x000e620000000a00 */
[----:B------:R-:W2:Y:S01]  /*15f60*/  SHFL.IDX PT, R20, R20, 0x1f, 0x1f ;  /* 0x03e01f0014147f89 */ /* 0x000ea200000e0000 */
[----:B------:R-:W-:-:S03]  /*15f70*/  @!P6 VIADD R7, R11, 0x20 ;  /* 0x000000200b07e836 */ /* 0x000fc60000000000 */
[----:B------:R-:W3:Y:S01]  /*15f80*/  SHFL.IDX PT, R19, R19, 0x1f, 0x1f ;  /* 0x03e01f0013137f89 */ /* 0x000ee200000e0000 */
[----:B------:R-:W-:Y:S01]  /*15f90*/  BSSY B0, `(.L_x_331) ;  /* 0x0000064000007945 */ /* 0x000fe20003800000 */
[----:B-1----:R-:W-:-:S05]  /*15fa0*/  @!P6 IMAD.WIDE R2, R7, 0xc, R2 ;  /* 0x0000000c0702e825 */ /* 0x002fca00078e0202 */
[----:B------:R1:W5:Y:S04]  /*15fb0*/  @!P6 LDG.E R8, desc[UR38][R2.64] ;  /* 0x000000260208e981 */ /* 0x000368000c1e1900 */
[----:B------:R1:W5:Y:S01]  /*15fc0*/  @!P6 LDG.E R0, desc[UR38][R2.64+0x4] ;  /* 0x000004260200e981 */ /* 0x000362000c1e1900 */
[----:B------:R-:W-:Y:S01]  /*15fd0*/  ISETP.GE.AND P6, PT, R11, UR22, PT ;  /* 0x000000160b007c0c */ /* 0x000fe2000bfc6270 */
[----:B------:R-:W-:Y:S01]  /*15fe0*/  IMAD.MOV.U32 R7, RZ, RZ, RZ ;  /* 0x000000ffff077224 */ /* 0x000fe200078e00ff */
[----:B--2---:R-:W-:Y:S02]  /*15ff0*/  R2UR UR6, R20 ;  /* 0x00000000140672ca */ /* 0x004fe400000e0000 */
[----:B---3--:R-:W-:Y:S02]  /*16000*/  R2UR UR5, R19 ;  /* 0x00000000130572ca */ /* 0x008fe400000e0000 */
[----:B------:R-:W-:-:S07]  /*16010*/  MOV R6, 0x7fffffff ;  /* 0x7fffffff00067802 */ /* 0x000fce0000000f00 */
[----:B-1----:R-:W-:Y:S06]  /*16020*/  @P6 BRA `(.L_x_332) ;  /* 0x0000000400686947 */ /* 0x002fec0003800000 */
[----:B------:R-:W-:-:S04]  /*16030*/  IADD3 R18, P6, R16, UR11, RZ ;  /* 0x0000000b10127c10 */ /* 0x000fc8000ffde0ff */
[----:B------:R-:W-:Y:S02]  /*16040*/  LEA.HI.X.SX32 R23, R16, UR13, 0x1, P6 ;  /* 0x0000000d10177c11 */ /* 0x000fe4000b0f0eff */
[----:B------:R-:W-:Y:S02]  /*16050*/  IABS R16, R9 ;  /* 0x0000000900107213 */ /* 0x000fe40000000000 */
[C---:B------:R-:W-:Y:S02]  /*16060*/  IADD3 R20, P6, R17.reuse, UR12, RZ ;  /* 0x0000000c11147c10 */ /* 0x040fe4000ffde0ff */
[----:B------:R-:W1:Y:S02]  /*16070*/  I2F.RP R2, R16 ;  /* 0x0000001000027306 */ /* 0x000e640000209400 */
[----:B------:R-:W-:Y:S02]  /*16080*/  LEA.HI.X.SX32 R25, R17, UR14, 0x1, P6 ;  /* 0x0000000e11197c11 */ /* 0x000fe4000b0f0eff */
[----:B------:R-:W-:-:S04]  /*16090*/  PLOP3.LUT P6, PT, PT, PT, UP0, 0x80, 0x0 ;  /* 0x000000000000781c */ /* 0x000fc80003fcf008 */
[----:B-1----:R-:W1:Y:S02]  /*160a0*/  MUFU.RCP R2, R2 ;  /* 0x0000000200027308 */ /* 0x002e640000001000 */
[----:B-1----:R-:W-:-:S06]  /*160b0*/  IADD3 R17, R2, 0xffffffe, RZ ;  /* 0x0ffffffe02117810 */ /* 0x002fcc0007ffe0ff */
[----:B------:R-:W1:Y:S02]  /*160c0*/  F2I.FTZ.U32.TRUNC.NTZ R17, R17 ;  /* 0x0000001100117305 */ /* 0x000e64000021f000 */
[----:B-1----:R-:W-:Y:S01]  /*160d0*/  IMAD.MOV R19, RZ, RZ, -R17 ;  /* 0x000000ffff137224 */ /* 0x002fe200078e0a11 */
[----:B------:R-:W-:Y:S06]  /*160e0*/  @!P6 BRA `(.L_x_333) ;  /* 0x00000000002ce947 */ /* 0x000fec0003800000 */
[----:B------:R-:W-:-:S04]  /*160f0*/  IADD3 R7, P6, R18, UR4, RZ ;  /* 0x0000000412077c10 */ /* 0x000fc8000ffde0ff */
[----:B------:R-:W-:-:S05]  /*16100*/  IADD3.X R23, RZ, R23, RZ, P6, !PT ;  /* 0x00000017ff177210 */ /* 0x000fca00037fe4ff */
[----:B------:R-:W-:-:S04]  /*16110*/  IMAD.WIDE.U32 R4, R23, UR24, RZ ;  /* 0x0000001817047c25 */ /* 0x000fc8000f8e00ff */
[----:B------:R-:W-:-:S04]  /*16120*/  IMAD.WIDE.U32 R4, P6, R7, UR25, R4 ;  /* 0x0000001907047c25 */ /* 0x000fc8000f8c0004 */
[----:B------:R-:W-:Y:S01]  /*16130*/  IMAD.WIDE.U32 R6, R7, UR24, RZ ;  /* 0x0000001807067c25 */ /* 0x000fe2000f8e00ff */
[----:B------:R-:W-:-:S03]  /*16140*/  MOV R2, R5 ;  /* 0x0000000500027202 */ /* 0x000fc60000000f00 */
[----:B------:R-:W-:Y:S01]  /*16150*/  IMAD.X R3, RZ, RZ, RZ, P6 ;  /* 0x000000ffff037224 */ /* 0x000fe200030e06ff */
[----:B------:R-:W-:-:S05]  /*16160*/  IADD3 RZ, P6, R7, R4, RZ ;  /* 0x0000000407ff7210 */ /* 0x000fca0007fde0ff */
[----:B------:R-:W-:-:S04]  /*16170*/  IMAD.WIDE.U32.X R2, R23, UR25, R2, P6 ;  /* 0x0000001917027c25 */ /* 0x000fc8000b0e0402 */
[----:B------:R-:W-:Y:S01]  /*16180*/  IMAD.MOV.U32 R18, RZ, RZ, R2 ;  /* 0x000000ffff127224 */ /* 0x000fe200078e0002 */
[----:B------:R-:W-:-:S07]  /*16190*/  MOV R23, R3 ;  /* 0x0000000300177202 */ /* 0x000fce0000000f00 */
.L_x_333:
        /* <DEDUP_REMOVED lines=12> */
.L_x_334:
[----:B------:R-:W-:Y:S01]  /*16260*/  IABS R2, R9 ;  /* 0x0000000900027213 */ /* 0x000fe20000000000 */
[----:B------:R-:W-:Y:S01]  /*16270*/  IMAD R5, R19, R16, RZ ;  /* 0x0000001013057224 */ /* 0x000fe200078e02ff */
[----:B------:R-:W-:Y:S01]  /*16280*/  SHF.R.U64 R4, R20, UR31, R25 ;  /* 0x0000001f14047c19 */ /* 0x000fe20008001219 */
[----:B------:R-:W-:Y:S01]  /*16290*/  IMAD.MOV.U32 R3, RZ, RZ, R17 ;  /* 0x000000ffff037224 */ /* 0x000fe200078e0011 */
[----:B------:R-:W-:Y:S01]  /*162a0*/  SHF.R.U64 R18, R18, UR30, R23 ;  /* 0x0000001e12127c19 */ /* 0x000fe20008001217 */
[----:B------:R-:W-:Y:S01]  /*162b0*/  IMAD.MOV R7, RZ, RZ, -R2 ;  /* 0x000000ffff077224 */ /* 0x000fe200078e0a02 */
[----:B------:R-:W-:Y:S02]  /*162c0*/  IADD3 R4, R4, UR17, RZ ;  /* 0x0000001104047c10 */ /* 0x000fe4000fffe0ff */
[----:B------:R-:W-:Y:S02]  /*162d0*/  MOV R2, RZ ;  /* 0x000000ff00027202 */ /* 0x000fe40000000f00 */
[----:B------:R-:W-:-:S03]  /*162e0*/  IABS R6, R4 ;  /* 0x0000000400067213 */ /* 0x000fc60000000000 */
[----:B------:R-:W-:Y:S01]  /*162f0*/  IMAD.HI.U32 R2, R17, R5, R2 ;  /* 0x0000000511027227 */ /* 0x000fe200078e0002 */
[----:B------:R-:W-:Y:S02]  /*16300*/  IABS R17, R10 ;  /* 0x0000000a00117213 */ /* 0x000fe40000000000 */
[----:B------:R-:W-:Y:S01]  /*16310*/  MOV R5, R6 ;  /* 0x0000000600057202 */ /* 0x000fe20000000f00 */
[----:B------:R-:W-:Y:S01]  /*16320*/  IMAD.MOV.U32 R3, RZ, RZ, R7 ;  /* 0x000000ffff037224 */ /* 0x000fe200078e0007 */
[----:B------:R-:W1:Y:S01]  /*16330*/  I2F.RP R6, R17 ;  /* 0x0000001100067306 */ /* 0x000e620000209400 */
[----:B------:R-:W-:Y:S02]  /*16340*/  VIADD R7, R18, UR16 ;  /* 0x0000001012077c36 */ /* 0x000fe40008000000 */
[----:B------:R-:W-:-:S03]  /*16350*/  IMAD.HI.U32 R2, R2, R5, RZ ;  /* 0x0000000502027227 */ /* 0x000fc600078e00ff */
[----:B------:R-:W-:Y:S01]  /*16360*/  IABS R18, R7 ;  /* 0x0000000700127213 */ /* 0x000fe20000000000 */
[----:B------:R-:W-:-:S05]  /*16370*/  IMAD R5, R2, R3, R5 ;  /* 0x0000000302057224 */ /* 0x000fca00078e0205 */
[----:B------:R-:W-:Y:S01]  /*16380*/  ISETP.GT.U32.AND P6, PT, R16, R5, PT ;  /* 0x000000051000720c */ /* 0x000fe20003fc4070 */
[----:B-1----:R-:W1:-:S12]  /*16390*/  MUFU.RCP R6, R6 ;  /* 0x0000000600067308 */ /* 0x002e580000001000 */
[----:B------:R-:W-:Y:S01]  /*163a0*/  @!P6 IADD3 R5, R5, -R16, RZ ;  /* 0x800000100505e210 */ /* 0x000fe20007ffe0ff */
[----:B-1----:R-:W-:-:S04]  /*163b0*/  VIADD R2, R6, 0xffffffe ;  /* 0x0ffffffe06027836 */ /* 0x002fc80000000000 */
[----:B------:R1:W2:Y:S02]  /*163c0*/  F2I.FTZ.U32.TRUNC.NTZ R3, R2 ;  /* 0x0000000200037305 */ /* 0x0002a4000021f000 */
[----:B-1----:R-:W-:Y:S02]  /*163d0*/  MOV R2, RZ ;  /* 0x000000ff00027202 */ /* 0x002fe40000000f00 */
[----:B--2---:R-:W-:-:S05]  /*163e0*/  IADD3 R20, RZ, -R3, RZ ;  /* 0x80000003ff147210 */ /* 0x004fca0007ffe0ff */
[----:B------:R-:W-:Y:S01]  /*163f0*/  IMAD R19, R20, R17, RZ ;  /* 0x0000001114137224 */ /* 0x000fe200078e02ff */
[----:B------:R-:W-:-:S03]  /*16400*/  IABS R20, R10 ;  /* 0x0000000a00147213 */ /* 0x000fc60000000000 */
[----:B------:R-:W-:Y:S01]  /*16410*/  IMAD.HI.U32 R6, R3, R19, R2 ;  /* 0x0000001303067227 */ /* 0x000fe200078e0002 */
[----:B------:R-:W-:-:S03]  /*16420*/  MOV R3, R18 ;  /* 0x0000001200037202 */ /* 0x000fc60000000f00 */
[----:B------:R-:W-:Y:S02]  /*16430*/  IMAD.MOV R20, RZ, RZ, -R20 ;  /* 0x000000ffff147224 */ /* 0x000fe400078e0a14 */
[----:B------:R-:W-:-:S04]  /*16440*/  IMAD.HI.U32 R2, R6, R3, RZ ;  /* 0x0000000306027227 */ /* 0x000fc800078e00ff */
[----:B------:R-:W-:-:S04]  /*16450*/  IMAD.MOV.U32 R18, RZ, RZ, R20 ;  /* 0x000000ffff127224 */ /* 0x000fc800078e0014 */
[----:B------:R-:W-:-:S05]  /*16460*/  IMAD R2, R2, R18, R3 ;  /* 0x0000001202027224 */ /* 0x000fca00078e0203 */
[----:B------:R-:W-:-:S13]  /*16470*/  ISETP.GT.U32.AND P6, PT, R17, R2, PT ;  /* 0x000000021100720c */ /* 0x000fda0003fc4070 */
[----:B------:R-:W-:Y:S02]  /*16480*/  @!P6 IADD3 R2, R2, -R17, RZ ;  /* 0x800000110202e210 */ /* 0x000fe40007ffe0ff */
[----:B------:R-:W-:-:S13]  /*16490*/  ISETP.GT.U32.AND P6, PT, R16, R5, PT ;  /* 0x000000051000720c */ /* 0x000fda0003fc4070 */
[----:B------:R-:W-:Y:S01]  /*164a0*/  @!P6 IMAD.IADD R5, R5, 0x1, -R16 ;  /* 0x000000010505e824 */ /* 0x000fe200078e0a10 */
[----:B------:R-:W-:-:S03]  /*164b0*/  ISETP.GT.U32.AND P6, PT, R17, R2, PT ;  /* 0x000000021100720c */ /* 0x000fc60003fc4070 */
[----:B------:R-:W-:-:S10]  /*164c0*/  IMAD.MOV.U32 R3, RZ, RZ, R5 ;  /* 0x000000ffff037224 */ /* 0x000fd400078e0005 */
[----:B------:R-:W-:Y:S02]  /*164d0*/  @!P6 IADD3 R2, R2, -R17, RZ ;  /* 0x800000110202e210 */ /* 0x000fe40007ffe0ff */
[----:B------:R-:W-:-:S13]  /*164e0*/  ISETP.GE.AND P6, PT, R4, RZ, PT ;  /* 0x000000ff0400720c */ /* 0x000fda0003fc6270 */
[----:B------:R-:W-:Y:S02]  /*164f0*/  @!P6 IADD3 R3, -R3, RZ, RZ ;  /* 0x000000ff0303e210 */ /* 0x000fe40007ffe1ff */
        /* <DEDUP_REMOVED lines=11> */
[----:B------:R-:W-:Y:S02]  /*165b0*/  SHF.R.S32.HI R5, RZ, 0x1f, R4 ;  /* 0x0000001fff057819 */ /* 0x000fe40000011404 */
[----:B------:R-:W-:-:S07]  /*165c0*/  SHF.R.S32.HI R7, RZ, 0x1f, R6 ;  /* 0x0000001fff077819 */ /* 0x000fce0000011406 */
.L_x_332:
[----:B------:R-:W-:Y:S05]  /*165d0*/  BSYNC B0 ;  /* 0x0000000000007941 */ /* 0x000fea0003800000 */
.L_x_331:
[----:B------:R-:W1:Y:S04]  /*165e0*/  SHFL.UP PT, R3, R6, 0x1, RZ ;  /* 0x0420000006037989 */ /* 0x000e6800000e00ff */
[----:B------:R-:W2:Y:S01]  /*165f0*/  SHFL.UP PT, R2, R7, 0x1, RZ ;  /* 0x0420000007027989 */ /* 0x000ea200000e00ff */
[----:B-1----:R-:W-:Y:S02]  /*16600*/  SEL R3, R3, RZ, P1 ;  /* 0x000000ff03037207 */ /* 0x002fe40000800000 */
[----:B--2---:R-:W-:Y:S02]  /*16610*/  SEL R2, R2, RZ, P1 ;  /* 0x000000ff02027207 */ /* 0x004fe40000800000 */
[----:B------:R-:W-:-:S04]  /*16620*/  IADD3 R18, P6, R3, R6, RZ ;  /* 0x0000000603127210 */ /* 0x000fc80007fde0ff */
[----:B------:R-:W-:Y:S01]  /*16630*/  IADD3.X R17, R2, R7, RZ, P6, !PT ;  /* 0x0000000702117210 */ /* 0x000fe200037fe4ff */
[----:B------:R-:W1:Y:S04]  /*16640*/  SHFL.UP PT, R3, R18, 0x2, RZ ;  /* 0x0440000012037989 */ /* 0x000e6800000e00ff */
[----:B------:R-:W2:Y:S01]  /*16650*/  SHFL.UP PT, R2, R17, 0x2, RZ ;  /* 0x0440000011027989 */ /* 0x000ea200000e00ff */
[----:B-1----:R-:W-:Y:S02]  /*16660*/  SEL R3, R3, RZ, P2 ;  /* 0x000000ff03037207 */ /* 0x002fe40001000000 */
[----:B--2---:R-:W-:Y:S02]  /*16670*/  SEL R2, R2, RZ, P2 ;  /* 0x000000ff02027207 */ /* 0x004fe40001000000 */
[----:B------:R-:W-:-:S05]  /*16680*/  IADD3 R16, P6, R3, R18, RZ ;  /* 0x0000001203107210 */ /* 0x000fca0007fde0ff */
[----:B------:R-:W-:Y:S01]  /*16690*/  IMAD.X R23, R2, 0x1, R17, P6 ;  /* 0x0000000102177824 */ /* 0x000fe200030e0611 */
        /* <DEDUP_REMOVED lines=17> */
[----:B------:R-:W-:Y:S02]  /*167b0*/  IADD3.X R3, R16, R17, RZ, P6, !PT ;  /* 0x0000001110037210 */ /* 0x000fe400037fe4ff */
[----:B------:R-:W-:-:S04]  /*167c0*/  IADD3 R19, P6, R2, UR5, RZ ;  /* 0x0000000502137c10 */ /* 0x000fc8000ffde0ff */
[----:B------:R-:W-:Y:S02]  /*167d0*/  IADD3.X R20, R3, UR6, RZ, P6, !PT ;  /* 0x0000000603147c10 */ /* 0x000fe4000b7fe4ff */
[----:B------:R-:W-:-:S04]  /*167e0*/  ISETP.GT.U32.AND P6, PT, R19, UR8, PT ;  /* 0x0000000813007c0c */ /* 0x000fc8000bfc4070 */
[----:B------:R-:W-:-:S13]  /*167f0*/  ISETP.GT.U32.AND.EX P6, PT, R20, UR7, PT, P6 ;  /* 0x0000000714007c0c */ /* 0x000fda000bfc4160 */
[----:B------:R-:W-:-:S04]  /*16800*/  VOTE.ANY R16, PT, P6 ;  /* 0x0000000000107806 */ /* 0x000fc800030e0100 */
[----:B------:R-:W-:-:S13]  /*16810*/  ISETP.NE.AND P6, PT, R16, RZ, PT ;  /* 0x000000ff1000720c */ /* 0x000fda0003fc5270 */
[----:B------:R-:W-:Y:S05]  /*16820*/  @!P6 BRA `(.L_x_335) ;  /* 0xfffffff400b4e947 */ /* 0x000fea000383ffff */
[----:B------:R-:W-:Y:S01]  /*16830*/  IMAD.MOV.U32 R19, RZ, RZ, R2 ;  /* 0x000000ffff137224 */ /* 0x000fe200078e0002 */
[----:B------:R-:W-:-:S07]  /*16840*/  MOV R18, R3 ;  /* 0x0000000300127202 */ /* 0x000fce0000000f00 */
.L_x_330:
[----:B------:R-:W1:Y:S08]  /*16850*/  BREV R16, R16 ;  /* 0x0000001000107301 */ /* 0x000e700000000000 */
[----:B-1----:R-:W1:Y:S02]  /*16860*/  FLO.U32.SH R17, R16 ;  /* 0x0000001000117300 */ /* 0x002e6400000e0400 */
[----:B-1----:R-:W1:Y:S02]  /*16870*/  SHFL.IDX PT, R11, R11, R17, 0x1f ;  /* 0x00001f110b0b7589 */ /* 0x002e6400000e0000 */
[----:B-1----:R-:W-:-:S13]  /*16880*/  R2UR UR4, R11 ;  /* 0x000000000b0472ca */ /* 0x002fda00000e0000 */
[----:B------:R-:W-:-:S05]  /*16890*/  VIADD R23, R21, UR4 ;  /* 0x0000000415177c36 */ /* 0x000fca0008000000 */
[----:B------:R-:W-:-:S13]  /*168a0*/  ISETP.GE.AND P1, PT, R23, UR22, PT ;  /* 0x0000001617007c0c */ /* 0x000fda000bf26270 */
[----:B------:R-:W1:Y:S02]  /*168b0*/  @!P1 LDC.64 R2, c[0x0][0x918] ;  /* 0x00024600ff029b82 */ /* 0x000e640000000a00 */
[----:B-1----:R-:W-:-:S05]  /*168c0*/  @!P1 IMAD.WIDE R2, R23, 0xc, R2 ;  /* 0x0000000c17029825 */ /* 0x002fca00078e0202 */
[----:B-----5:R1:W5:Y:S04]  /*168d0*/  @!P1 LDG.E R8, desc[UR38][R2.64] ;  /* 0x0000002602089981 */ /* 0x020368000c1e1900 */
[----:B------:R1:W5:Y:S01]  /*168e0*/  @!P1 LDG.E R0, desc[UR38][R2.64+0x4] ;  /* 0x0000042602009981 */ /* 0x000362000c1e1900 */
[----:B------:R-:W-:-:S03]  /*168f0*/  IADD3 R12, P1, P2, R19, UR5, -R6 ;  /* 0x00000005130c7c10 */ /* 0x000fc6000fa3e806 */
[----:B------:R-:W-:Y:S01]  /*16900*/  SHFL.IDX PT, R6, R6, R17, 0x1f ;  /* 0x00001f1106067589 */ /* 0x000fe200000e0000 */
[----:B------:R-:W-:-:S03]  /*16910*/  IADD3.X R18, R18, UR6, ~R7, P1, P2 ;  /* 0x0000000612127c10 */ /* 0x000fc60008fe4c07 */
[----:B------:R-:W2:Y:S04]  /*16920*/  SHFL.IDX PT, R12, R12, R17, 0x1f ;  /* 0x00001f110c0c7589 */ /* 0x000ea800000e0000 */
[----:B------:R-:W3:Y:S04]  /*16930*/  SHFL.IDX PT, R18, R18, R17, 0x1f ;  /* 0x00001f1112127589 */ /* 0x000ee800000e0000 */
[----:B------:R1:W4:Y:S04]  /*16940*/  SHFL.IDX PT, R7, R7, R17, 0x1f ;  /* 0x00001f1107077589 */ /* 0x00032800000e0000 */
[----:B------:R1:W1:Y:S04]  /*16950*/  SHFL.IDX PT, R5, R5, R17, 0x1f ;  /* 0x00001f1105057589 */ /* 0x00026800000e0000 */
[----:B------:R1:W1:Y:S01]  /*16960*/  SHFL.IDX PT, R4, R4, R17, 0x1f ;  /* 0x00001f1104047589 */ /* 0x00026200000e0000 */
[----:B--2---:R-:W-:-:S02]  /*16970*/  R2UR UR5, R12 ;  /* 0x000000000c0572ca */ /* 0x004fc400000e0000 */
[----:B---3--:R-:W-:-:S15]  /*16980*/  R2UR UR6, R18 ;  /* 0x00000000120672ca */ /* 0x008fde00000e0000 */
.L_x_325:
[----:B-1----:R-:W1:Y:S01]  /*16990*/  LDC R2, c[0x0][0x910] ;  /* 0x00024400ff027b82 */ /* 0x002e620000000800 */
[----:B------:R-:W-:Y:S01]  /*169a0*/  UMOV UR22, 0xffffffff ;  /* 0xffffffff00167882 */ /* 0x000fe20000000000 */
[----:B------:R-:W-:Y:S01]  /*169b0*/  UMOV UR23, 0xffffffff ;  /* 0xffffffff00177882 */ /* 0x000fe20000000000 */
[----:B------:R-:W-:Y:S01]  /*169c0*/  UMOV UR24, 0xffffffff ;  /* 0xffffffff00187882 */ /* 0x000fe20000000000 */
[----:B------:R-:W-:Y:S02]  /*169d0*/  MOV R19, RZ ;  /* 0x000000ff00137202 */ /* 0x000fe40000000f00 */
[----:B-1----:R-:W-:-:S13]  /*169e0*/  ISETP.LE.AND P1, PT, R2, UR4, PT ;  /* 0x0000000402007c0c */ /* 0x002fda000bf23270 */
[----:B------:R-:W-:Y:S05]  /*169f0*/  @P1 BRA `(.L_x_324) ;  /* 0x0000000000f01947 */ /* 0x000fea0003800000 */
[C---:B------:R-:W-:Y:S01]  /*16a00*/  R2UR UR22, R4.reuse ;  /* 0x00000000041672ca */ /* 0x040fe200000e0000 */
[----:B------:R-:W-:Y:S01]  /*16a10*/  UIADD3 UR24, UP1, -UR5, UR8, URZ ;  /* 0x0000000805187290 */ /* 0x000fe2000ff3e13f */
[----:B------:R-:W-:Y:S01]  /*16a20*/  R2UR UR23, R5 ;  /* 0x00000000051772ca */ /* 0x000fe200000e0000 */
[----:B------:R-:W-:Y:S01]  /*16a30*/  ULDC UR30, c[0x0][0x8c0] ;  /* 0x00023000001e7ab9 */ /* 0x000fe20000000800 */
[----:B------:R-:W-:Y:S01]  /*16a40*/  ULDC UR32, c[0x0][0x8b0] ;  /* 0x00022c0000207ab9 */ /* 0x000fe20000000800 */
[----:B------:R-:W-:Y:S01]  /*16a50*/  ULDC UR33, c[0x0][0x904] ;  /* 0x0002410000217ab9 */ /* 0x000fe20000000800 */
[----:B------:R-:W-:-:S03]  /*16a60*/  SHF.R.U64 R2, R4, UR32, R5 ;  /* 0x0000002004027c19 */ /* 0x000fc60008001205 */
[----:B------:R-:W-:-:S04]  /*16a70*/  UIADD3.X UR22, ~UR6, UR7, URZ, UP1, !UPT ;  /* 0x0000000706167290 */ /* 0x000fc80008ffe53f */
[----:B------:R-:W-:Y:S02]  /*16a80*/  USHF.R.U32.HI UR31, URZ, UR30, UR22 ;  /* 0x0000001e3f1f7299 */ /* 0x000fe40008011616 */
[----:B------:R-:W-:Y:S02]  /*16a90*/  USHF.R.U32.HI UR27, URZ, UR32, UR23 ;  /* 0x000000203f1b7299 */ /* 0x000fe40008011617 */
[----:B------:R-:W-:Y:S02]  /*16aa0*/  USHF.R.U32.HI UR25, URZ, UR32, UR31 ;  /* 0x000000203f197299 */ /* 0x000fe4000801161f */
[----:B------:R-:W-:Y:S01]  /*16ab0*/  USHF.R.U64 UR22, UR24, UR30, UR22 ;  /* 0x0000001e18167299 */ /* 0x000fe20008001216 */
[----:B------:R-:W-:Y:S01]  /*16ac0*/  R2UR UR24, R2 ;  /* 0x00000000021872ca */ /* 0x000fe200000e0000 */
[----:B------:R-:W-:Y:S02]  /*16ad0*/  USHF.R.U32.HI UR26, URZ, UR33, UR25 ;  /* 0x000000213f1a7299 */ /* 0x000fe40008011619 */
[----:B------:R-:W-:-:S02]  /*16ae0*/  USHF.R.U64 UR23, UR22, UR32, UR31 ;  /* 0x0000002016177299 */ /* 0x000fc4000800121f */
[----:B------:R-:W-:Y:S02]  /*16af0*/  ULOP3.LUT UR30, UR26, UR27, URZ, 0xfc, !UPT ;  /* 0x0000001b1a1e7292 */ /* 0x000fe4000f8efc3f */
[----:B------:R-:W-:-:S04]  /*16b00*/  USHF.R.U64 UR25, UR23, UR33, UR25 ;  /* 0x0000002117197299 */ /* 0x000fc80008001219 */
[----:B------:R-:W-:-:S13]  /*16b10*/  ISETP.NE.U32.AND P1, PT, RZ, UR30, PT ;  /* 0x0000001eff007c0c */ /* 0x000fda000bf25070 */
[----:B------:R-:W-:Y:S05]  /*16b20*/  @!P1 BRA `(.L_x_336) ;  /* 0x0000000000189947 */ /* 0x000fea0003800000 */
[----:B------:R-:W-:-:S07]  /*16b30*/  MOV R12, 0x16b50 ;  /* 0x00016b50000c7802 */ /* 0x000fce0000000f00 */
[----:B--2-45:R-:W-:Y:S05]  /*16b40*/  CALL.REL.NOINC `(.L_x_337) ;  /* 0x0000002400547944 */ /* 0x034fea0003c00000 */
[----:B------:R-:W-:-:S04]  /*16b50*/  UIADD3 UR26, -UR27, URZ, URZ ;  /* 0x0000003f1b1a7290 */ /* 0x000fc8000fffe13f */
[----:B------:R-:W-:-:S03]  /*16b60*/  UIMAD UR25, UR24, UR26, UR25 ;  /* 0x0000001a181972a4 */ /* 0x000fc6000f8e0219 */
[----:B------:R-:W-:Y:S01]  /*16b70*/  UMOV UR24, UR27 ;  /* 0x0000001b00187c82 */ /* 0x000fe20008000000 */
[----:B------:R-:W-:Y:S08]  /*16b80*/  BRA `(.L_x_338) ;  /* 0x0000000000587947 */ /* 0x000ff00003800000 */
.L_x_336:
[----:B------:R-:W1:Y:S01]  /*16b90*/  I2F.U32.RP R2, UR24 ;  /* 0x0000001800027d06 */ /* 0x000e620008209000 */
[----:B------:R-:W-:Y:S01]  /*16ba0*/  UMOV UR26, URZ ;  /* 0x0000003f001a7c82 */ /* 0x000fe20008000000 */
[----:B------:R-:W-:-:S06]  /*16bb0*/  UISETP.NE.U32.AND UP4, UPT, UR24, URZ, UPT ;  /* 0x0000003f1800728c */ /* 0x000fcc000bf85070 */
[----:B-1----:R-:W1:Y:S02]  /*16bc0*/  MUFU.RCP R2, R2 ;  /* 0x0000000200027308 */ /* 0x002e640000001000 */
[----:B-1----:R-:W-:-:S06]  /*16bd0*/  VIADD R3, R2, 0xffffffe ;  /* 0x0ffffffe02037836 */ /* 0x002fcc0000000000 */
[----:B------:R-:W1:Y:S02]  /*16be0*/  F2I.FTZ.U32.TRUNC.NTZ R3, R3 ;  /* 0x0000000300037305 */ /* 0x000e64000021f000 */
[----:B-1----:R-:W-:-:S13]  /*16bf0*/  R2UR UR27, R3 ;  /* 0x00000000031b72ca */ /* 0x002fda00000e0000 */
[----:B------:R-:W-:-:S04]  /*16c00*/  UIADD3 UR30, URZ, -UR27, URZ ;  /* 0x8000001b3f1e7290 */ /* 0x000fc8000fffe03f */
[----:B------:R-:W-:-:S04]  /*16c10*/  UIMAD UR30, UR30, UR24, URZ ;  /* 0x000000181e1e72a4 */ /* 0x000fc8000f8e023f */
[----:B------:R-:W-:-:S04]  /*16c20*/  UIMAD.WIDE.U32 UR26, UR27, UR30, UR26 ;  /* 0x0000001e1b1a72a5 */ /* 0x000fc8000f8e001a */
[----:B------:R-:W-:-:S04]  /*16c30*/  UIMAD.WIDE.U32 UR26, UR27, UR25, URZ ;  /* 0x000000191b1a72a5 */ /* 0x000fc8000f8e003f */
[----:B------:R-:W-:-:S04]  /*16c40*/  UIADD3 UR26, -UR27, URZ, URZ ;  /* 0x0000003f1b1a7290 */ /* 0x000fc8000fffe13f */
[----:B------:R-:W-:-:S04]  /*16c50*/  UIMAD UR26, UR24, UR26, UR25 ;  /* 0x0000001a181a72a4 */ /* 0x000fc8000f8e0219 */
[----:B------:R-:W-:-:S11]  /*16c60*/  UISETP.GE.U32.AND UP1, UPT, UR26, UR24, UPT ;  /* 0x000000181a00728c */ /* 0x000fd6000bf26070 */
[----:B------:R-:W-:Y:S02]  /*16c70*/  @UP1 UIADD3 UR26, UR26, -UR24, URZ ;  /* 0x800000181a1a1290 */ /* 0x000fe4000fffe03f */
[----:B------:R-:W-:Y:S02]  /*16c80*/  @UP1 UIADD3 UR27, UR27, 0x1, URZ ;  /* 0x000000011b1b1890 */ /* 0x000fe4000fffe03f */
[----:B------:R-:W-:-:S11]  /*16c90*/  UISETP.GE.U32.AND UP2, UPT, UR26, UR24, UPT ;  /* 0x000000181a00728c */ /* 0x000fd6000bf46070 */
[----:B------:R-:W-:Y:S02]  /*16ca0*/  @UP2 UIADD3 UR27, UR27, 0x1, URZ ;  /* 0x000000011b1b2890 */ /* 0x000fe4000fffe03f */
[----:B------:R-:W-:-:S04]  /*16cb0*/  @!UP4 ULOP3.LUT UR27, URZ, UR24, URZ, 0x33, !UPT ;  /* 0x000000183f1bc292 */ /* 0x000fc8000f8e333f */
[----:B------:R-:W-:-:S04]  /*16cc0*/  UIADD3 UR26, -UR27, URZ, URZ ;  /* 0x0000003f1b1a7290 */ /* 0x000fc8000fffe13f */
[----:B------:R-:W-:-:S03]  /*16cd0*/  UIMAD UR25, UR24, UR26, UR25 ;  /* 0x0000001a181972a4 */ /* 0x000fc6000f8e0219 */
[----:B------:R-:W-:-:S09]  /*16ce0*/  UMOV UR24, UR27 ;  /* 0x0000001b00187c82 */ /* 0x000fd20008000000 */
.L_x_338:
[----:B------:R-:W-:Y:S01]  /*16cf0*/  ULOP3.LUT UR23, UR23, UR20, URZ, 0xc0, !UPT ;  /* 0x0000001417177292 */ /* 0x000fe2000f8ec03f */
[----:B------:R-:W-:Y:S01]  /*16d00*/  MOV R19, 0x1 ;  /* 0x0000000100137802 */ /* 0x000fe20000000f00 */
[----:B------:R-:W-:Y:S02]  /*16d10*/  ULOP3.LUT UR22, UR22, UR18, URZ, 0xc0, !UPT ;  /* 0x0000001216167292 */ /* 0x000fe4000f8ec03f */
[----:B------:R-:W-:Y:S01]  /*16d20*/  UIMAD UR23, UR19, UR24, UR23 ;  /* 0x00000018131772a4 */ /* 0x000fe2000f8e0217 */
[----:B------:R-:W-:Y:S01]  /*16d30*/  ULDC UR27, c[0x0][0x8a8] ;  /* 0x00022a00001b7ab9 */ /* 0x000fe20000000800 */
[----:B------:R-:W-:Y:S01]  /*16d40*/  ULDC UR26, c[0x0][0x8b8] ;  /* 0x00022e00001a7ab9 */ /* 0x000fe20000000800 */
[----:B------:R-:W-:Y:S02]  /*16d50*/  UIMAD UR25, UR25, UR27, UR22 ;  /* 0x0000001b191972a4 */ /* 0x000fe4000f8e0216 */
[----:B------:R-:W-:Y:S01]  /*16d60*/  UIMAD UR23, UR23, UR26, UR52 ;  /* 0x0000001a171772a4 */ /* 0x000fe2000f8e0234 */
[----:B------:R-:W-:Y:S01]  /*16d70*/  @UP3 UMOV UR24, UR4 ;  /* 0x0000000400183c82 */ /* 0x000fe20008000000 */
[----:B------:R-:W-:-:S03]  /*16d80*/  @!UP3 UMOV UR24, UR4 ;  /* 0x000000040018bc82 */ /* 0x000fc60008000000 */
[----:B------:R-:W-:Y:S02]  /*16d90*/  @UP3 UMOV UR22, UR25 ;  /* 0x0000001900163c82 */ /* 0x000fe40008000000 */
[----:B------:R-:W-:Y:S01]  /*16da0*/  @!UP3 UMOV UR22, UR23 ;  /* 0x000000170016bc82 */ /* 0x000fe20008000000 */
[----:B------:R-:W-:-:S05]  /*16db0*/  @!UP3 UMOV UR23, UR25 ;  /* 0x000000190017bc82 */ /* 0x000fca0008000000 */
.L_x_324:
[----:B------:R-:W-:-:S06]  /*16dc0*/  UISETP.NE.AND UP1, UPT, UR15, 0x3, UPT ;  /* 0x000000030f00788c */ /* 0x000fcc000bf25270 */
[----:B------:R-:W-:-:S13]  /*16dd0*/  PLOP3.LUT P1, PT, PT, PT, UP1, 0x80, 0x0 ;  /* 0x000000000000781c */ /* 0x000fda0003f2f018 */
[----:B------:R-:W-:Y:S05]  /*16de0*/  @!P1 BRA `(.L_x_339) ;  /* 0x0000000000049947 */ /* 0x000fea0003800000 */
[----:B--2---:R-:W-:Y:S01]  /*16df0*/  BPT.TRAP 0x1 ;  /* 0x000000040000795c */ /* 0x004fe20000300000 */
.L_x_339:
[----:B------:R-:W1:Y:S01]  /*16e00*/  S2R R3, SR_CgaCtaId ;  /* 0x0000000000037919 */ /* 0x000e620000008800 */
[----:B------:R-:W-:-:S04]  /*16e10*/  MOV R2, 0x400 ;  /* 0x0000040000027802 */ /* 0x000fc80000000f00 */
[----:B-1----:R-:W-:Y:S02]  /*16e20*/  LEA R2, R3, R2, 0x18 ;  /* 0x0000000203027211 */ /* 0x002fe400078ec0ff */
[----:B------:R-:W-:-:S03]  /*16e30*/  SHF.L.U32 R3, R14, 0x1f, RZ ;  /* 0x0000001f0e037819 */ /* 0x000fc600000006ff */
[----:B------:R-:W-:-:S04]  /*16e40*/  IMAD R12, R13, 0x8, R2 ;  /* 0x000000080d0c7824 */ /* 0x000fc800078e0202 */
[----:B------:R-:W1:Y:S02]  /*16e50*/  SYNCS.PHASECHK.TRANS64.TRYWAIT P2, [R12+URZ+0x34440], R3 ;  /* 0x034440030c0075a7 */ /* 0x000e64000804017f */
[----:B-1----:R-:W-:Y:S05]  /*16e60*/  @!P2 BRA `(.L_x_340) ;  /* 0x0000001800f0a947 */ /* 0x002fea0003800000 */
.L_x_423:
[----:B------:R-:W-:Y:S01]  /*16e70*/  ELECT P2, URZ, PT ;  /* 0x00000000003f782f */ /* 0x000fe20003840000 */
[----:B------:R-:W-:-:S12]  /*16e80*/  BSSY B0, `(.L_x_341) ;  /* 0x0000010000007945 */ /* 0x000fd80003800000 */
[----:B------:R-:W-:Y:S05]  /*16e90*/  @!P2 BRA `(.L_x_342) ;  /* 0x000000000038a947 */ /* 0x000fea0003800000 */
[----:B-1----:R-:W-:Y:S01]  /*16ea0*/  LEA R3, R13, R2, 0x4 ;  /* 0x000000020d037211 */ /* 0x002fe200078e20ff */
[----:B------:R-:W-:Y:S01]  /*16eb0*/  IMAD.U32 R18, RZ, RZ, UR24 ;  /* 0x00000018ff127e24 */ /* 0x000fe2000f8e00ff */
[----:B------:R-:W-:Y:S01]  /*16ec0*/  MOV R17, UR23 ;  /* 0x0000001700117c02 */ /* 0x000fe20008000f00 */
[----:B------:R-:W-:-:S05]  /*16ed0*/  IMAD.U32 R16, RZ, RZ, UR22 ;  /* 0x00000016ff107e24 */ /* 0x000fca000f8e00ff */
[----:B------:R1:W-:Y:S01]  /*16ee0*/  STS.128 [R3+0x34530], R16 ;  /* 0x0345301003007388 */ /* 0x0003e20000000c00 */
[----:B------:R-:W-:Y:S01]  /*16ef0*/  @!PT LDS RZ, [RZ] ;  /* 0x00000000fffff984 */ /* 0x000fe20000000800 */
[----:B------:R-:W-:Y:S01]  /*16f00*/  @!PT LDS RZ, [RZ] ;  /* 0x00000000fffff984 */ /* 0x000fe20000000800 */
[----:B------:R-:W-:Y:S01]  /*16f10*/  @!PT LDS RZ, [RZ] ;  /* 0x00000000fffff984 */ /* 0x000fe20000000800 */
[----:B------:R-:W-:Y:S01]  /*16f20*/  @!PT LDS RZ, [RZ] ;  /* 0x00000000fffff984 */ /* 0x000fe20000000800 */
[----:B------:R3:W-:Y:S06]  /*16f30*/  MEMBAR.ALL.CTA ;  /* 0x0000000000007992 */ /* 0x0007ec0000008000 */
[----:B---3--:R-:W3:Y:S01]  /*16f40*/  FENCE.VIEW.ASYNC.S ;  /* 0x00000000000073c6 */ /* 0x008ee20000000000 */
[----:B------:R-:W-:Y:S05]  /*16f50*/  @!P1 BRA `(.L_x_343) ;  /* 0x0000000000049947 */ /* 0x000fea0003800000 */
[----:B--2---:R-:W-:Y:S01]  /*16f60*/  BPT.TRAP 0x1 ;  /* 0x000000040000795c */ /* 0x004fe20000300000 */
.L_x_343:
[----:B---3--:R3:W-:Y:S02]  /*16f70*/  SYNCS.ARRIVE.TRANS64.A1T0 RZ, [R12+URZ+0x34400], RZ ;  /* 0x034400ff0cff79a7 */ /* 0x0087e4000810003f */
.L_x_342:
[----:B--2---:R-:W-:Y:S05]  /*16f80*/  BSYNC B0 ;  /* 0x0000000000007941 */ /* 0x004fea0003800000 */
.L_x_341:
[----:B------:R-:W-:Y:S02]  /*16f90*/  ISETP.NE.AND P3, PT, R19, RZ, PT ;  /* 0x000000ff1300720c */ /* 0x000fe40003f65270 */
[----:B------:R-:W-:-:S04]  /*16fa0*/  IADD3 R13, R13, 0x1, RZ ;  /* 0x000000010d0d7810 */ /* 0x000fc80007ffe0ff */
[----:B------:R-:W-:-:S04]  /*16fb0*/  ISETP.NE.AND P2, PT, R13, 0x8, PT ;  /* 0x000000080d00780c */ /* 0x000fc80003f45270 */
[----:B-1----:R-:W-:Y:S02]  /*16fc0*/  SEL R3, RZ, 0x1, P2 ;  /* 0x00000001ff037807 */ /* 0x002fe40001000000 */
[----:B------:R-:W-:Y:S02]  /*16fd0*/  SEL R13, R13, RZ, P2 ;  /* 0x000000ff0d0d7207 */ /* 0x000fe40001000000 */
[----:B------:R-:W-:Y:S01]  /*16fe0*/  LOP3.LUT R14, R14, R3, RZ, 0x3c, !PT ;  /* 0x000000030e0e7212 */ /* 0x000fe200078e3cff */
[----:B------:R-:W-:Y:S06]  /*16ff0*/  @P3 BRA `(.L_x_344) ;  /* 0xffffffe000fc3947 */ /* 0x000fec000383ffff */
[----:B------:R-:W-:Y:S05]  /*17000*/  @!P1 BRA `(.L_x_345) ;  /* 0x0000000000049947 */ /* 0x000fea0003800000 */
[----:B------:R-:W-:Y:S01]  /*17010*/  BPT.TRAP 0x1 ;  /* 0x000000040000795c */ /* 0x000fe20000300000 */
.L_x_345:
[----:B------:R-:W-:Y:S01]  /*17020*/  IMAD R3, R13, 0x8, R2 ;  /* 0x000000080d037824 */ /* 0x000fe200078e0202 */
[----:B-----5:R-:W-:-:S04]  /*17030*/  SHF.L.U32 R0, R14, 0x1f, RZ ;  /* 0x0000001f0e007819 */ /* 0x020fc800000006ff */
[----:B------:R-:W1:Y:S02]  /*17040*/  SYNCS.PHASECHK.TRANS64.TRYWAIT P0, [R3+URZ+0x34440], R0 ;  /* 0x03444000030075a7 */ /* 0x000e64000800017f */
[----:B-1----:R-:W-:Y:S05]  /*17050*/  @!P0 BRA `(.L_x_346) ;  /* 0x0000001800888947 */ /* 0x002fea0003800000 */
.L_x_424:
[----:B------:R-:W-:Y:S05]  /*17060*/  @!P1 BRA `(.L_x_347) ;  /* 0x0000000000049947 */ /* 0x000fea0003800000 */
[----:B------:R-:W-:Y:S01]  /*17070*/  BPT.TRAP 0x1 ;  /* 0x000000040000795c */ /* 0x000fe20000300000 */
.L_x_347:
[----:B------:R-:W-:-:S04]  /*17080*/  IADD3 R13, R13, 0x1, RZ ;  /* 0x000000010d0d7810 */ /* 0x000fc80007ffe0ff */
[----:B------:R-:W-:-:S04]  /*17090*/  ISETP.NE.AND P0, PT, R13, 0x8, PT ;  /* 0x000000080d00780c */ /* 0x000fc80003f05270 */
[----:B-1----:R-:W-:Y:S02]  /*170a0*/  SEL R3, RZ, 0x1, P0 ;  /* 0x00000001ff037807 */ /* 0x002fe40000000000 */
[----:B------:R-:W-:Y:S02]  /*170b0*/  SEL R13, R13, RZ, P0 ;  /* 0x000000ff0d0d7207 */ /* 0x000fe40000000000 */
[----:B------:R-:W-:-:S03]  /*170c0*/  LOP3.LUT R14, R14, R3, RZ, 0x3c, !PT ;  /* 0x000000030e0e7212 */ /* 0x000fc600078e3cff */
[----:B------:R-:W-:Y:S01]  /*170d0*/  IMAD R3, R13, 0x8, R2 ;  /* 0x000000080d037824 */ /* 0x000fe200078e0202 */
[----:B------:R-:W-:-:S04]  /*170e0*/  SHF.L.U32 R0, R14, 0x1f, RZ ;  /* 0x0000001f0e007819 */ /* 0x000fc800000006ff */
[----:B------:R-:W1:Y:S02]  /*170f0*/  SYNCS.PHASECHK.TRANS64.TRYWAIT P0, [R3+URZ+0x34440], R0 ;  /* 0x03444000030075a7 */ /* 0x000e64000800017f */
[----:B-1----:R-:W-:Y:S05]  /*17100*/  @!P0 BRA `(.L_x_348) ;  /* 0x0000001800708947 */ /* 0x002fea0003800000 */
.L_x_425:
[----:B------:R-:W-:Y:S05]  /*17110*/  @!P1 BRA `(.L_x_349) ;  /* 0x0000000000049947 */ /* 0x000fea0003800000 */
[----:B------:R-:W-:Y:S01]  /*17120*/  BPT.TRAP 0x1 ;  /* 0x000000040000795c */ /* 0x000fe20000300000 */
.L_x_349:
[----:B-1----:R-:W-:-:S04]  /*17130*/  IADD3 R0, R13, 0x1, RZ ;  /* 0x000000010d007810 */ /* 0x002fc80007ffe0ff */
[----:B------:R-:W-:-:S04]  /*17140*/  ISETP.NE.AND P0, PT, R0, 0x8, PT ;  /* 0x000000080000780c */ /* 0x000fc80003f05270 */
[----:B------:R-:W-:Y:S02]  /*17150*/  SEL R3, RZ, 0x1, P0 ;  /* 0x00000001ff037807 */ /* 0x000fe40000000000 */
[----:B------:R-:W-:Y:S02]  /*17160*/  SEL R5, R0, RZ, P0 ;  /* 0x000000ff00057207 */ /* 0x000fe40000000000 */
[----:B------:R-:W-:-:S03]  /*17170*/  LOP3.LUT R14, R14, R3, RZ, 0x3c, !PT ;  /* 0x000000030e0e7212 */ /* 0x000fc600078e3cff */
[----:B------:R-:W-:Y:S01]  /*17180*/  IMAD R3, R5, 0x8, R2 ;  /* 0x0000000805037824 */ /* 0x000fe200078e0202 */
[----:B------:R-:W-:-:S04]  /*17190*/  SHF.L.U32 R0, R14, 0x1f, RZ ;  /* 0x0000001f0e007819 */ /* 0x000fc800000006ff */
[----:B------:R-:W1:Y:S02]  /*171a0*/  SYNCS.PHASECHK.TRANS64.TRYWAIT P0, [R3+URZ+0x34440], R0 ;  /* 0x03444000030075a7 */ /* 0x000e64000800017f */
[----:B-1----:R-:W-:Y:S05]  /*171b0*/  @!P0 BRA `(.L_x_350) ;  /* 0x0000001800588947 */ /* 0x002fea0003800000 */
.L_x_426:
[----:B------:R-:W-:Y:S05]  /*171c0*/  @!P1 BRA `(.L_x_351) ;  /* 0x0000000000049947 */ /* 0x000fea0003800000 */
[----:B------:R-:W-:Y:S01]  /*171d0*/  BPT.TRAP 0x1 ;  /* 0x000000040000795c */ /* 0x000fe20000300000 */
.L_x_351:
        /* <DEDUP_REMOVED lines=9> */
.L_x_427:
[----:B------:R-:W-:Y:S05]  /*17270*/  @!P1 BRA `(.L_x_353) ;  /* 0x0000000000049947 */ /* 0x000fea0003800000 */
[----:B------:R-:W-:Y:S01]  /*17280*/  BPT.TRAP 0x1 ;  /* 0x000000040000795c */ /* 0x000fe20000300000 */
.L_x_353:
        /* <DEDUP_REMOVED lines=9> */
.L_x_428:
[----:B------:R-:W-:Y:S05]  /*17320*/  @!P1 BRA `(.L_x_355) ;  /* 0x0000000000049947 */ /* 0x000fea0003800000 */
[----:B------:R-:W-:Y:S01]  /*17330*/  BPT.TRAP 0x1 ;  /* 0x000000040000795c */ /* 0x000fe20000300000 */
.L_x_355:
        /* <DEDUP_REMOVED lines=9> */
.L_x_429:
[----:B------:R-:W-:Y:S05]  /*173d0*/  @!P1 BRA `(.L_x_357) ;  /* 0x0000000000049947 */ /* 0x000fea0003800000 */
[----:B------:R-:W-:Y:S01]  /*173e0*/  BPT.TRAP 0x1 ;  /* 0x000000040000795c */ /* 0x000fe20000300000 */
.L_x_357:
[----:B-1----:R-:W-:-:S04]  /*173f0*/  IADD3 R0, R5, 0x1, RZ ;  /* 0x0000000105007810 */ /* 0x002fc80007ffe0ff */
[----:B------:R-:W-:-:S04]  /*17400*/  ISETP.NE.AND P0, PT, R0, 0x8, PT ;  /* 0x000000080000780c */ /* 0x000fc80003f05270 */
[----:B------:R-:W-:Y:S02]  /*17410*/  SEL R3, RZ, 0x1, P0 ;  /* 0x00000001ff037807 */ /* 0x000fe40000000000 */
[----:B------:R-:W-:Y:S02]  /*17420*/  SEL R5, R0, RZ, P0 ;  /* 0x000000ff00057207 */ /* 0x000fe40000000000 */
[----:B----4-:R-:W-:-:S03]  /*17430*/  LOP3.LUT R7, R14, R3, RZ, 0x3c, !PT ;  /* 0x000000030e077212 */ /* 0x010fc600078e3cff */
[----:B------:R-:W-:Y:S01]  /*17440*/  IMAD R3, R5, 0x8, R2 ;  /* 0x0000000805037824 */ /* 0x000fe200078e0202 */
[----:B------:R-:W-:-:S04]  /*17450*/  SHF.L.U32 R0, R7, 0x1f, RZ ;  /* 0x0000001f07007819 */ /* 0x000fc800000006ff */
[----:B------:R-:W1:Y:S02]  /*17460*/  SYNCS.PHASECHK.TRANS64.TRYWAIT P0, [R3+URZ+0x34440], R0 ;  /* 0x03444000030075a7 */ /* 0x000e64000800017f */
[----:B-1----:R-:W-:Y:S05]  /*17470*/  @!P0 BRA `(.L_x_358) ;  /* 0x0000001400f88947 */ /* 0x002fea0003800000 */
.L_x_430:
[----:B------:R-:W-:Y:S05]  /*17480*/  @!P1 BRA `(.L_x_359) ;  /* 0x0000000000049947 */ /* 0x000fea0003800000 */
[----:B------:R-:W-:Y:S01]  /*17490*/  BPT.TRAP 0x1 ;  /* 0x000000040000795c */ /* 0x000fe20000300000 */
.L_x_359:
[----:B-1----:R-:W-:-:S04]  /*174a0*/  IADD3 R0, R5, 0x1, RZ ;  /* 0x0000000105007810 */ /* 0x002fc80007ffe0ff */
[----:B------:R-:W-:-:S04]  /*174b0*/  ISETP.NE.AND P0, PT, R0, 0x8, PT ;  /* 0x000000080000780c */ /* 0x000fc80003f05270 */
[----:B------:R-:W-:Y:S02]  /*174c0*/  SEL R4, RZ, 0x1, P0 ;  /* 0x00000001ff047807 */ /* 0x000fe40000000000 */
[----:B------:R-:W-:Y:S02]  /*174d0*/  SEL R3, R0, RZ, P0 ;  /* 0x000000ff00037207 */ /* 0x000fe40000000000 */
[----:B------:R-:W-:-:S03]  /*174e0*/  LOP3.LUT R0, R7, R4, RZ, 0x3c, !PT ;  /* 0x0000000407007212 */ /* 0x000fc600078e3cff */
[----:B------:R-:W-:Y:S01]  /*174f0*/  IMAD R3, R3, 0x8, R2 ;  /* 0x0000000803037824 */ /* 0x000fe200078e0202 */
[----:B------:R-:W-:-:S07]  /*17500*/  SHF.L.U32 R0, R0, 0x1f, RZ ;  /* 0x0000001f00007819 */ /* 0x000fce00000006ff */
.L_x_360:
[----:B-1----:R1:W2:Y:S02]  /*17510*/  SYNCS.PHASECHK.TRANS64.TRYWAIT P0, [R3+URZ+0x34440], R0 ;  /* 0x03444000030075a7 */ /* 0x0022a4000800017f */
[----:B--2---:R-:W-:Y:S05]  /*17520*/  @!P0 NANOSLEEP.SYNCS 0x989680 ;  /* 0x009896800000895d */ /* 0x004fea0003900000 */
[----:B------:R-:W2:Y:S02]  /*17530*/  @!P0 SYNCS.PHASECHK.TRANS64 P0, [R3+URZ+0x34440], R0 ;  /* 0x03444000030085a7 */ /* 0x000ea4000800007f */
[----:B--2---:R-:W-:Y:S05]  /*17540*/  @P0 EXIT ;  /* 0x000000000000094d */ /* 0x004fea0003800000 */
[----:B------:R-:W-:Y:S05]  /*17550*/  BRA `(.L_x_360) ;  /* 0xfffffffc00ec7947 */ /* 0x000fea000383ffff */
.L_x_25:
[----:B-1----:R-:W-:-:S04]  /*17560*/  MOV R13, UR11 ;  /* 0x0000000b000d7c02 */ /* 0x002fc80008000f00 */
[----:B------:R1:W2:Y:S03]  /*17570*/  SYNCS.PHASECHK.TRANS64.TRYWAIT P1, [R13+URZ+0x34400], R12 ;  /* 0x0344000c0d0075a7 */ /* 0x0002a6000802017f */
[----:B--2---:R-:W-:Y:S05]  /*17580*/  @!P1 NANOSLEEP.SYNCS 0x989680 ;  /* 0x009896800000995d */ /* 0x004fea0003900000 */
[----:B------:R-:W2:Y:S02]  /*17590*/  @!P1 SYNCS.PHASECHK.TRANS64 P1, [R13+URZ+0x34400], R12 ;  /* 0x0344000c0d0095a7 */ /* 0x000ea4000802007f */
[----:B--2---:R-:W-:Y:S05]  /*175a0*/  @!P1 BRA `(.L_x_25) ;  /* 0xfffffffc00ec9947 */ /* 0x004fea000383ffff */
[----:B------:R-:W-:Y:S05]  /*175b0*/  BRA `(.L_x_361) ;  /* 0xfffffeb800d87947 */ /* 0x000fea000383ffff */
.L_x_37:
[----:B------:R-:W-:-:S06]  /*175c0*/  UIADD3 UR4, UR50, UR48, URZ ;  /* 0x0000003032047290 */ /* 0x000fcc000fffe03f */
[----:B-1----:R-:W-:-:S04]  /*175d0*/  IMAD.U32 R0, RZ, RZ, UR4 ;  /* 0x00000004ff007e24 */ /* 0x002fc8000f8e00ff */
[----:B------:R1:W2:Y:S03]  /*175e0*/  SYNCS.PHASECHK.TRANS64.TRYWAIT P0, [R0+URZ], R11 ;  /* 0x0000000b000075a7 */ /* 0x0002a6000800017f */
[----:B--2---:R-:W-:Y:S05]  /*175f0*/  @!P0 NANOSLEEP.SYNCS 0x989680 ;  /* 0x009896800000895d */ /* 0x004fea0003900000 */
[----:B------:R-:W2:Y:S02]  /*17600*/  @!P0 SYNCS.PHASECHK.TRANS64 P0, [R0+URZ], R11 ;  /* 0x0000000b000085a7 */ /* 0x000ea4000800007f */
[----:B--2---:R-:W-:Y:S05]  /*17610*/  @!P0 BRA `(.L_x_37) ;  /* 0xfffffffc00e88947 */ /* 0x004fea000383ffff */
[----:B------:R-:W-:Y:S05]  /*17620*/  BRA `(.L_x_362) ;  /* 0xfffffec800087947 */ /* 0x000fea000383ffff */
.L_x_42:
[----:B---3--:R-:W-:-:S04]  /*17630*/  MOV R3, UR4 ;  /* 0x0000000400037c02 */ /* 0x008fc80008000f00 */
[----:B------:R3:W4:Y:S03]  /*17640*/  SYNCS.PHASECHK.TRANS64.TRYWAIT P0, [R3+URZ+0x34480], R0 ;  /* 0x03448000030075a7 */ /* 0x000726000800017f */
[----:B----4-:R-:W-:Y:S05]  /*17650*/  @!P0 NANOSLEEP.SYNCS 0x989680 ;  /* 0x009896800000895d */ /* 0x010fea0003900000 */
[----:B------:R-:W4:Y:S02]  /*17660*/  @!P0 SYNCS.PHASECHK.TRANS64 P0, [R3+URZ+0x34480], R0 ;  /* 0x03448000030085a7 */ /* 0x000f24000800007f */
[----:B----4-:R-:W-:Y:S05]  /*17670*/  @!P0 BRA `(.L_x_42) ;  /* 0xfffffffc00ec8947 */ /* 0x010fea000383ffff */
[----:B------:R-:W-:Y:S05]  /*17680*/  BRA `(.L_x_41) ;  /* 0xfffffed000c07947 */ /* 0x000fea000383ffff */
.L_x_47:
[----:B---3--:R-:W-:-:S04]  /*17690*/  IMAD.U32 R9, RZ, RZ, UR6 ;  /* 0x00000006ff097e24 */ /* 0x008fc8000f8e00ff */
[----:B------:R3:W4:Y:S03]  /*176a0*/  SYNCS.PHASECHK.TRANS64.TRYWAIT P0, [R9+URZ+0x34480], R4 ;  /* 0x03448004090075a7 */ /* 0x000726000800017f */
[----:B----4-:R-:W-:Y:S05]  /*176b0*/  @!P0 NANOSLEEP.SYNCS 0x989680 ;  /* 0x009896800000895d */ /* 0x010fea0003900000 */
[----:B------:R-:W4:Y:S02]  /*176c0*/  @!P0 SYNCS.PHASECHK.TRANS64 P0, [R9+URZ+0x34480], R4 ;  /* 0x03448004090085a7 */ /* 0x000f24000800007f */
[----:B----4-:R-:W-:Y:S05]  /*176d0*/  @!P0 BRA `(.L_x_47) ;  /* 0xfffffffc00ec8947 */ /* 0x010fea000383ffff */
[----:B------:R-:W-:Y:S05]  /*176e0*/  BRA `(.L_x_46) ;  /* 0xfffffef800fc7947 */ /* 0x000fea000383ffff */
.L_x_53:
[----:B------:R-:W-:-:S06]  /*176f0*/  UIADD3 UR4, UR50, UR48, URZ ;  /* 0x0000003032047290 */ /* 0x000fcc000fffe03f */
[----:B-1----:R-:W-:-:S04]  /*17700*/  MOV R2, UR4 ;  /* 0x0000000400027c02 */ /* 0x002fc80008000f00 */
[----:B------:R1:W3:Y:S03]  /*17710*/  SYNCS.PHASECHK.TRANS64.TRYWAIT P0, [R2+URZ+0x10], R0 ;  /* 0x00001000020075a7 */ /* 0x0002e6000800017f */
[----:B---3--:R-:W-:Y:S05]  /*17720*/  @!P0 NANOSLEEP.SYNCS 0x989680 ;  /* 0x009896800000895d */ /* 0x008fea0003900000 */
[----:B------:R-:W3:Y:S02]  /*17730*/  @!P0 SYNCS.PHASECHK.TRANS64 P0, [R2+URZ+0x10], R0 ;  /* 0x00001000020085a7 */ /* 0x000ee4000800007f */
[----:B---3--:R-:W-:Y:S05]  /*17740*/  @!P0 BRA `(.L_x_53) ;  /* 0xfffffffc00e88947 */ /* 0x008fea000383ffff */
[----:B------:R-:W-:Y:S05]  /*17750*/  BRA `(.L_x_363) ;  /* 0xffffff2800f07947 */ /* 0x000fea000383ffff */
.L_x_65:
[----:B------:R-:W-:-:S07]  /*17760*/  IMAD.MOV.U32 R15, RZ, RZ, -0x1 ;  /* 0xffffffffff0f7424 */ /* 0x000fce00078e00ff */
[----:B-123-5:R-:W-:Y:S05]  /*17770*/  WARPSYNC.COLLECTIVE R15, `(.L_x_364) ;  /* 0x000000000f0c7348 */ /* 0x02efea0003c00000 */
[----:B------:R-:W-:Y:S02]  /*17780*/  ELECT P6, UR62, PT ;  /* 0x00000000003e782f */ /* 0x000fe400038c0000 */
[----:B------:R-:W-:Y:S01]  /*17790*/  MOV R14, UR62 ;  /* 0x0000003e000e7c02 */ /* 0x000fe20008000f00 */
[----:B-123-5:R-:W-:Y:S10]  /*177a0*/  ENDCOLLECTIVE ;  /* 0x000000000000791b */ /* 0x02eff40003800000 */
.L_x_364:
[----:B------:R-:W-:Y:S05]  /*177b0*/  BRA `(.L_x_365) ;  /* 0xffffff3000787947 */ /* 0x000fea000383ffff */
.L_x_67:
[----:B-1----:R-:W-:-:S04]  /*177c0*/  MOV R4, UR47 ;  /* 0x0000002f00047c02 */ /* 0x002fc80008000f00 */
[----:B------:R1:W3:Y:S03]  /*177d0*/  SYNCS.PHASECHK.TRANS64.TRYWAIT P2, [R4+URZ+0x344c0], R223 ;  /* 0x0344c0df040075a7 */ /* 0x0002e6000804017f */
[----:B---3--:R-:W-:Y:S05]  /*177e0*/  @!P2 NANOSLEEP.SYNCS 0x989680 ;  /* 0x009896800000a95d */ /* 0x008fea0003900000 */
[----:B------:R-:W3:Y:S02]  /*177f0*/  @!P2 SYNCS.PHASECHK.TRANS64 P2, [R4+URZ+0x344c0], R223 ;  /* 0x0344c0df0400a5a7 */ /* 0x000ee4000804007f */
[----:B---3--:R-:W-:Y:S05]  /*17800*/  @!P2 BRA `(.L_x_67) ;  /* 0xfffffffc00eca947 */ /* 0x008fea000383ffff */
[----:B------:R-:W-:Y:S05]  /*17810*/  BRA `(.L_x_366) ;  /* 0xffffff3000887947 */ /* 0x000fea000383ffff */
.L_x_73:
[----:B-1----:R-:W-:-:S04]  /*17820*/  IMAD.U32 R12, RZ, RZ, UR47 ;  /* 0x0000002fff0c7e24 */ /* 0x002fc8000f8e00ff */
[----:B------:R1:W2:Y:S03]  /*17830*/  SYNCS.PHASECHK.TRANS64.TRYWAIT P3, [R12+URZ+0x344c8], R223 ;  /* 0x0344c8df0c0075a7 */ /* 0x0002a6000806017f */
[----:B--2---:R-:W-:Y:S05]  /*17840*/  @!P3 NANOSLEEP.SYNCS 0x989680 ;  /* 0x009896800000b95d */ /* 0x004fea0003900000 */
[----:B------:R-:W2:Y:S02]  /*17850*/  @!P3 SYNCS.PHASECHK.TRANS64 P3, [R12+URZ+0x344c8], R223 ;  /* 0x0344c8df0c00b5a7 */ /* 0x000ea4000806007f */
[----:B--2---:R-:W-:Y:S05]  /*17860*/  @!P3 BRA `(.L_x_73) ;  /* 0xfffffffc00ecb947 */ /* 0x004fea000383ffff */
[----:B------:R-:W-:Y:S05]  /*17870*/  BRA `(.L_x_367) ;  /* 0xffffff3800287947 */ /* 0x000fea000383ffff */
.L_x_78:
[----:B-1----:R-:W-:-:S04]  /*17880*/  MOV R12, UR47 ;  /* 0x0000002f000c7c02 */ /* 0x002fc80008000f00 */
[----:B------:R1:W2:Y:S03]  /*17890*/  SYNCS.PHASECHK.TRANS64.TRYWAIT P3, [R12+URZ+0x344d0], R223 ;  /* 0x0344d0df0c0075a7 */ /* 0x0002a6000806017f */
[----:B--2---:R-:W-:Y:S05]  /*178a0*/  @!P3 NANOSLEEP.SYNCS 0x989680 ;  /* 0x009896800000b95d */ /* 0x004fea0003900000 */
[----:B------:R-:W2:Y:S02]  /*178b0*/  @!P3 SYNCS.PHASECHK.TRANS64 P3, [R12+URZ+0x344d0], R223 ;  /* 0x0344d0df0c00b5a7 */ /* 0x000ea4000806007f */
[----:B--2---:R-:W-:Y:S05]  /*178c0*/  @!P3 BRA `(.L_x_78) ;  /* 0xfffffffc00ecb947 */ /* 0x004fea000383ffff */
[----:B------:R-:W-:Y:S05]  /*178d0*/  BRA `(.L_x_368) ;  /* 0xffffff3c00707947 */ /* 0x000fea000383ffff */
.L_x_83:
[----:B-1----:R-:W-:-:S04]  /*178e0*/  IMAD.U32 R12, RZ, RZ, UR47 ;  /* 0x0000002fff0c7e24 */ /* 0x002fc8000f8e00ff */
[----:B------:R1:W2:Y:S03]  /*178f0*/  SYNCS.PHASECHK.TRANS64.TRYWAIT P3, [R12+URZ+0x344d8], R223 ;  /* 0x0344d8df0c0075a7 */ /* 0x0002a6000806017f */
[----:B--2---:R-:W-:Y:S05]  /*17900*/  @!P3 NANOSLEEP.SYNCS 0x989680 ;  /* 0x009896800000b95d */ /* 0x004fea0003900000 */
[----:B------:R-:W2:Y:S02]  /*17910*/  @!P3 SYNCS.PHASECHK.TRANS64 P3, [R12+URZ+0x344d8], R223 ;  /* 0x0344d8df0c00b5a7 */ /* 0x000ea4000806007f */
[----:B--2---:R-:W-:Y:S05]  /*17920*/  @!P3 BRA `(.L_x_83) ;  /* 0xfffffffc00ecb947 */ /* 0x004fea000383ffff */
[----:B------:R-:W-:Y:S05]  /*17930*/  BRA `(.L_x_369) ;  /* 0xffffff4000b87947 */ /* 0x000fea000383ffff */
.L_x_88:
[----:B-1----:R-:W-:-:S04]  /*17940*/  MOV R13, UR47 ;  /* 0x0000002f000d7c02 */ /* 0x002fc80008000f00 */
[----:B------:R1:W2:Y:S03]  /*17950*/  SYNCS.PHASECHK.TRANS64.TRYWAIT P3, [R13+URZ+0x344c0], R20 ;  /* 0x0344c0140d0075a7 */ /* 0x0002a6000806017f */
[----:B--2---:R-:W-:Y:S05]  /*17960*/  @!P3 NANOSLEEP.SYNCS 0x989680 ;  /* 0x009896800000b95d */ /* 0x004fea0003900000 */
[----:B------:R-:W2:Y:S02]  /*17970*/  @!P3 SYNCS.PHASECHK.TRANS64 P3, [R13+URZ+0x344c0], R20 ;  /* 0x0344c0140d00b5a7 */ /* 0x000ea4000806007f */
[----:B--2---:R-:W-:Y:S05]  /*17980*/  @!P3 BRA `(.L_x_88) ;  /* 0xfffffffc00ecb947 */ /* 0x004fea000383ffff */
[----:B------:R-:W-:Y:S05]  /*17990*/  BRA `(.L_x_370) ;  /* 0xffffff4800087947 */ /* 0x000fea000383ffff */
.L_x_93:
[----:B-1----:R-:W-:-:S04]  /*179a0*/  IMAD.U32 R13, RZ, RZ, UR47 ;  /* 0x0000002fff0d7e24 */ /* 0x002fc8000f8e00ff */
[----:B------:R1:W2:Y:S03]  /*179b0*/  SYNCS.PHASECHK.TRANS64.TRYWAIT P3, [R13+URZ+0x344c8], R20 ;  /* 0x0344c8140d0075a7 */ /* 0x0002a6000806017f */
[----:B--2---:R-:W-:Y:S05]  /*179c0*/  @!P3 NANOSLEEP.SYNCS 0x989680 ;  /* 0x009896800000b95d */ /* 0x004fea0003900000 */
[----:B------:R-:W2:Y:S02]  /*179d0*/  @!P3 SYNCS.PHASECHK.TRANS64 P3, [R13+URZ+0x344c8], R20 ;  /* 0x0344c8140d00b5a7 */ /* 0x000ea4000806007f */
[----:B--2---:R-:W-:Y:S05]  /*179e0*/  @!P3 BRA `(.L_x_93) ;  /* 0xfffffffc00ecb947 */ /* 0x004fea000383ffff */
[----:B------:R-:W-:Y:S05]  /*179f0*/  BRA `(.L_x_371) ;  /* 0xffffff4c00907947 */ /* 0x000fea000383ffff */
.L_x_98:
[----:B-1----:R-:W-:-:S04]  /*17a00*/  MOV R13, UR47 ;  /* 0x0000002f000d7c02 */ /* 0x002fc80008000f00 */
[----:B------:R1:W2:Y:S03]  /*17a10*/  SYNCS.PHASECHK.TRANS64.TRYWAIT P3, [R13+URZ+0x344d0], R20 ;  /* 0x0344d0140d0075a7 */ /* 0x0002a6000806017f */
[----:B--2---:R-:W-:Y:S05]  /*17a20*/  @!P3 NANOSLEEP.SYNCS 0x989680 ;  /* 0x009896800000b95d */ /* 0x004fea0003900000 */
[----:B------:R-:W2:Y:S02]  /*17a30*/  @!P3 SYNCS.PHASECHK.TRANS64 P3, [R13+URZ+0x344d0], R20 ;  /* 0x0344d0140d00b5a7 */ /* 0x000ea4000806007f */
[----:B--2---:R-:W-:Y:S05]  /*17a40*/  @!P3 BRA `(.L_x_98) ;  /* 0xfffffffc00ecb947 */ /* 0x004fea000383ffff */
[----:B------:R-:W-:Y:S05]  /*17a50*/  BRA `(.L_x_372) ;  /* 0xffffff5000d07947 */ /* 0x000fea000383ffff */
.L_x_103:
[----:B-1----:R-:W-:-:S04]  /*17a60*/  IMAD.U32 R13, RZ, RZ, UR47 ;  /* 0x0000002fff0d7e24 */ /* 0x002fc8000f8e00ff */
[----:B------:R1:W2:Y:S03]  /*17a70*/  SYNCS.PHASECHK.TRANS64.TRYWAIT P3, [R13+URZ+0x344d8], R20 ;  /* 0x0344d8140d0075a7 */ /* 0x0002a6000806017f */
[----:B--2---:R-:W-:Y:S05]  /*17a80*/  @!P3 NANOSLEEP.SYNCS 0x989680 ;  /* 0x009896800000b95d */ /* 0x004fea0003900000 */
[----:B------:R-:W2:Y:S02]  /*17a90*/  @!P3 SYNCS.PHASECHK.TRANS64 P3, [R13+URZ+0x344d8], R20 ;  /* 0x0344d8140d00b5a7 */ /* 0x000ea4000806007f */
[----:B--2---:R-:W-:Y:S05]  /*17aa0*/  @!P3 BRA `(.L_x_103) ;  /* 0xfffffffc00ecb947 */ /* 0x004fea000383ffff */
[----:B------:R-:W-:Y:S05]  /*17ab0*/  BRA `(.L_x_373) ;  /* 0xffffff5800107947 */ /* 0x000fea000383ffff */
.L_x_108:
[----:B-1----:R-:W-:-:S04]  /*17ac0*/  MOV R12, UR47 ;  /* 0x0000002f000c7c02 */ /* 0x002fc80008000f00 */
[----:B------:R1:W2:Y:S03]  /*17ad0*/  SYNCS.PHASECHK.TRANS64.TRYWAIT P3, [R12+URZ+0x344c0], R223 ;  /* 0x0344c0df0c0075a7 */ /* 0x0002a6000806017f */
[----:B--2---:R-:W-:Y:S05]  /*17ae0*/  @!P3 NANOSLEEP.SYNCS 0x989680 ;  /* 0x009896800000b95d */ /* 0x004fea0003900000 */
[----:B------:R-:W2:Y:S02]  /*17af0*/  @!P3 SYNCS.PHASECHK.TRANS64 P3, [R12+URZ+0x344c0], R223 ;  /* 0x0344c0df0c00b5a7 */ /* 0x000ea4000806007f */
[----:B--2---:R-:W-:Y:S05]  /*17b00*/  @!P3 BRA `(.L_x_108) ;  /* 0xfffffffc00ecb947 */ /* 0x004fea000383ffff */
[----:B------:R-:W-:Y:S05]  /*17b10*/  BRA `(.L_x_374) ;  /* 0xffffff5c00507947 */ /* 0x000fea000383ffff */
.L_x_113:
[----:B-1----:R-:W-:-:S04]  /*17b20*/  IMAD.U32 R12, RZ, RZ, UR47 ;  /* 0x0000002fff0c7e24 */ /* 0x002fc8000f8e00ff */
[----:B------:R1:W2:Y:S03]  /*17b30*/  SYNCS.PHASECHK.TRANS64.TRYWAIT P3, [R12+URZ+0x344c8], R223 ;  /* 0x0344c8df0c0075a7 */ /* 0x0002a6000806017f */
[----:B--2---:R-:W-:Y:S05]  /*17b40*/  @!P3 NANOSLEEP.SYNCS 0x989680 ;  /* 0x009896800000b95d */ /* 0x004fea0003900000 */
[----:B------:R-:W2:Y:S02]  /*17b50*/  @!P3 SYNCS.PHASECHK.TRANS64 P3, [R12+URZ+0x344c8], R223 ;  /* 0x0344c8df0c00b5a7 */ /* 0x000ea4000806007f */
[----:B--2---:R-:W-:Y:S05]  /*17b60*/  @!P3 BRA `(.L_x_113) ;  /* 0xfffffffc00ecb947 */ /* 0x004fea000383ffff */
[----:B------:R-:W-:Y:S05]  /*17b70*/  BRA `(.L_x_375) ;  /* 0xffffff6000d07947 */ /* 0x000fea000383ffff */
.L_x_118:
[----:B-1----:R-:W-:-:S04]  /*17b80*/  MOV R12, UR47 ;  /* 0x0000002f000c7c02 */ /* 0x002fc80008000f00 */
[----:B------:R1:W2:Y:S03]  /*17b90*/  SYNCS.PHASECHK.TRANS64.TRYWAIT P3, [R12+URZ+0x344d0], R223 ;  /* 0x0344d0df0c0075a7 */ /* 0x0002a6000806017f */
[----:B--2---:R-:W-:Y:S05]  /*17ba0*/  @!P3 NANOSLEEP.SYNCS 0x989680 ;  /* 0x009896800000b95d */ /* 0x004fea0003900000 */
[----:B------:R-:W2:Y:S02]  /*17bb0*/  @!P3 SYNCS.PHASECHK.TRANS64 P3, [R12+URZ+0x344d0], R223 ;  /* 0x0344d0df0c00b5a7 */ /* 0x000ea4000806007f */
[----:B--2---:R-:W-:Y:S05]  /*17bc0*/  @!P3 BRA `(.L_x_118) ;  /* 0xfffffffc00ecb947 */ /* 0x004fea000383ffff */
[----:B------:R-:W-:Y:S05]  /*17bd0*/  BRA `(.L_x_376) ;  /* 0xffffff6800107947 */ /* 0x000fea000383ffff */
.L_x_123:
[----:B-1----:R-:W-:-:S04]  /*17be0*/  IMAD.U32 R12, RZ, RZ, UR47 ;  /* 0x0000002fff0c7e24 */ /* 0x002fc8000f8e00ff */
[----:B------:R1:W2:Y:S03]  /*17bf0*/  SYNCS.PHASECHK.TRANS64.TRYWAIT P3, [R12+URZ+0x344d8], R223 ;  /* 0x0344d8df0c0075a7 */ /* 0x0002a6000806017f */
[----:B--2---:R-:W-:Y:S05]  /*17c00*/  @!P3 NANOSLEEP.SYNCS 0x989680 ;  /* 0x009896800000b95d */ /* 0x004fea0003900000 */
[----:B------:R-:W2:Y:S02]  /*17c10*/  @!P3 SYNCS.PHASECHK.TRANS64 P3, [R12+URZ+0x344d8], R223 ;  /* 0x0344d8df0c00b5a7 */ /* 0x000ea4000806007f */
[----:B--2---:R-:W-:Y:S05]  /*17c20*/  @!P3 BRA `(.L_x_123) ;  /* 0xfffffffc00ecb947 */ /* 0x004fea000383ffff */
[----:B------:R-:W-:Y:S05]  /*17c30*/  BRA `(.L_x_377) ;  /* 0xffffff6c00507947 */ /* 0x000fea000383ffff */
.L_x_128:
[----:B-1----:R-:W-:-:S04]  /*17c40*/  MOV R13, UR47 ;  /* 0x0000002f000d7c02 */ /* 0x002fc80008000f00 */
[----:B------:R1:W2:Y:S03]  /*17c50*/  SYNCS.PHASECHK.TRANS64.TRYWAIT P3, [R13+URZ+0x344c0], R20 ;  /* 0x0344c0140d0075a7 */ /* 0x0002a6000806017f */
[----:B--2---:R-:W-:Y:S05]  /*17c60*/  @!P3 NANOSLEEP.SYNCS 0x989680 ;  /* 0x009896800000b95d */ /* 0x004fea0003900000 */
[----:B------:R-:W2:Y:S02]  /*17c70*/  @!P3 SYNCS.PHASECHK.TRANS64 P3, [R13+URZ+0x344c0], R20 ;  /* 0x0344c0140d00b5a7 */ /* 0x000ea4000806007f */
[----:B--2---:R-:W-:Y:S05]  /*17c80*/  @!P3 BRA `(.L_x_128) ;  /* 0xfffffffc00ecb947 */ /* 0x004fea000383ffff */
[----:B------:R-:W-:Y:S05]  /*17c90*/  BRA `(.L_x_378) ;  /* 0xffffff7000907947 */ /* 0x000fea000383ffff */
.L_x_133:
[----:B-1----:R-:W-:-:S04]  /*17ca0*/  IMAD.U32 R13, RZ, RZ, UR47 ;  /* 0x0000002fff0d7e24 */ /* 0x002fc8000f8e00ff */
[----:B------:R1:W2:Y:S03]  /*17cb0*/  SYNCS.PHASECHK.TRANS64.TRYWAIT P3, [R13+URZ+0x344c8], R20 ;  /* 0x0344c8140d0075a7 */ /* 0x0002a6000806017f */
[----:B--2---:R-:W-:Y:S05]  /*17cc0*/  @!P3 NANOSLEEP.SYNCS 0x989680 ;  /* 0x009896800000b95d */ /* 0x004fea0003900000 */
[----:B------:R-:W2:Y:S02]  /*17cd0*/  @!P3 SYNCS.PHASECHK.TRANS64 P3, [R13+URZ+0x344c8], R20 ;  /* 0x0344c8140d00b5a7 */ /* 0x000ea4000806007f */
[----:B--2---:R-:W-:Y:S05]  /*17ce0*/  @!P3 BRA `(.L_x_133) ;  /* 0xfffffffc00ecb947 */ /* 0x004fea000383ffff */
[----:B------:R-:W-:Y:S05]  /*17cf0*/  BRA `(.L_x_379) ;  /* 0xffffff7800107947 */ /* 0x000fea000383ffff */
.L_x_138:
[----:B-1----:R-:W-:-:S04]  /*17d00*/  MOV R13, UR47 ;  /* 0x0000002f000d7c02 */ /* 0x002fc80008000f00 */
[----:B------:R1:W2:Y:S03]  /*17d10*/  SYNCS.PHASECHK.TRANS64.TRYWAIT P3, [R13+URZ+0x344d0], R20 ;  /* 0x0344d0140d0075a7 */ /* 0x0002a6000806017f */
[----:B--2---:R-:W-:Y:S05]  /*17d20*/  @!P3 NANOSLEEP.SYNCS 0x989680 ;  /* 0x009896800000b95d */ /* 0x004fea0003900000 */
[----:B------:R-:W2:Y:S02]  /*17d30*/  @!P3 SYNCS.PHASECHK.TRANS64 P3, [R13+URZ+0x344d0], R20 ;  /* 0x0344d0140d00b5a7 */ /* 0x000ea4000806007f */
[----:B--2---:R-:W-:Y:S05]  /*17d40*/  @!P3 BRA `(.L_x_138) ;  /* 0xfffffffc00ecb947 */ /* 0x004fea000383ffff */
[----:B------:R-:W-:Y:S05]  /*17d50*/  BRA `(.L_x_380) ;  /* 0xffffff7c00507947 */ /* 0x000fea000383ffff */
.L_x_143:
[----:B-1----:R-:W-:-:S04]  /*17d60*/  IMAD.U32 R13, RZ, RZ, UR47 ;  /* 0x0000002fff0d7e24 */ /* 0x002fc8000f8e00ff */
[----:B------:R1:W2:Y:S03]  /*17d70*/  SYNCS.PHASECHK.TRANS64.TRYWAIT P3, [R13+URZ+0x344d8], R20 ;  /* 0x0344d8140d0075a7 */ /* 0x0002a6000806017f */
[----:B--2---:R-:W-:Y:S05]  /*17d80*/  @!P3 NANOSLEEP.SYNCS 0x989680 ;  /* 0x009896800000b95d */ /* 0x004fea0003900000 */
[----:B------:R-:W2:Y:S02]  /*17d90*/  @!P3 SYNCS.PHASECHK.TRANS64 P3, [R13+URZ+0x344d8], R20 ;  /* 0x0344d8140d00b5a7 */ /* 0x000ea4000806007f */
[----:B--2---:R-:W-:Y:S05]  /*17da0*/  @!P3 BRA `(.L_x_143) ;  /* 0xfffffffc00ecb947 */ /* 0x004fea000383ffff */
[----:B------:R-:W-:Y:S05]  /*17db0*/  BRA `(.L_x_381) ;  /* 0xffffff8000907947 */ /* 0x000fea000383ffff */
.L_x_148:
[----:B-1----:R-:W-:-:S04]  /*17dc0*/  MOV R3, UR4 ;  /* 0x0000000400037c02 */ /* 0x002fc80008000f00 */
[----:B------:R1:W2:Y:S03]  /*17dd0*/  SYNCS.PHASECHK.TRANS64.TRYWAIT P2, [R3+URZ+0x34400], R0 ;  /* 0x03440000030075a7 */ /* 0x0002a6000804017f */
[----:B--2---:R-:W-:Y:S05]  /*17de0*/  @!P2 NANOSLEEP.SYNCS 0x989680 ;  /* 0x009896800000a95d */ /* 0x004fea0003900000 */
[----:B------:R-:W2:Y:S02]  /*17df0*/  @!P2 SYNCS.PHASECHK.TRANS64 P2, [R3+URZ+0x34400], R0 ;  /* 0x034400000300a5a7 */ /* 0x000ea4000804007f */
[----:B--2---:R-:W-:Y:S05]  /*17e00*/  @!P2 BRA `(.L_x_148) ;  /* 0xfffffffc00eca947 */ /* 0x004fea000383ffff */
[----:B------:R-:W-:Y:S05]  /*17e10*/  BRA `(.L_x_382) ;  /* 0xffffff8400ec7947 */ /* 0x000fea000383ffff */
.L_x_152:
[----:B--2---:R-:W-:-:S04]  /*17e20*/  IMAD.U32 R3, RZ, RZ, UR4 ;  /* 0x00000004ff037e24 */ /* 0x004fc8000f8e00ff */
[----:B------:R2:W3:Y:S03]  /*17e30*/  SYNCS.PHASECHK.TRANS64.TRYWAIT P2, [R3+URZ+0x34400], R2 ;  /* 0x03440002030075a7 */ /* 0x0004e6000804017f */
[----:B---3--:R-:W-:Y:S05]  /*17e40*/  @!P2 NANOSLEEP.SYNCS 0x989680 ;  /* 0x009896800000a95d */ /* 0x008fea0003900000 */
[----:B------:R-:W3:Y:S02]  /*17e50*/  @!P2 SYNCS.PHASECHK.TRANS64 P2, [R3+URZ+0x34400], R2 ;  /* 0x034400020300a5a7 */ /* 0x000ee4000804007f */
[----:B---3--:R-:W-:Y:S05]  /*17e60*/  @!P2 BRA `(.L_x_152) ;  /* 0xfffffffc00eca947 */ /* 0x008fea000383ffff */
[----:B------:R-:W-:Y:S05]  /*17e70*/  BRA `(.L_x_383) ;  /* 0xffffff8800947947 */ /* 0x000fea000383ffff */
.L_x_170:
[----:B-1----:R-:W-:-:S04]  /*17e80*/  MOV R3, UR6 ;  /* 0x0000000600037c02 */ /* 0x002fc80008000f00 */
[----:B------:R1:W2:Y:S03]  /*17e90*/  SYNCS.PHASECHK.TRANS64.TRYWAIT P0, [R3+URZ+0x34508], R0 ;  /* 0x03450800030075a7 */ /* 0x0002a6000800017f */
[----:B--2---:R-:W-:Y:S05]  /*17ea0*/  @!P0 NANOSLEEP.SYNCS 0x989680 ;  /* 0x009896800000895d */ /* 0x004fea0003900000 */
[----:B------:R-:W2:Y:S02]  /*17eb0*/  @!P0 SYNCS.PHASECHK.TRANS64 P0, [R3+URZ+0x34508], R0 ;  /* 0x03450800030085a7 */ /* 0x000ea4000800007f */
[----:B--2---:R-:W-:Y:S05]  /*17ec0*/  @!P0 BRA `(.L_x_170) ;  /* 0xfffffffc00ec8947 */ /* 0x004fea000383ffff */
[----:B------:R-:W-:Y:S05]  /*17ed0*/  BRA `(.L_x_384) ;  /* 0xffffff9400ec7947 */ /* 0x000fea000383ffff */
.L_x_172:
[----:B-1----:R-:W-:-:S04]  /*17ee0*/  IMAD.U32 R6, RZ, RZ, UR7 ;  /* 0x00000007ff067e24 */ /* 0x002fc8000f8e00ff */
[----:B------:R1:W2:Y:S03]  /*17ef0*/  SYNCS.PHASECHK.TRANS64.TRYWAIT P0, [R6+URZ+0x34400], R3 ;  /* 0x03440003060075a7 */ /* 0x0002a6000800017f */
[----:B--2---:R-:W-:Y:S05]  /*17f00*/  @!P0 NANOSLEEP.SYNCS 0x989680 ;  /* 0x009896800000895d */ /* 0x004fea0003900000 */
[----:B------:R-:W2:Y:S02]  /*17f10*/  @!P0 SYNCS.PHASECHK.TRANS64 P0, [R6+URZ+0x34400], R3 ;  /* 0x03440003060085a7 */ /* 0x000ea4000800007f */
[----:B--2---:R-:W-:Y:S05]  /*17f20*/  @!P0 BRA `(.L_x_172) ;  /* 0xfffffffc00ec8947 */ /* 0x004fea000383ffff */
[----:B------:R-:W-:Y:S05]  /*17f30*/  BRA `(.L_x_385) ;  /* 0xffffff9800187947 */ /* 0x000fea000383ffff */
.L_x_178:
[----:B--2---:R-:W-:-:S04]  /*17f40*/  MOV R3, UR6 ;  /* 0x0000000600037c02 */ /* 0x004fc80008000f00 */
[----:B------:R2:W3:Y:S03]  /*17f50*/  SYNCS.PHASECHK.TRANS64.TRYWAIT P1, [R3+URZ+0x344e0], R8 ;  /* 0x0344e008030075a7 */ /* 0x0004e6000802017f */
[----:B---3--:R-:W-:Y:S05]  /*17f60*/  @!P1 NANOSLEEP.SYNCS 0x989680 ;  /* 0x009896800000995d */ /* 0x008fea0003900000 */
[----:B------:R-:W3:Y:S02]  /*17f70*/  @!P1 SYNCS.PHASECHK.TRANS64 P1, [R3+URZ+0x344e0], R8 ;  /* 0x0344e008030095a7 */ /* 0x000ee4000802007f */
[----:B---3--:R-:W-:Y:S05]  /*17f80*/  @!P1 BRA `(.L_x_178) ;  /* 0xfffffffc00ec9947 */ /* 0x008fea000383ffff */
[----:B------:R-:W-:Y:S05]  /*17f90*/  BRA `(.L_x_386) ;  /* 0xffffff9800c47947 */ /* 0x000fea000383ffff */
.L_x_184:
[----:B--2---:R-:W-:-:S04]  /*17fa0*/  IMAD.U32 R3, RZ, RZ, UR6 ;  /* 0x00000006ff037e24 */ /* 0x004fc8000f8e00ff */
[----:B------:R2:W4:Y:S03]  /*17fb0*/  SYNCS.PHASECHK.TRANS64.TRYWAIT P1, [R3+URZ+0x344e8], R8 ;  /* 0x0344e808030075a7 */ /* 0x000526000802017f */
[----:B----4-:R-:W-:Y:S05]  /*17fc0*/  @!P1 NANOSLEEP.SYNCS 0x989680 ;  /* 0x009896800000995d */ /* 0x010fea0003900000 */
[----:B------:R-:W4:Y:S02]  /*17fd0*/  @!P1 SYNCS.PHASECHK.TRANS64 P1, [R3+URZ+0x344e8], R8 ;  /* 0x0344e808030095a7 */ /* 0x000f24000802007f */
[----:B----4-:R-:W-:Y:S05]  /*17fe0*/  @!P1 BRA `(.L_x_184) ;  /* 0xfffffffc00ec9947 */ /* 0x010fea000383ffff */
[----:B------:R-:W-:Y:S05]  /*17ff0*/  BRA `(.L_x_387) ;  /* 0xffffff9c00007947 */ /* 0x000fea000383ffff */
.L_x_190:
[----:B-12---:R-:W-:-:S04]  /*18000*/  MOV R3, UR6 ;  /* 0x0000000600037c02 */ /* 0x006fc80008000f00 */
[----:B------:R1:W2:Y:S03]  /*18010*/  SYNCS.PHASECHK.TRANS64.TRYWAIT P1, [R3+URZ+0x344f0], R8 ;  /* 0x0344f008030075a7 */ /* 0x0002a6000802017f */
[----:B--2---:R-:W-:Y:S05]  /*18020*/  @!P1 NANOSLEEP.SYNCS 0x989680 ;  /* 0x009896800000995d */ /* 0x004fea0003900000 */
[----:B------:R-:W2:Y:S02]  /*18030*/  @!P1 SYNCS.PHASECHK.TRANS64 P1, [R3+URZ+0x344f0], R8 ;  /* 0x0344f008030095a7 */ /* 0x000ea4000802007f */
[----:B--2---:R-:W-:Y:S05]  /*18040*/  @!P1 BRA `(.L_x_190) ;  /* 0xfffffffc00ec9947 */ /* 0x004fea000383ffff */
[----:B------:R-:W-:Y:S05]  /*18050*/  BRA `(.L_x_388) ;  /* 0xffffff9c00447947 */ /* 0x000fea000383ffff */
.L_x_196:
[----:B-12---:R-:W-:-:S04]  /*18060*/  IMAD.U32 R3, RZ, RZ, UR6 ;  /* 0x00000006ff037e24 */ /* 0x006fc8000f8e00ff */
[----:B------:R1:W2:Y:S03]  /*18070*/  SYNCS.PHASECHK.TRANS64.TRYWAIT P1, [R3+URZ+0x344f8], R8 ;  /* 0x0344f808030075a7 */ /* 0x0002a6000802017f */
[----:B--2---:R-:W-:Y:S05]  /*18080*/  @!P1 NANOSLEEP.SYNCS 0x989680 ;  /* 0x009896800000995d */ /* 0x004fea0003900000 */
[----:B------:R-:W2:Y:S02]  /*18090*/  @!P1 SYNCS.PHASECHK.TRANS64 P1, [R3+URZ+0x344f8], R8 ;  /* 0x0344f808030095a7 */ /* 0x000ea4000802007f */
[----:B--2---:R-:W-:Y:S05]  /*180a0*/  @!P1 BRA `(.L_x_196) ;  /* 0xfffffffc00ec9947 */ /* 0x004fea000383ffff */
[----:B------:R-:W-:Y:S05]  /*180b0*/  BRA `(.L_x_389) ;  /* 0xffffff9c00887947 */ /* 0x000fea000383ffff */
.L_x_202:
[----:B-12---:R-:W-:-:S04]  /*180c0*/  MOV R3, UR6 ;  /* 0x0000000600037c02 */ /* 0x006fc80008000f00 */
[----:B------:R1:W2:Y:S03]  /*180d0*/  SYNCS.PHASECHK.TRANS64.TRYWAIT P1, [R3+URZ+0x344e0], R2 ;  /* 0x0344e002030075a7 */ /* 0x0002a6000802017f */
[----:B--2---:R-:W-:Y:S05]  /*180e0*/  @!P1 NANOSLEEP.SYNCS 0x989680 ;  /* 0x009896800000995d */ /* 0x004fea0003900000 */
[----:B------:R-:W2:Y:S02]  /*180f0*/  @!P1 SYNCS.PHASECHK.TRANS64 P1, [R3+URZ+0x344e0], R2 ;  /* 0x0344e002030095a7 */ /* 0x000ea4000802007f */
[----:B--2---:R-:W-:Y:S05]  /*18100*/  @!P1 BRA `(.L_x_202) ;  /* 0xfffffffc00ec9947 */ /* 0x004fea000383ffff */
[----:B------:R-:W-:Y:S05]  /*18110*/  BRA `(.L_x_390) ;  /* 0xffffff9c00d47947 */ /* 0x000fea000383ffff */
.L_x_208:
[----:B-123--:R-:W-:-:S04]  /*18120*/  IMAD.U32 R3, RZ, RZ, UR6 ;  /* 0x00000006ff037e24 */ /* 0x00efc8000f8e00ff */
[----:B------:R1:W2:Y:S03]  /*18130*/  SYNCS.PHASECHK.TRANS64.TRYWAIT P1, [R3+URZ+0x344e8], R2 ;  /* 0x0344e802030075a7 */ /* 0x0002a6000802017f */
[----:B--2---:R-:W-:Y:S05]  /*18140*/  @!P1 NANOSLEEP.SYNCS 0x989680 ;  /* 0x009896800000995d */ /* 0x004fea0003900000 */
[----:B------:R-:W2:Y:S02]  /*18150*/  @!P1 SYNCS.PHASECHK.TRANS64 P1, [R3+URZ+0x344e8], R2 ;  /* 0x0344e802030095a7 */ /* 0x000ea4000802007f */
[----:B--2---:R-:W-:Y:S05]  /*18160*/  @!P1 BRA `(.L_x_208) ;  /* 0xfffffffc00ec9947 */ /* 0x004fea000383ffff */
[----:B------:R-:W-:Y:S05]  /*18170*/  BRA `(.L_x_391) ;  /* 0xffffffa000087947 */ /* 0x000fea000383ffff */
.L_x_214:
[----:B-1234-:R-:W-:-:S04]  /*18180*/  MOV R3, UR6 ;  /* 0x0000000600037c02 */ /* 0x01efc80008000f00 */
[----:B------:R1:W2:Y:S03]  /*18190*/  SYNCS.PHASECHK.TRANS64.TRYWAIT P1, [R3+URZ+0x344f0], R2 ;  /* 0x0344f002030075a7 */ /* 0x0002a6000802017f */
[----:B--2---:R-:W-:Y:S05]  /*181a0*/  @!P1 NANOSLEEP.SYNCS 0x989680 ;  /* 0x009896800000995d */ /* 0x004fea0003900000 */
[----:B------:R-:W2:Y:S02]  /*181b0*/  @!P1 SYNCS.PHASECHK.TRANS64 P1, [R3+URZ+0x344f0], R2 ;  /* 0x0344f002030095a7 */ /* 0x000ea4000802007f */
[----:B--2---:R-:W-:Y:S05]  /*181c0*/  @!P1 BRA `(.L_x_214) ;  /* 0xfffffffc00ec9947 */ /* 0x004fea000383ffff */
[----:B------:R-:W-:Y:S05]  /*181d0*/  BRA `(.L_x_392) ;  /* 0xffffffa000407947 */ /* 0x000fea000383ffff */
.L_x_220:
[----:B-1234-:R-:W-:-:S04]  /*181e0*/  IMAD.U32 R3, RZ, RZ, UR6 ;  /* 0x00000006ff037e24 */ /* 0x01efc8000f8e00ff */
[----:B------:R1:W2:Y:S03]  /*181f0*/  SYNCS.PHASECHK.TRANS64.TRYWAIT P1, [R3+URZ+0x344f8], R2 ;  /* 0x0344f802030075a7 */ /* 0x0002a6000802017f */
[----:B--2---:R-:W-:Y:S05]  /*18200*/  @!P1 NANOSLEEP.SYNCS 0x989680 ;  /* 0x009896800000995d */ /* 0x004fea0003900000 */
[----:B------:R-:W2:Y:S02]  /*18210*/  @!P1 SYNCS.PHASECHK.TRANS64 P1, [R3+URZ+0x344f8], R2 ;  /* 0x0344f802030095a7 */ /* 0x000ea4000802007f */
[----:B--2---:R-:W-:Y:S05]  /*18220*/  @!P1 BRA `(.L_x_220) ;  /* 0xfffffffc00ec9947 */ /* 0x004fea000383ffff */
[----:B------:R-:W-:Y:S05]  /*18230*/  BRA `(.L_x_393) ;  /* 0xffffffa000787947 */ /* 0x000fea000383ffff */
.L_x_226:
[----:B-1234-:R-:W-:-:S04]  /*18240*/  MOV R3, UR6 ;  /* 0x0000000600037c02 */ /* 0x01efc80008000f00 */
[----:B------:R1:W2:Y:S03]  /*18250*/  SYNCS.PHASECHK.TRANS64.TRYWAIT P1, [R3+URZ+0x344e0], R8 ;  /* 0x0344e008030075a7 */ /* 0x0002a6000802017f */
[----:B--2---:R-:W-:Y:S05]  /*18260*/  @!P1 NANOSLEEP.SYNCS 0x989680 ;  /* 0x009896800000995d */ /* 0x004fea0003900000 */
[----:B------:R-:W2:Y:S02]  /*18270*/  @!P1 SYNCS.PHASECHK.TRANS64 P1, [R3+URZ+0x344e0], R8 ;  /* 0x0344e008030095a7 */ /* 0x000ea4000802007f */
[----:B--2---:R-:W-:Y:S05]  /*18280*/  @!P1 BRA `(.L_x_226) ;  /* 0xfffffffc00ec9947 */ /* 0x004fea000383ffff */
[----:B------:R-:W-:Y:S05]  /*18290*/  BRA `(.L_x_394) ;  /* 0xffffffa000b47947 */ /* 0x000fea000383ffff */
.L_x_232:
[----:B-1234-:R-:W-:-:S04]  /*182a0*/  IMAD.U32 R3, RZ, RZ, UR6 ;  /* 0x00000006ff037e24 */ /* 0x01efc8000f8e00ff */
[----:B------:R1:W2:Y:S03]  /*182b0*/  SYNCS.PHASECHK.TRANS64.TRYWAIT P1, [R3+URZ+0x344e8], R8 ;  /* 0x0344e808030075a7 */ /* 0x0002a6000802017f */
[----:B--2---:R-:W-:Y:S05]  /*182c0*/  @!P1 NANOSLEEP.SYNCS 0x989680 ;  /* 0x009896800000995d */ /* 0x004fea0003900000 */
[----:B------:R-:W2:Y:S02]  /*182d0*/  @!P1 SYNCS.PHASECHK.TRANS64 P1, [R3+URZ+0x344e8], R8 ;  /* 0x0344e808030095a7 */ /* 0x000ea4000802007f */
[----:B--2---:R-:W-:Y:S05]  /*182e0*/  @!P1 BRA `(.L_x_232) ;  /* 0xfffffffc00ec9947 */ /* 0x004fea000383ffff */
[----:B------:R-:W-:Y:S05]  /*182f0*/  BRA `(.L_x_395) ;  /* 0xffffffa000e87947 */ /* 0x000fea000383ffff */
.L_x_238:
[----:B-1234-:R-:W-:-:S04]  /*18300*/  MOV R3, UR6 ;  /* 0x0000000600037c02 */ /* 0x01efc80008000f00 */
[----:B------:R1:W2:Y:S03]  /*18310*/  SYNCS.PHASECHK.TRANS64.TRYWAIT P1, [R3+URZ+0x344f0], R8 ;  /* 0x0344f008030075a7 */ /* 0x0002a6000802017f */
[----:B--2---:R-:W-:Y:S05]  /*18320*/  @!P1 NANOSLEEP.SYNCS 0x989680 ;  /* 0x009896800000995d */ /* 0x004fea0003900000 */
[----:B------:R-:W2:Y:S02]  /*18330*/  @!P1 SYNCS.PHASECHK.TRANS64 P1, [R3+URZ+0x344f0], R8 ;  /* 0x0344f008030095a7 */ /* 0x000ea4000802007f */
[----:B--2---:R-:W-:Y:S05]  /*18340*/  @!P1 BRA `(.L_x_238) ;  /* 0xfffffffc00ec9947 */ /* 0x004fea000383ffff */
[----:B------:R-:W-:Y:S05]  /*18350*/  BRA `(.L_x_396) ;  /* 0xffffffa400207947 */ /* 0x000fea000383ffff */
.L_x_244:
[----:B-1234-:R-:W-:-:S04]  /*18360*/  IMAD.U32 R3, RZ, RZ, UR6 ;  /* 0x00000006ff037e24 */ /* 0x01efc8000f8e00ff */
[----:B------:R1:W2:Y:S03]  /*18370*/  SYNCS.PHASECHK.TRANS64.TRYWAIT P1, [R3+URZ+0x344f8], R8 ;  /* 0x0344f808030075a7 */ /* 0x0002a6000802017f */
[----:B--2---:R-:W-:Y:S05]  /*18380*/  @!P1 NANOSLEEP.SYNCS 0x989680 ;  /* 0x009896800000995d */ /* 0x004fea0003900000 */
[----:B------:R-:W2:Y:S02]  /*18390*/  @!P1 SYNCS.PHASECHK.TRANS64 P1, [R3+URZ+0x344f8], R8 ;  /* 0x0344f808030095a7 */ /* 0x000ea4000802007f */
[----:B--2---:R-:W-:Y:S05]  /*183a0*/  @!P1 BRA `(.L_x_244) ;  /* 0xfffffffc00ec9947 */ /* 0x004fea000383ffff */
[----:B------:R-:W-:Y:S05]  /*183b0*/  BRA `(.L_x_397) ;  /* 0xffffffa400587947 */ /* 0x000fea000383ffff */
.L_x_250:
[----:B-1234-:R-:W-:-:S04]  /*183c0*/  MOV R3, UR6 ;  /* 0x0000000600037c02 */ /* 0x01efc80008000f00 */
[----:B------:R1:W2:Y:S03]  /*183d0*/  SYNCS.PHASECHK.TRANS64.TRYWAIT P1, [R3+URZ+0x344e0], R2 ;  /* 0x0344e002030075a7 */ /* 0x0002a6000802017f */
[----:B--2---:R-:W-:Y:S05]  /*183e0*/  @!P1 NANOSLEEP.SYNCS 0x989680 ;  /* 0x009896800000995d */ /* 0x004fea0003900000 */
[----:B------:R-:W2:Y:S02]  /*183f0*/  @!P1 SYNCS.PHASECHK.TRANS64 P1, [R3+URZ+0x344e0], R2 ;  /* 0x0344e002030095a7 */ /* 0x000ea4000802007f */
[----:B--2---:R-:W-:Y:S05]  /*18400*/  @!P1 BRA `(.L_x_250) ;  /* 0xfffffffc00ec9947 */ /* 0x004fea000383ffff */
[----:B------:R-:W-:Y:S05]  /*18410*/  BRA `(.L_x_398) ;  /* 0xffffffa400947947 */ /* 0x000fea000383ffff */
.L_x_256:
[----:B-1234-:R-:W-:-:S04]  /*18420*/  IMAD.U32 R3, RZ, RZ, UR6 ;  /* 0x00000006ff037e24 */ /* 0x01efc8000f8e00ff */
[----:B------:R1:W2:Y:S03]  /*18430*/  SYNCS.PHASECHK.TRANS64.TRYWAIT P1, [R3+URZ+0x344e8], R2 ;  /* 0x0344e802030075a7 */ /* 0x0002a6000802017f */
[----:B--2---:R-:W-:Y:S05]  /*18440*/  @!P1 NANOSLEEP.SYNCS 0x989680 ;  /* 0x009896800000995d */ /* 0x004fea0003900000 */
[----:B------:R-:W2:Y:S02]  /*18450*/  @!P1 SYNCS.PHASECHK.TRANS64 P1, [R3+URZ+0x344e8], R2 ;  /* 0x0344e802030095a7 */ /* 0x000ea4000802007f */
[----:B--2---:R-:W-:Y:S05]  /*18460*/  @!P1 BRA `(.L_x_256) ;  /* 0xfffffffc00ec9947 */ /* 0x004fea000383ffff */
[----:B------:R-:W-:Y:S05]  /*18470*/  BRA `(.L_x_399) ;  /* 0xffffffa400c87947 */ /* 0x000fea000383ffff */
.L_x_262:
[----:B-1234-:R-:W-:-:S04]  /*18480*/  MOV R3, UR6 ;  /* 0x0000000600037c02 */ /* 0x01efc80008000f00 */
[----:B------:R1:W2:Y:S03]  /*18490*/  SYNCS.PHASECHK.TRANS64.TRYWAIT P1, [R3+URZ+0x344f0], R2 ;  /* 0x0344f002030075a7 */ /* 0x0002a6000802017f */
[----:B--2---:R-:W-:Y:S05]  /*184a0*/  @!P1 NANOSLEEP.SYNCS 0x989680 ;  /* 0x009896800000995d */ /* 0x004fea0003900000 */
[----:B------:R-:W2:Y:S02]  /*184b0*/  @!P1 SYNCS.PHASECHK.TRANS64 P1, [R3+URZ+0x344f0], R2 ;  /* 0x0344f002030095a7 */ /* 0x000ea4000802007f */
[----:B--2---:R-:W-:Y:S05]  /*184c0*/  @!P1 BRA `(.L_x_262) ;  /* 0xfffffffc00ec9947 */ /* 0x004fea000383ffff */
[----:B------:R-:W-:Y:S05]  /*184d0*/  BRA `(.L_x_400) ;  /* 0xffffffa800047947 */ /* 0x000fea000383ffff */
.L_x_268:
[----:B-1234-:R-:W-:-:S04]  /*184e0*/  IMAD.U32 R3, RZ, RZ, UR6 ;  /* 0x00000006ff037e24 */ /* 0x01efc8000f8e00ff */
[----:B------:R1:W2:Y:S03]  /*184f0*/  SYNCS.PHASECHK.TRANS64.TRYWAIT P1, [R3+URZ+0x344f8], R2 ;  /* 0x0344f802030075a7 */ /* 0x0002a6000802017f */
[----:B--2---:R-:W-:Y:S05]  /*18500*/  @!P1 NANOSLEEP.SYNCS 0x989680 ;  /* 0x009896800000995d */ /* 0x004fea0003900000 */
[----:B------:R-:W2:Y:S02]  /*18510*/  @!P1 SYNCS.PHASECHK.TRANS64 P1, [R3+URZ+0x344f8], R2 ;  /* 0x0344f802030095a7 */ /* 0x000ea4000802007f */
[----:B--2---:R-:W-:Y:S05]  /*18520*/  @!P1 BRA `(.L_x_268) ;  /* 0xfffffffc00ec9947 */ /* 0x004fea000383ffff */
[----:B------:R-:W-:Y:S05]  /*18530*/  BRA `(.L_x_401) ;  /* 0xffffffa800407947 */ /* 0x000fea000383ffff */
.L_x_283:
[----:B-1----:R-:W-:-:S04]  /*18540*/  MOV R3, UR6 ;  /* 0x0000000600037c02 */ /* 0x002fc80008000f00 */
[----:B------:R1:W2:Y:S03]  /*18550*/  SYNCS.PHASECHK.TRANS64.TRYWAIT P0, [R3+URZ+0x344e0], R8 ;  /* 0x0344e008030075a7 */ /* 0x0002a6000800017f */
[----:B--2---:R-:W-:Y:S05]  /*18560*/  @!P0 NANOSLEEP.SYNCS 0x989680 ;  /* 0x009896800000895d */ /* 0x004fea0003900000 */
[----:B------:R-:W2:Y:S02]  /*18570*/  @!P0 SYNCS.PHASECHK.TRANS64 P0, [R3+URZ+0x344e0], R8 ;  /* 0x0344e008030085a7 */ /* 0x000ea4000800007f */
[----:B--2---:R-:W-:Y:S05]  /*18580*/  @!P0 BRA `(.L_x_283) ;  /* 0xfffffffc00ec8947 */ /* 0x004fea000383ffff */
[----:B------:R-:W-:Y:S05]  /*18590*/  BRA `(.L_x_402) ;  /* 0xffffffac00d07947 */ /* 0x000fea000383ffff */
.L_x_285:
[----:B-1----:R-:W-:-:S04]  /*185a0*/  IMAD.U32 R3, RZ, RZ, UR6 ;  /* 0x00000006ff037e24 */ /* 0x002fc8000f8e00ff */
[----:B------:R1:W2:Y:S03]  /*185b0*/  SYNCS.PHASECHK.TRANS64.TRYWAIT P0, [R3+URZ+0x344e8], R8 ;  /* 0x0344e808030075a7 */ /* 0x0002a6000800017f */
[----:B--2---:R-:W-:Y:S05]  /*185c0*/  @!P0 NANOSLEEP.SYNCS 0x989680 ;  /* 0x009896800000895d */ /* 0x004fea0003900000 */
[----:B------:R-:W2:Y:S02]  /*185d0*/  @!P0 SYNCS.PHASECHK.TRANS64 P0, [R3+URZ+0x344e8], R8 ;  /* 0x0344e808030085a7 */ /* 0x000ea4000800007f */
[----:B--2---:R-:W-:Y:S05]  /*185e0*/  @!P0 BRA `(.L_x_285) ;  /* 0xfffffffc00ec8947 */ /* 0x004fea000383ffff */
[----:B------:R-:W-:Y:S05]  /*185f0*/  BRA `(.L_x_403) ;  /* 0xffffffac00c87947 */ /* 0x000fea000383ffff */
.L_x_287:
[----:B-1----:R-:W-:-:S04]  /*18600*/  MOV R3, UR6 ;  /* 0x0000000600037c02 */ /* 0x002fc80008000f00 */
[----:B------:R1:W2:Y:S03]  /*18610*/  SYNCS.PHASECHK.TRANS64.TRYWAIT P0, [R3+URZ+0x344f0], R8 ;  /* 0x0344f008030075a7 */ /* 0x0002a6000800017f */
[----:B--2---:R-:W-:Y:S05]  /*18620*/  @!P0 NANOSLEEP.SYNCS 0x989680 ;  /* 0x009896800000895d */ /* 0x004fea0003900000 */
[----:B------:R-:W2:Y:S02]  /*18630*/  @!P0 SYNCS.PHASECHK.TRANS64 P0, [R3+URZ+0x344f0], R8 ;  /* 0x0344f008030085a7 */ /* 0x000ea4000800007f */
[----:B--2---:R-:W-:Y:S05]  /*18640*/  @!P0 BRA `(.L_x_287) ;  /* 0xfffffffc00ec8947 */ /* 0x004fea000383ffff */
[----:B------:R-:W-:Y:S05]  /*18650*/  BRA `(.L_x_404) ;  /* 0xffffffac00c07947 */ /* 0x000fea000383ffff */
.L_x_299:
[----:B------:R-:W-:Y:S01]  /*18660*/  BSSY B1, `(.L_x_405) ;  /* 0x0000006000017945 */ /* 0x000fe20003800000 */
[----:B------:R-:W-:-:S07]  /*18670*/  IMAD.MOV.U32 R15, RZ, RZ, -0x1 ;  /* 0xffffffffff0f7424 */ /* 0x000fce00078e00ff */
[----:B------:R-:W-:Y:S05]  /*18680*/  WARPSYNC.COLLECTIVE R15, `(.L_x_406) ;  /* 0x000000000f0c7348 */ /* 0x000fea0003c00000 */
[----:B------:R-:W-:Y:S02]  /*18690*/  ELECT P6, UR62, PT ;  /* 0x00000000003e782f */ /* 0x000fe400038c0000 */
[----:B------:R-:W-:Y:S01]  /*186a0*/  MOV R14, UR62 ;  /* 0x0000003e000e7c02 */ /* 0x000fe20008000f00 */
[----:B------:R-:W-:Y:S10]  /*186b0*/  ENDCOLLECTIVE ;  /* 0x000000000000791b */ /* 0x000ff40003800000 */
.L_x_406:
[----:B------:R-:W-:Y:S05]  /*186c0*/  BSYNC B1 ;  /* 0x0000000000017941 */ /* 0x000fea0003800000 */
.L_x_405:
[----:B------:R-:W-:Y:S05]  /*186d0*/  BRA `(.L_x_407) ;  /* 0xffffffb800d07947 */ /* 0x000fea000383ffff */
.L_x_302:
[----:B-1----:R1:W3:Y:S02]  /*186e0*/  SYNCS.PHASECHK.TRANS64.TRYWAIT P0, [R8+URZ+0x344a0], R5 ;  /* 0x0344a005080075a7 */ /* 0x0022e4000800017f */
[----:B---3--:R-:W-:Y:S05]  /*186f0*/  @!P0 NANOSLEEP.SYNCS 0x989680 ;  /* 0x009896800000895d */ /* 0x008fea0003900000 */
[----:B------:R-:W3:Y:S02]  /*18700*/  @!P0 SYNCS.PHASECHK.TRANS64 P0, [R8+URZ+0x344a0], R5 ;  /* 0x0344a005080085a7 */ /* 0x000ee4000800007f */
[----:B---3--:R-:W-:Y:S05]  /*18710*/  @!P0 BRA `(.L_x_302) ;  /* 0xfffffffc00f08947 */ /* 0x008fea000383ffff */
[----:B------:R-:W-:Y:S05]  /*18720*/  BRA `(.L_x_408) ;  /* 0xffffffb800fc7947 */ /* 0x000fea000383ffff */
.L_x_307:
[----:B--2---:R2:W3:Y:S02]  /*18730*/  SYNCS.PHASECHK.TRANS64.TRYWAIT P0, [R3+URZ+0x34400], R2 ;  /* 0x03440002030075a7 */ /* 0x0044e4000800017f */
[----:B---3--:R-:W-:Y:S05]  /*18740*/  @!P0 NANOSLEEP.SYNCS 0x989680 ;  /* 0x009896800000895d */ /* 0x008fea0003900000 */
[----:B------:R-:W3:Y:S02]  /*18750*/  @!P0 SYNCS.PHASECHK.TRANS64 P0, [R3+URZ+0x34400], R2 ;  /* 0x03440002030085a7 */ /* 0x000ee4000800007f */
[----:B---3--:R-:W-:Y:S05]  /*18760*/  @!P0 BRA `(.L_x_307) ;  /* 0xfffffffc00f08947 */ /* 0x008fea000383ffff */
[----:B------:R-:W-:Y:S05]  /*18770*/  BRA `(.L_x_409) ;  /* 0xffffffbc00cc7947 */ /* 0x000fea000383ffff */
.L_x_310:
[----:B------:R-:W-:Y:S01]  /*18780*/  BSSY B1, `(.L_x_410) ;  /* 0x0000006000017945 */ /* 0x000fe20003800000 */
[----:B------:R-:W-:-:S07]  /*18790*/  MOV R15, 0xffffffff ;  /* 0xffffffff000f7802 */ /* 0x000fce0000000f00 */
[----:B-1---5:R-:W-:Y:S05]  /*187a0*/  WARPSYNC.COLLECTIVE R15, `(.L_x_411) ;  /* 0x000000000f0c7348 */ /* 0x022fea0003c00000 */
[----:B------:R-:W-:Y:S02]  /*187b0*/  ELECT P6, UR62, PT ;  /* 0x00000000003e782f */ /* 0x000fe400038c0000 */
[----:B------:R-:W-:Y:S01]  /*187c0*/  MOV R14, UR62 ;  /* 0x0000003e000e7c02 */ /* 0x000fe20008000f00 */
[----:B-1---5:R-:W-:Y:S10]  /*187d0*/  ENDCOLLECTIVE ;  /* 0x000000000000791b */ /* 0x022ff40003800000 */
.L_x_411:
[----:B------:R-:W-:Y:S05]  /*187e0*/  BSYNC B1 ;  /* 0x0000000000017941 */ /* 0x000fea0003800000 */
.L_x_410:
[----:B------:R-:W-:Y:S05]  /*187f0*/  BRA `(.L_x_412) ;  /* 0xffffffc000147947 */ /* 0x000fea000383ffff */
.L_x_313:
[----:B------:R-:W-:Y:S01]  /*18800*/  BSSY B1, `(.L_x_413) ;  /* 0x0000005000017945 */ /* 0x000fe20003800000 */
[----:B--2---:R-:W-:-:S07]  /*18810*/  IMAD.MOV.U32 R15, RZ, RZ, -0x1 ;  /* 0xffffffffff0f7424 */ /* 0x004fce00078e00ff */
[----:B-1---5:R-:W-:Y:S05]  /*18820*/  WARPSYNC.COLLECTIVE R15, `(.L_x_414) ;  /* 0x000000000f087348 */ /* 0x022fea0003c00000 */
[----:B------:R-:W-:Y:S01]  /*18830*/  NOP ;  /* 0x0000000000007918 */ /* 0x000fe20000000000 */
[----:B-1---5:R-:W-:Y:S01]  /*18840*/  ENDCOLLECTIVE ;  /* 0x000000000000791b */ /* 0x022fe20003800000 */
.L_x_414:
[----:B------:R-:W-:Y:S05]  /*18850*/  BSYNC B1 ;  /* 0x0000000000017941 */ /* 0x000fea0003800000 */
.L_x_413:
[----:B------:R-:W-:-:S07]  /*18860*/  MOV R15, 0xffffffff ;  /* 0xffffffff000f7802 */ /* 0x000fce0000000f00 */
[----:B------:R-:W-:Y:S05]  /*18870*/  WARPSYNC.COLLECTIVE R15, `(.L_x_415) ;  /* 0x000000000f0c7348 */ /* 0x000fea0003c00000 */
[----:B------:R-:W-:Y:S02]  /*18880*/  ELECT P6, UR62, PT ;  /* 0x00000000003e782f */ /* 0x000fe400038c0000 */
[----:B------:R-:W-:Y:S01]  /*18890*/  MOV R14, UR62 ;  /* 0x0000003e000e7c02 */ /* 0x000fe20008000f00 */
[----:B------:R-:W-:Y:S10]  /*188a0*/  ENDCOLLECTIVE ;  /* 0x000000000000791b */ /* 0x000ff40003800000 */
.L_x_415:
[----:B------:R-:W-:Y:S05]  /*188b0*/  BRA `(.L_x_416) ;  /* 0xffffffc400347947 */ /* 0x000fea000383ffff */
.L_x_316:
[----:B------:R-:W-:Y:S01]  /*188c0*/  BSSY B0, `(.L_x_417) ;  /* 0x0000006000007945 */ /* 0x000fe20003800000 */
[----:B------:R-:W-:-:S07]  /*188d0*/  IMAD.MOV.U32 R15, RZ, RZ, -0x1 ;  /* 0xffffffffff0f7424 */ /* 0x000fce00078e00ff */
[----:B-1---5:R-:W-:Y:S05]  /*188e0*/  WARPSYNC.COLLECTIVE R15, `(.L_x_418) ;  /* 0x000000000f0c7348 */ /* 0x022fea0003c00000 */
[----:B-----5:R-:W-:Y:S02]  /*188f0*/  ELECT P6, UR62, PT ;  /* 0x00000000003e782f */ /* 0x020fe400038c0000 */
[----:B------:R-:W-:Y:S01]  /*18900*/  MOV R14, UR62 ;  /* 0x0000003e000e7c02 */ /* 0x000fe20008000f00 */
[----:B-1----:R-:W-:Y:S10]  /*18910*/  ENDCOLLECTIVE ;  /* 0x000000000000791b */ /* 0x002ff40003800000 */
.L_x_418:
[----:B------:R-:W-:Y:S05]  /*18920*/  BSYNC B0 ;  /* 0x0000000000007941 */ /* 0x000fea0003800000 */
.L_x_417:
[----:B------:R-:W-:Y:S05]  /*18930*/  BRA `(.L_x_419) ;  /* 0xffffffc4008c7947 */ /* 0x000fea000383ffff */
.L_x_320:
[----:B-1----:R1:W2:Y:S02]  /*18940*/  SYNCS.PHASECHK.TRANS64.TRYWAIT P0, [R7+URZ], R2 ;  /* 0x00000002070075a7 */ /* 0x0022a4000800017f */
[----:B--2---:R-:W-:Y:S05]  /*18950*/  @!P0 NANOSLEEP.SYNCS 0x989680 ;  /* 0x009896800000895d */ /* 0x004fea0003900000 */
[----:B------:R-:W2:Y:S02]  /*18960*/  @!P0 SYNCS.PHASECHK.TRANS64 P0, [R7+URZ], R2 ;  /* 0x00000002070085a7 */ /* 0x000ea4000800007f */
[----:B--2---:R-:W-:Y:S05]  /*18970*/  @!P0 BRA `(.L_x_320) ;  /* 0xfffffffc00f08947 */ /* 0x004fea000383ffff */
[----:B------:R-:W-:Y:S05]  /*18980*/  BRA `(.L_x_420) ;  /* 0xffffffc400c87947 */ /* 0x000fea000383ffff */
.L_x_321:
[----:B-1----:R1:W2:Y:S02]  /*18990*/  SYNCS.PHASECHK.TRANS64.TRYWAIT P0, [R9+URZ], R4 ;  /* 0x00000004090075a7 */ /* 0x0022a4000800017f */
[----:B--2---:R-:W-:Y:S05]  /*189a0*/  @!P0 NANOSLEEP.SYNCS 0x989680 ;  /* 0x009896800000895d */ /* 0x004fea0003900000 */
[----:B------:R-:W2:Y:S02]  /*189b0*/  @!P0 SYNCS.PHASECHK.TRANS64 P0, [R9+URZ], R4 ;  /* 0x00000004090085a7 */ /* 0x000ea4000800007f */
[----:B--2---:R-:W-:Y:S05]  /*189c0*/  @!P0 BRA `(.L_x_321) ;  /* 0xfffffffc00f08947 */ /* 0x004fea000383ffff */
[----:B------:R-:W-:Y:S05]  /*189d0*/  BRA `(.L_x_421) ;  /* 0xffffffc400d87947 */ /* 0x000fea000383ffff */
.L_x_322:
[----:B--2---:R2:W3:Y:S02]  /*189e0*/  SYNCS.PHASECHK.TRANS64.TRYWAIT P0, [R6+URZ], R5 ;  /* 0x00000005060075a7 */ /* 0x0044e4000800017f */
[----:B---3--:R-:W-:Y:S05]  /*189f0*/  @!P0 NANOSLEEP.SYNCS 0x989680 ;  /* 0x009896800000895d */ /* 0x008fea0003900000 */
[----:B------:R-:W3:Y:S02]  /*18a00*/  @!P0 SYNCS.PHASECHK.TRANS64 P0, [R6+URZ], R5 ;  /* 0x00000005060085a7 */ /* 0x000ee4000800007f */
[----:B---3--:R-:W-:Y:S05]  /*18a10*/  @!P0 BRA `(.L_x_322) ;  /* 0xfffffffc00f08947 */ /* 0x008fea000383ffff */
[----:B------:R-:W-:Y:S05]  /*18a20*/  BRA `(.L_x_422) ;  /* 0xffffffc400e07947 */ /* 0x000fea000383ffff */
.L_x_340:
[----:B-1----:R1:W3:Y:S02]  /*18a30*/  SYNCS.PHASECHK.TRANS64.TRYWAIT P2, [R12+URZ+0x34440], R3 ;  /* 0x034440030c0075a7 */ /* 0x0022e4000804017f */
[----:B---3--:R-:W-:Y:S05]  /*18a40*/  @!P2 NANOSLEEP.SYNCS 0x989680 ;  /* 0x009896800000a95d */ /* 0x008fea0003900000 */
[----:B------:R-:W3:Y:S02]  /*18a50*/  @!P2 SYNCS.PHASECHK.TRANS64 P2, [R12+URZ+0x34440], R3 ;  /* 0x034440030c00a5a7 */ /* 0x000ee4000804007f */
[----:B---3--:R-:W-:Y:S05]  /*18a60*/  @!P2 BRA `(.L_x_340) ;  /* 0xfffffffc00f0a947 */ /* 0x008fea000383ffff */
[----:B------:R-:W-:Y:S05]  /*18a70*/  BRA `(.L_x_423) ;  /* 0xffffffe000fc7947 */ /* 0x000fea000383ffff */
.L_x_346:
[----:B-1----:R1:W2:Y:S02]  /*18a80*/  SYNCS.PHASECHK.TRANS64.TRYWAIT P0, [R3+URZ+0x34440], R0 ;  /* 0x03444000030075a7 */ /* 0x0022a4000800017f */
[----:B--2---:R-:W-:Y:S05]  /*18a90*/  @!P0 NANOSLEEP.SYNCS 0x989680 ;  /* 0x009896800000895d */ /* 0x004fea0003900000 */
[----:B------:R-:W2:Y:S02]  /*18aa0*/  @!P0 SYNCS.PHASECHK.TRANS64 P0, [R3+URZ+0x34440], R0 ;  /* 0x03444000030085a7 */ /* 0x000ea4000800007f */
[----:B--2---:R-:W-:Y:S05]  /*18ab0*/  @!P0 BRA `(.L_x_346) ;  /* 0xfffffffc00f08947 */ /* 0x004fea000383ffff */
[----:B------:R-:W-:Y:S05]  /*18ac0*/  BRA `(.L_x_424) ;  /* 0xffffffe400647947 */ /* 0x000fea000383ffff */
.L_x_348:
[----:B-1----:R1:W2:Y:S02]  /*18ad0*/  SYNCS.PHASECHK.TRANS64.TRYWAIT P0, [R3+URZ+0x34440], R0 ;  /* 0x03444000030075a7 */ /* 0x0022a4000800017f */
[----:B--2---:R-:W-:Y:S05]  /*18ae0*/  @!P0 NANOSLEEP.SYNCS 0x989680 ;  /* 0x009896800000895d */ /* 0x004fea0003900000 */
[----:B------:R-:W2:Y:S02]  /*18af0*/  @!P0 SYNCS.PHASECHK.TRANS64 P0, [R3+URZ+0x34440], R0 ;  /* 0x03444000030085a7 */ /* 0x000ea4000800007f */
[----:B--2---:R-:W-:Y:S05]  /*18b00*/  @!P0 BRA `(.L_x_348) ;  /* 0xfffffffc00f08947 */ /* 0x004fea000383ffff */
[----:B------:R-:W-:Y:S05]  /*18b10*/  BRA `(.L_x_425) ;  /* 0xffffffe4007c7947 */ /* 0x000fea000383ffff */
.L_x_350:
[----:B-1----:R1:W2:Y:S02]  /*18b20*/  SYNCS.PHASECHK.TRANS64.TRYWAIT P0, [R3+URZ+0x34440], R0 ;  /* 0x03444000030075a7 */ /* 0x0022a4000800017f */
[----:B--2---:R-:W-:Y:S05]  /*18b30*/  @!P0 NANOSLEEP.SYNCS 0x989680 ;  /* 0x009896800000895d */ /* 0x004fea0003900000 */
[----:B------:R-:W2:Y:S02]  /*18b40*/  @!P0 SYNCS.PHASECHK.TRANS64 P0, [R3+URZ+0x34440], R0 ;  /* 0x03444000030085a7 */ /* 0x000ea4000800007f */
[----:B--2---:R-:W-:Y:S05]  /*18b50*/  @!P0 BRA `(.L_x_350) ;  /* 0xfffffffc00f08947 */ /* 0x004fea000383ffff */
[----:B------:R-:W-:Y:S05]  /*18b60*/  BRA `(.L_x_426) ;  /* 0xffffffe400947947 */ /* 0x000fea000383ffff */
.L_x_352:
[----:B-1----:R1:W2:Y:S02]  /*18b70*/  SYNCS.PHASECHK.TRANS64.TRYWAIT P0, [R3+URZ+0x34440], R0 ;  /* 0x03444000030075a7 */ /* 0x0022a4000800017f */
[----:B--2---:R-:W-:Y:S05]  /*18b80*/  @!P0 NANOSLEEP.SYNCS 0x989680 ;  /* 0x009896800000895d */ /* 0x004fea0003900000 */
[----:B------:R-:W2:Y:S02]  /*18b90*/  @!P0 SYNCS.PHASECHK.TRANS64 P0, [R3+URZ+0x34440], R0 ;  /* 0x03444000030085a7 */ /* 0x000ea4000800007f */
[----:B--2---:R-:W-:Y:S05]  /*18ba0*/  @!P0 BRA `(.L_x_352) ;  /* 0xfffffffc00f08947 */ /* 0x004fea000383ffff */
[----:B------:R-:W-:Y:S05]  /*18bb0*/  BRA `(.L_x_427) ;  /* 0xffffffe400ac7947 */ /* 0x000fea000383ffff */
.L_x_354:
[----:B-1----:R1:W2:Y:S02]  /*18bc0*/  SYNCS.PHASECHK.TRANS64.TRYWAIT P0, [R3+URZ+0x34440], R0 ;  /* 0x03444000030075a7 */ /* 0x0022a4000800017f */
[----:B--2---:R-:W-:Y:S05]  /*18bd0*/  @!P0 NANOSLEEP.SYNCS 0x989680 ;  /* 0x009896800000895d */ /* 0x004fea0003900000 */
[----:B------:R-:W2:Y:S02]  /*18be0*/  @!P0 SYNCS.PHASECHK.TRANS64 P0, [R3+URZ+0x34440], R0 ;  /* 0x03444000030085a7 */ /* 0x000ea4000800007f */
[----:B--2---:R-:W-:Y:S05]  /*18bf0*/  @!P0 BRA `(.L_x_354) ;  /* 0xfffffffc00f08947 */ /* 0x004fea000383ffff */
[----:B------:R-:W-:Y:S05]  /*18c00*/  BRA `(.L_x_428) ;  /* 0xffffffe400c47947 */ /* 0x000fea000383ffff */
.L_x_356:
[----:B-1----:R1:W2:Y:S02]  /*18c10*/  SYNCS.PHASECHK.TRANS64.TRYWAIT P0, [R3+URZ+0x34440], R0 ;  /* 0x03444000030075a7 */ /* 0x0022a4000800017f */
[----:B--2---:R-:W-:Y:S05]  /*18c20*/  @!P0 NANOSLEEP.SYNCS 0x989680 ;  /* 0x009896800000895d */ /* 0x004fea0003900000 */
[----:B------:R-:W2:Y:S02]  /*18c30*/  @!P0 SYNCS.PHASECHK.TRANS64 P0, [R3+URZ+0x34440], R0 ;  /* 0x03444000030085a7 */ /* 0x000ea4000800007f */
[----:B--2---:R-:W-:Y:S05]  /*18c40*/  @!P0 BRA `(.L_x_356) ;  /* 0xfffffffc00f08947 */ /* 0x004fea000383ffff */
[----:B------:R-:W-:Y:S05]  /*18c50*/  BRA `(.L_x_429) ;  /* 0xffffffe400dc7947 */ /* 0x000fea000383ffff */
.L_x_358:
[----:B-1----:R1:W2:Y:S02]  /*18c60*/  SYNCS.PHASECHK.TRANS64.TRYWAIT P0, [R3+URZ+0x34440], R0 ;  /* 0x03444000030075a7 */ /* 0x0022a4000800017f */
[----:B--2---:R-:W-:Y:S05]  /*18c70*/  @!P0 NANOSLEEP.SYNCS 0x989680 ;  /* 0x009896800000895d */ /* 0x004fea0003900000 */
[----:B------:R-:W2:Y:S02]  /*18c80*/  @!P0 SYNCS.PHASECHK.TRANS64 P0, [R3+URZ+0x34440], R0 ;  /* 0x03444000030085a7 */ /* 0x000ea4000800007f */
[----:B--2---:R-:W-:Y:S05]  /*18c90*/  @!P0 BRA `(.L_x_358) ;  /* 0xfffffffc00f08947 */ /* 0x004fea000383ffff */
[----:B------:R-:W-:Y:S05]  /*18ca0*/  BRA `(.L_x_430) ;  /* 0xffffffe400f47947 */ /* 0x000fea000383ffff */
        .weak           $__internal_0_$__cuda_sm20_div_u64
        .type           $__internal_0_$__cuda_sm20_div_u64,@function
        .size           $__internal_0_$__cuda_sm20_div_u64,(.L_x_337 - $__internal_0_$__cuda_sm20_div_u64)
$__internal_0_$__cuda_sm20_div_u64:
[----:B------:R-:W-:-:S04]  /*18cb0*/  MOV R26, R28 ;  /* 0x0000001c001a7202 */ /* 0x000fc80000000f00 */
[----:B------:R-:W1:Y:S08]  /*18cc0*/  I2F.U64.RP R11, R26 ;  /* 0x0000001a000b7312 */ /* 0x000e700000309000 */
[----:B-1----:R-:W1:Y:S02]  /*18cd0*/  MUFU.RCP R11, R11 ;  /* 0x0000000b000b7308 */ /* 0x002e640000001000 */
[----:B-1----:R-:W-:-:S06]  /*18ce0*/  VIADD R16, R11, 0x1ffffffe ;  /* 0x1ffffffe0b107836 */ /* 0x002fcc0000000000 */
[----:B------:R-:W1:Y:S02]  /*18cf0*/  F2I.U64.TRUNC R16, R16 ;  /* 0x0000001000107311 */ /* 0x000e64000020d800 */
[----:B-1----:R-:W-:-:S04]  /*18d00*/  IMAD.WIDE.U32 R18, R16, R28, RZ ;  /* 0x0000001c10127225 */ /* 0x002fc800078e00ff */
[C---:B------:R-:W-:Y:S01]  /*18d10*/  IMAD R13, R16.reuse, R27, R19 ;  /* 0x0000001b100d7224 */ /* 0x040fe200078e0213 */
[----:B------:R-:W-:Y:S01]  /*18d20*/  IADD3 R25, P1, RZ, -R18, RZ ;  /* 0x80000012ff197210 */ /* 0x000fe20007f3e0ff */
[----:B------:R-:W-:Y:S02]  /*18d30*/  IMAD.MOV.U32 R19, RZ, RZ, R16 ;  /* 0x000000ffff137224 */ /* 0x000fe400078e0010 */
[----:B------:R-:W-:Y:S02]  /*18d40*/  IMAD R13, R17, R28, R13 ;  /* 0x0000001c110d7224 */ /* 0x000fe400078e020d */
[----:B------:R-:W-:-:S03]  /*18d50*/  IMAD.HI.U32 R18, R16, R25, RZ ;  /* 0x0000001910127227 */ /* 0x000fc600078e00ff */
[----:B------:R-:W-:-:S05]  /*18d60*/  IADD3.X R13, RZ, ~R13, RZ, P1, !PT ;  /* 0x8000000dff0d7210 */ /* 0x000fca0000ffe4ff */
[----:B------:R-:W-:-:S04]  /*18d70*/  IMAD.WIDE.U32 R18, P1, R16, R13, R18 ;  /* 0x0000000d10127225 */ /* 0x000fc80007820012 */
[C---:B------:R-:W-:Y:S02]  /*18d80*/  IMAD R29, R17.reuse, R13, RZ ;  /* 0x0000000d111d7224 */ /* 0x040fe400078e02ff */
[----:B------:R-:W-:-:S04]  /*18d90*/  IMAD.HI.U32 R18, P2, R17, R25, R18 ;  /* 0x0000001911127227 */ /* 0x000fc80007840012 */
[----:B------:R-:W-:Y:S01]  /*18da0*/  IMAD.HI.U32 R11, R17, R13, RZ ;  /* 0x0000000d110b7227 */ /* 0x000fe200078e00ff */
[----:B------:R-:W-:-:S04]  /*18db0*/  IADD3 R19, P3, R29, R18, RZ ;  /* 0x000000121d137210 */ /* 0x000fc80007f7e0ff */
[----:B------:R-:W-:Y:S01]  /*18dc0*/  IADD3.X R11, R11, R17, RZ, P1, !PT ;  /* 0x000000110b0b7210 */ /* 0x000fe20000ffe4ff */
[----:B------:R-:W-:-:S03]  /*18dd0*/  IMAD.WIDE.U32 R16, R19, R28, RZ ;  /* 0x0000001c13107225 */ /* 0x000fc600078e00ff */
[----:B------:R-:W-:Y:S01]  /*18de0*/  IADD3.X R11, RZ, RZ, R11, P3, P2 ;  /* 0x000000ffff0b7210 */ /* 0x000fe20001fe440b */
[----:B------:R-:W-:Y:S01]  /*18df0*/  IMAD R18, R19, R27, R17 ;  /* 0x0000001b13127224 */ /* 0x000fe200078e0211 */
[----:B------:R-:W-:-:S03]  /*18e00*/  IADD3 R17, P1, RZ, -R16, RZ ;  /* 0x80000010ff117210 */ /* 0x000fc60007f3e0ff */
[----:B------:R-:W-:Y:S02]  /*18e10*/  IMAD R13, R11, R28, R18 ;  /* 0x0000001c0b0d7224 */ /* 0x000fe400078e0212 */
[----:B------:R-:W-:-:S04]  /*18e20*/  IMAD.HI.U32 R18, R19, R17, RZ ;  /* 0x0000001113127227 */ /* 0x000fc800078e00ff */
[----:B------:R-:W-:-:S04]  /*18e30*/  IMAD.X R16, RZ, RZ, ~R13, P1 ;  /* 0x000000ffff107224 */ /* 0x000fc800008e0e0d */
[----:B------:R-:W-:-:S04]  /*18e40*/  IMAD.WIDE.U32 R18, P1, R19, R16, R18 ;  /* 0x0000001013127225 */ /* 0x000fc80007820012 */
[C---:B------:R-:W-:Y:S02]  /*18e50*/  IMAD R26, R11.reuse, R16, RZ ;  /* 0x000000100b1a7224 */ /* 0x040fe400078e02ff */
[----:B------:R-:W-:-:S04]  /*18e60*/  IMAD.HI.U32 R13, P2, R11, R17, R18 ;  /* 0x000000110b0d7227 */ /* 0x000fc80007840012 */
[----:B------:R-:W-:Y:S01]  /*18e70*/  IMAD.HI.U32 R16, R11, R16, RZ ;  /* 0x000000100b107227 */ /* 0x000fe200078e00ff */
[----:B------:R-:W-:-:S03]  /*18e80*/  IADD3 R13, P3, R26, R13, RZ ;  /* 0x0000000d1a0d7210 */ /* 0x000fc60007f7e0ff */
[----:B------:R-:W-:Y:S01]  /*18e90*/  IMAD.MOV.U32 R17, RZ, RZ, RZ ;  /* 0x000000ffff117224 */ /* 0x000fe200078e00ff */
[----:B------:R-:W-:Y:S01]  /*18ea0*/  IADD3.X R11, R16, R11, RZ, P1, !PT ;  /* 0x0000000b100b7210 */ /* 0x000fe20000ffe4ff */
[----:B------:R-:W-:-:S03]  /*18eb0*/  IMAD.HI.U32 R16, R13, UR14, RZ ;  /* 0x0000000e0d107c27 */ /* 0x000fc6000f8e00ff */
[----:B------:R-:W-:Y:S01]  /*18ec0*/  IADD3.X R11, RZ, RZ, R11, P3, P2 ;  /* 0x000000ffff0b7210 */ /* 0x000fe20001fe440b */
[----:B------:R-:W-:-:S04]  /*18ed0*/  IMAD.WIDE.U32 R16, R13, UR22, R16 ;  /* 0x000000160d107c25 */ /* 0x000fc8000f8e0010 */
[C---:B------:R-:W-:Y:S02]  /*18ee0*/  IMAD R18, R11.reuse, UR22, RZ ;  /* 0x000000160b127c24 */ /* 0x040fe4000f8e02ff */
[----:B------:R-:W-:-:S04]  /*18ef0*/  IMAD.HI.U32 R13, P1, R11, UR14, R16 ;  /* 0x0000000e0b0d7c27 */ /* 0x000fc8000f820010 */
[----:B------:R-:W-:Y:S01]  /*18f00*/  IMAD.HI.U32 R11, R11, UR22, RZ ;  /* 0x000000160b0b7c27 */ /* 0x000fe2000f8e00ff */
[----:B------:R-:W-:-:S04]  /*18f10*/  IADD3 R13, P2, R18, R13, RZ ;  /* 0x0000000d120d7210 */ /* 0x000fc80007f5e0ff */
[----:B------:R-:W-:Y:S01]  /*18f20*/  IADD3.X R11, R11, RZ, RZ, P1, !PT ;  /* 0x000000ff0b0b7210 */ /* 0x000fe20000ffe4ff */
[----:B------:R-:W-:-:S04]  /*18f30*/  IMAD.WIDE.U32 R16, R13, R28, RZ ;  /* 0x0000001c0d107225 */ /* 0x000fc800078e00ff */
[----:B------:R-:W-:Y:S01]  /*18f40*/  IMAD.X R11, RZ, RZ, R11, P2 ;  /* 0x000000ffff0b7224 */ /* 0x000fe200010e060b */
[----:B------:R-:W-:Y:S01]  /*18f50*/  IADD3 R26, P2, -R16, UR14, RZ ;  /* 0x0000000e101a7c10 */ /* 0x000fe2000ff5e1ff */
[C---:B------:R-:W-:Y:S02]  /*18f60*/  IMAD R18, R13.reuse, R27, R17 ;  /* 0x0000001b0d127224 */ /* 0x040fe400078e0211 */
[----:B------:R-:W-:Y:S01]  /*18f70*/  VIADD R16, R13, 0x1 ;  /* 0x000000010d107836 */ /* 0x000fe20000000000 */
[-C--:B------:R-:W-:Y:S01]  /*18f80*/  ISETP.GE.U32.AND P1, PT, R26, R28.reuse, PT ;  /* 0x0000001c1a00720c */ /* 0x080fe20003f26070 */
[----:B------:R-:W-:-:S05]  /*18f90*/  IMAD R11, R11, R28, R18 ;  /* 0x0000001c0b0b7224 */ /* 0x000fca00078e0212 */
[----:B------:R-:W-:Y:S02]  /*18fa0*/  IADD3.X R18, ~R11, UR22, RZ, P2, !PT ;  /* 0x000000160b127c10 */ /* 0x000fe400097fe5ff */
[----:B------:R-:W-:Y:S02]  /*18fb0*/  IADD3 R11, P2, -R28, R26, RZ ;  /* 0x0000001a1c0b7210 */ /* 0x000fe40007f5e1ff */
[----:B------:R-:W-:Y:S02]  /*18fc0*/  ISETP.GE.U32.AND.EX P1, PT, R18, R27, PT, P1 ;  /* 0x0000001b1200720c */ /* 0x000fe40003f26110 */
[----:B------:R-:W-:Y:S02]  /*18fd0*/  IADD3.X R17, ~R27, R18, RZ, P2, !PT ;  /* 0x000000121b117210 */ /* 0x000fe400017fe5ff */
[----:B------:R-:W-:Y:S02]  /*18fe0*/  SEL R11, R11, R26, P1 ;  /* 0x0000001a0b0b7207 */ /* 0x000fe40000800000 */
[----:B------:R-:W-:-:S02]  /*18ff0*/  SEL R17, R17, R18, P1 ;  /* 0x0000001211117207 */ /* 0x000fc40000800000 */
[----:B------:R-:W-:Y:S01]  /*19000*/  SEL R16, R16, R13, P1 ;  /* 0x0000000d10107207 */ /* 0x000fe20000800000 */
[----:B------:R-:W-:Y:S01]  /*19010*/  IMAD.MOV.U32 R13, RZ, RZ, 0x0 ;  /* 0x00000000ff0d7424 */ /* 0x000fe200078e00ff */
[----:B------:R-:W-:Y:S02]  /*19020*/  ISETP.GE.U32.AND P1, PT, R11, R28, PT ;  /* 0x0000001c0b00720c */ /* 0x000fe40003f26070 */
[----:B------:R-:W-:Y:S02]  /*19030*/  ISETP.NE.U32.AND P2, PT, R28, RZ, PT ;  /* 0x000000ff1c00720c */ /* 0x000fe40003f45070 */
[----:B------:R-:W-:Y:S02]  /*19040*/  IADD3 R11, R16, 0x1, RZ ;  /* 0x00000001100b7810 */ /* 0x000fe40007ffe0ff */
[----:B------:R-:W-:Y:S02]  /*19050*/  ISETP.GE.U32.AND.EX P1, PT, R17, R27, PT, P1 ;  /* 0x0000001b1100720c */ /* 0x000fe40003f26110 */
[----:B------:R-:W-:-:S02]  /*19060*/  ISETP.NE.AND.EX P2, PT, R27, RZ, PT, P2 ;  /* 0x000000ff1b00720c */ /* 0x000fc40003f45320 */
[----:B------:R-:W-:-:S04]  /*19070*/  SEL R11, R11, R16, P1 ;  /* 0x000000100b0b7207 */ /* 0x000fc80000800000 */
[----:B------:R-:W-:Y:S01]  /*19080*/  SEL R11, R11, 0xffffffff, P2 ;  /* 0xffffffff0b0b7807 */ /* 0x000fe20001000000 */
[----:B------:R-:W-:Y:S06]  /*19090*/  RET.REL.NODEC R12 `(_ZN7cutlass13device_kernelINS_4gemm6kernel13GemmUniversalINS1_17GroupProblemShapeIN4cute5tupleIJiiiEEEEENS1_10collective13CollectiveMmaINS1_39MainloopSm90ArrayTmaGmmaWarpSpecializedILi4ENS6_IJNS5_1CILi2EEENSC_ILi1EEESE_EEENS1_40KernelPtrArrayTmaWarpSpecializedPingpongEEENS6_IJNSC_ILi256EEENSC_ILi128EEENSC_ILi64EEEEEENS_6half_tEPNS6_IJlSE_NSC_ILi0EEEEEESM_SP_NS5_8TiledMMAINS5_8MMA_AtomIJNS5_4SM904GMMA26MMA_64x128x16_F32F16F16_SSILNST_5MajorE0ELSV_0ELNST_7ScaleInE1ELSW_1EEEEEENS5_6LayoutINS6_IJSE_SE_SE_EEENS6_IJSN_SN_SN_EEEEENS6_IJNS5_10UnderscoreES13_S13_EEEEENS5_13SM90_TMA_LOADENS5_14ComposedLayoutINS5_7SwizzleILi3ELi4ELi3EEENS5_18smem_ptr_flag_bitsILi16EEENSZ_INS6_IJNSC_ILi8EEESK_EEENS6_IJSK_SE_EEEEEEEvNS5_8identityENS5_23SM90_TMA_LOAD_MULTICASTES1G_vS1H_EENS_8epilogue10collective18CollectiveEpilogueINS1K_30Sm90PtrArrayTmaWarpSpecializedILi4ELi2ELi16ELb1ELb0ELi2EEEJSL_NS6_IJSK_NSC_ILi32EEEEEESM_PNS6_IJSE_lSN_EEESM_S1S_NS1K_6fusion15FusionCallbacksIS1O_NS1T_17LinearCombinationISM_fSM_fLNS_15FloatRoundStyleE2EEESL_S1Q_JEEES16_NS17_IS19_S1B_NSZ_INS6_IJSK_S1C_EEENS6_IJSE_SK_EEEEEEENS5_17SM75_U16x8_LDSM_TENS5_14SM90_TMA_STOREES22_NS5_17SM90_U16x8_STSM_TENS5_9Copy_AtomIJNS5_17SM90_U32x4_STSM_NESM_EEEvEEEvvEEEEvNT_6ParamsE) ;  /* 0xfffffe6c0cd87950 */ /* 0x000fec0003c3ffff */
.L_x_337:
[----:B------:R-:W-:Y:S01]  /*190a0*/  UMOV UR30, UR24 ;  /* 0x00000018001e7c82 */ /* 0x000fe20008000000 */
[----:B------:R-:W-:Y:S02]  /*190b0*/  UMOV UR31, UR27 ;  /* 0x0000001b001f7c82 */ /* 0x000fe40008000000 */
[----:B------:R-:W1:Y:S08]  /*190c0*/  I2F.U64.RP R11, UR30 ;  /* 0x0000001e000b7d12 */ /* 0x000e700008309000 */
[----:B-1----:R-:W1:Y:S02]  /*190d0*/  MUFU.RCP R11, R11 ;  /* 0x0000000b000b7308 */ /* 0x002e640000001000 */
[----:B-1----:R-:W-:-:S06]  /*190e0*/  IADD3 R2, R11, 0x1ffffffe, RZ ;  /* 0x1ffffffe0b027810 */ /* 0x002fcc0007ffe0ff */
[----:B------:R-:W1:Y:S02]  /*190f0*/  F2I.U64.TRUNC R2, R2 ;  /* 0x0000000200027311 */ /* 0x000e64000020d800 */
[----:B-1----:R-:W-:Y:S01]  /*19100*/  R2UR UR30, R2 ;  /* 0x00000000021e72ca */ /* 0x002fe200000e0000 */
[----:B------:R-:W-:Y:S01]  /*19110*/  IMAD.MOV.U32 R2, RZ, RZ, R12 ;  /* 0x000000ffff027224 */ /* 0x000fe200078e000c */
[----:B------:R-:W-:Y:S02]  /*19120*/  R2UR UR31, R3 ;  /* 0x00000000031f72ca */ /* 0x000fe400000e0000 */
[----:B------:R-:W-:-:S09]  /*19130*/  MOV R3, 0x0 ;  /* 0x0000000000037802 */ /* 0x000fd20000000f00 */
[----:B------:R-:W-:-:S04]  /*19140*/  UIMAD.WIDE.U32 UR32, UR30, UR24, URZ ;  /* 0x000000181e2072a5 */ /* 0x000fc8000f8e003f */
[----:B------:R-:W-:Y:S02]  /*19150*/  UIMAD UR33, UR30, UR27, UR33 ;  /* 0x0000001b1e2172a4 */ /* 0x000fe4000f8e0221 */
[----:B------:R-:W-:Y:S02]  /*19160*/  UIADD3 UR36, UP1, URZ, -UR32, URZ ;  /* 0x800000203f247290 */ /* 0x000fe4000ff3e03f */
[----:B------:R-:W-:Y:S02]  /*19170*/  UIMAD UR34, UR31, UR24, UR33 ;  /* 0x000000181f2272a4 */ /* 0x000fe4000f8e0221 */
[----:B------:R-:W-:Y:S02]  /*19180*/  UIMAD.WIDE.U32 UR32, UR30, UR36, URZ ;  /* 0x000000241e2072a5 */ /* 0x000fe4000f8e003f */
[----:B------:R-:W-:-:S05]  /*19190*/  UIADD3.X UR37, URZ, ~UR34, URZ, UP1, !UPT ;  /* 0x800000223f257290 */ /* 0x000fca0008ffe43f */
[----:B------:R-:W-:Y:S01]  /*191a0*/  UMOV UR32, UR33 ;  /* 0x0000002100207c82 */ /* 0x000fe20008000000 */
[----:B------:R-:W-:Y:S02]  /*191b0*/  UMOV UR33, UR30 ;  /* 0x0000001e00217c82 */ /* 0x000fe40008000000 */
[----:B------:R-:W-:Y:S02]  /*191c0*/  UIMAD.WIDE.U32 UR34, UP1, UR30, UR37, UR32 ;  /* 0x000000251e2272a5 */ /* 0x000fe4000f820020 */
[----:B------:R-:W-:Y:S02]  /*191d0*/  UIMAD.WIDE.U32 UR32, UR31, UR37, URZ ;  /* 0x000000251f2072a5 */ /* 0x000fe4000f8e003f */
[----:B------:R-:W-:Y:S02]  /*191e0*/  UIMAD.WIDE.U32 UR34, UP2, UR31, UR36, UR34 ;  /* 0x000000241f2272a5 */ /* 0x000fe4000f840022 */
[----:B------:R-:W-:Y:S02]  /*191f0*/  UIMAD UR37, UR31, UR37, URZ ;  /* 0x000000251f2572a4 */ /* 0x000fe4000f8e023f */
[----:B------:R-:W-:-:S02]  /*19200*/  UIADD3.X UR32, UR33, UR31, URZ, UP1, !UPT ;  /* 0x0000001f21207290 */ /* 0x000fc40008ffe43f */
[----:B------:R-:W-:-:S04]  /*19210*/  UIADD3 UR35, UP4, UR37, UR35, URZ ;  /* 0x0000002325237290 */ /* 0x000fc8000ff9e03f */
[----:B------:R-:W-:Y:S02]  /*19220*/  UIMAD.WIDE.U32 UR30, UR35, UR24, URZ ;  /* 0x00000018231e72a5 */ /* 0x000fe4000f8e003f */
[----:B------:R-:W-:Y:S02]  /*19230*/  UIADD3.X UR36, URZ, URZ, UR32, UP4, UP2 ;  /* 0x0000003f3f247290 */ /* 0x000fe4000a7e4420 */
[----:B------:R-:W-:Y:S02]  /*19240*/  UIMAD UR31, UR35, UR27, UR31 ;  /* 0x0000001b231f72a4 */ /* 0x000fe4000f8e021f */
[----:B------:R-:W-:Y:S02]  /*19250*/  UIADD3 UR37, UP1, URZ, -UR30, URZ ;  /* 0x8000001e3f257290 */ /* 0x000fe4000ff3e03f */
[----:B------:R-:W-:Y:S02]  /*19260*/  UIMAD UR32, UR36, UR24, UR31 ;  /* 0x00000018242072a4 */ /* 0x000fe4000f8e021f */
[----:B------:R-:W-:-:S02]  /*19270*/  UIMAD.WIDE.U32 UR30, UR35, UR37, URZ ;  /* 0x00000025231e72a5 */ /* 0x000fc4000f8e003f */
[----:B------:R-:W-:-:S05]  /*19280*/  UIADD3.X UR40, URZ, ~UR32, URZ, UP1, !UPT ;  /* 0x800000203f287290 */ /* 0x000fca0008ffe43f */
[----:B------:R-:W-:Y:S01]  /*19290*/  UMOV UR34, UR31 ;  /* 0x0000001f00227c82 */ /* 0x000fe20008000000 */
[----:B------:R-:W-:Y:S02]  /*192a0*/  UIMAD.WIDE.U32 UR30, UR36, UR40, URZ ;  /* 0x00000028241e72a5 */ /* 0x000fe4000f8e003f */
[----:B------:R-:W-:Y:S02]  /*192b0*/  UIMAD.WIDE.U32 UR32, UP1, UR35, UR40, UR34 ;  /* 0x00000028232072a5 */ /* 0x000fe4000f820022 */
[----:B------:R-:W-:Y:S02]  /*192c0*/  UIMAD UR34, UR36, UR40, URZ ;  /* 0x00000028242272a4 */ /* 0x000fe4000f8e023f */
[----:B------:R-:W-:Y:S02]  /*192d0*/  UIMAD.WIDE.U32 UR32, UP2, UR36, UR37, UR32 ;  /* 0x00000025242072a5 */ /* 0x000fe4000f840020 */
[----:B------:R-:W-:Y:S02]  /*192e0*/  UIADD3.X UR36, UR31, UR36, URZ, UP1, !UPT ;  /* 0x000000241f247290 */ /* 0x000fe40008ffe43f */
[----:B------:R-:W-:-:S04]  /*192f0*/  UIADD3 UR34, UP4, UR34, UR33, URZ ;  /* 0x0000002122227290 */ /* 0x000fc8000ff9e03f */
[----:B------:R-:W-:Y:S02]  /*19300*/  UIMAD.WIDE.U32 UR32, UR34, UR25, URZ ;  /* 0x00000019222072a5 */ /* 0x000fe4000f8e003f */
[----:B------:R-:W-:-:S05]  /*19310*/  UIADD3.X UR36, URZ, URZ, UR36, UP4, UP2 ;  /* 0x0000003f3f247290 */ /* 0x000fca000a7e4424 */
[----:B------:R-:W-:Y:S01]  /*19320*/  UMOV UR32, UR33 ;  /* 0x0000002100207c82 */ /* 0x000fe20008000000 */
[----:B------:R-:W-:Y:S02]  /*19330*/  UMOV UR33, URZ ;  /* 0x0000003f00217c82 */ /* 0x000fe40008000000 */
[----:B------:R-:W-:Y:S02]  /*19340*/  UIMAD.WIDE.U32 UR30, UR34, UR26, UR32 ;  /* 0x0000001a221e72a5 */ /* 0x000fe4000f8e0020 */
[----:B------:R-:W-:Y:S02]  /*19350*/  UIMAD UR34, UR36, UR26, URZ ;  /* 0x0000001a242272a4 */ /* 0x000fe4000f8e023f */
[----:B------:R-:W-:Y:S02]  /*19360*/  UIMAD.WIDE.U32 UR30, UP1, UR36, UR25, UR30 ;  /* 0x00000019241e72a5 */ /* 0x000fe4000f82001e */
[----:B------:R-:W-:Y:S02]  /*19370*/  UIMAD.WIDE.U32 UR32, UR36, UR26, URZ ;  /* 0x0000001a242072a5 */ /* 0x000fe4000f8e003f */
[----:B------:R-:W-:-:S02]  /*19380*/  UIADD3 UR34, UP2, UR34, UR31, URZ ;  /* 0x0000001f22227290 */ /* 0x000fc4000ff5e03f */
[----:B------:R-:W-:Y:S02]  /*19390*/  UIADD3.X UR32, UR33, URZ, URZ, UP1, !UPT ;  /* 0x0000003f21207290 */ /* 0x000fe40008ffe43f */
[----:B------:R-:W-:Y:S02]  /*193a0*/  UIMAD.WIDE.U32 UR30, UR34, UR24, URZ ;  /* 0x00000018221e72a5 */ /* 0x000fe4000f8e003f */
[----:B------:R-:W-:Y:S02]  /*193b0*/  UIADD3.X UR32, URZ, UR32, URZ, UP2, !UPT ;  /* 0x000000203f207290 */ /* 0x000fe400097fe43f */
[----:B------:R-:W-:Y:S02]  /*193c0*/  UIMAD UR31, UR34, UR27, UR31 ;  /* 0x0000001b221f72a4 */ /* 0x000fe4000f8e021f */
[----:B------:R-:W-:Y:S02]  /*193d0*/  UIADD3 UR33, UP2, -UR30, UR25, URZ ;  /* 0x000000191e217290 */ /* 0x000fe4000ff5e13f */
[----:B------:R-:W-:-:S02]  /*193e0*/  UIMAD UR31, UR32, UR24, UR31 ;  /* 0x00000018201f72a4 */ /* 0x000fc4000f8e021f */
[----:B------:R-:W-:Y:S02]  /*193f0*/  UISETP.GE.U32.AND UP1, UPT, UR33, UR24, UPT ;  /* 0x000000182100728c */ /* 0x000fe4000bf26070 */
[----:B------:R-:W-:Y:S02]  /*19400*/  UIADD3.X UR32, ~UR31, UR26, URZ, UP2, !UPT ;  /* 0x0000001a1f207290 */ /* 0x000fe400097fe53f */
[----:B------:R-:W-:Y:S02]  /*19410*/  UIADD3 UR26, UP2, -UR24, UR33, URZ ;  /* 0x00000021181a7290 */ /* 0x000fe4000ff5e13f */
[----:B------:R-:W-:Y:S02]  /*19420*/  UISETP.GE.U32.AND.EX UP1, UPT, UR32, UR27, UPT, UP1 ;  /* 0x0000001b2000728c */ /* 0x000fe4000bf26110 */
[----:B------:R-:W-:Y:S02]  /*19430*/  UIADD3 UR30, UR34, 0x1, URZ ;  /* 0x00000001221e7890 */ /* 0x000fe4000fffe03f */
[----:B------:R-:W-:-:S02]  /*19440*/  UIADD3.X UR31, ~UR27, UR32, URZ, UP2, !UPT ;  /* 0x000000201b1f7290 */ /* 0x000fc400097fe53f */
[----:B------:R-:W-:Y:S02]  /*19450*/  USEL UR26, UR26, UR33, UP1 ;  /* 0x000000211a1a7287 */ /* 0x000fe40008800000 */
[----:B------:R-:W-:Y:S02]  /*19460*/  USEL UR31, UR31, UR32, UP1 ;  /* 0x000000201f1f7287 */ /* 0x000fe40008800000 */
[----:B------:R-:W-:Y:S02]  /*19470*/  USEL UR34, UR30, UR34, UP1 ;  /* 0x000000221e227287 */ /* 0x000fe40008800000 */
[----:B------:R-:W-:Y:S02]  /*19480*/  UISETP.GE.U32.AND UP1, UPT, UR26, UR24, UPT ;  /* 0x000000181a00728c */ /* 0x000fe4000bf26070 */
[----:B------:R-:W-:Y:S02]  /*19490*/  UISETP.NE.U32.AND UP2, UPT, UR24, URZ, UPT ;  /* 0x0000003f1800728c */ /* 0x000fe4000bf45070 */
[----:B------:R-:W-:-:S02]  /*194a0*/  UIADD3 UR26, UR34, 0x1, URZ ;  /* 0x00000001221a7890 */ /* 0x000fc4000fffe03f */
[----:B------:R-:W-:Y:S02]  /*194b0*/  UISETP.GE.U32.AND.EX UP1, UPT, UR31, UR27, UPT, UP1 ;  /* 0x0000001b1f00728c */ /* 0x000fe4000bf26110 */
[----:B------:R-:W-:Y:S02]  /*194c0*/  UISETP.NE.AND.EX UP2, UPT, UR27, URZ, UPT, UP2 ;  /* 0x0000003f1b00728c */ /* 0x000fe4000bf45320 */
[----:B------:R-:W-:-:S04]  /*194d0*/  USEL UR26, UR26, UR34, UP1 ;  /* 0x000000221a1a7287 */ /* 0x000fc80008800000 */
[----:B------:R-:W-:Y:S01]  /*194e0*/  USEL UR27, UR26, 0xffffffff, UP2 ;  /* 0xffffffff1a1b7887 */ /* 0x000fe20009000000 */
[----:B------:R-:W-:Y:S11]  /*194f0*/  RET.REL.NODEC R2 `(_ZN7cutlass13device_kernelINS_4gemm6kernel13GemmUniversalINS1_17GroupProblemShapeIN4cute5tupleIJiiiEEEEENS1_10collective13CollectiveMmaINS1_39MainloopSm90ArrayTmaGmmaWarpSpecializedILi4ENS6_IJNS5_1CILi2EEENSC_ILi1EEESE_EEENS1_40KernelPtrArrayTmaWarpSpecializedPingpongEEENS6_IJNSC_ILi256EEENSC_ILi128EEENSC_ILi64EEEEEENS_6half_tEPNS6_IJlSE_NSC_ILi0EEEEEESM_SP_NS5_8TiledMMAINS5_8MMA_AtomIJNS5_4SM904GMMA26MMA_64x128x16_F32F16F16_SSILNST_5MajorE0ELSV_0ELNST_7ScaleInE1ELSW_1EEEEEENS5_6LayoutINS6_IJSE_SE_SE_EEENS6_IJSN_SN_SN_EEEEENS6_IJNS5_10UnderscoreES13_S13_EEEEENS5_13SM90_TMA_LOADENS5_14ComposedLayoutINS5_7SwizzleILi3ELi4ELi3EEENS5_18smem_ptr_flag_bitsILi16EEENSZ_INS6_IJNSC_ILi8EEESK_EEENS6_IJSK_SE_EEEEEEEvNS5_8identityENS5_23SM90_TMA_LOAD_MULTICASTES1G_vS1H_EENS_8epilogue10collective18CollectiveEpilogueINS1K_30Sm90PtrArrayTmaWarpSpecializedILi4ELi2ELi16ELb1ELb0ELi2EEEJSL_NS6_IJSK_NSC_ILi32EEEEEESM_PNS6_IJSE_lSN_EEESM_S1S_NS1K_6fusion15FusionCallbacksIS1O_NS1T_17LinearCombinationISM_fSM_fLNS_15FloatRoundStyleE2EEESL_S1Q_JEEES16_NS17_IS19_S1B_NSZ_INS6_IJSK_S1C_EEENS6_IJSE_SK_EEEEEEENS5_17SM75_U16x8_LDSM_TENS5_14SM90_TMA_STOREES22_NS5_17SM90_U16x8_STSM_TENS5_9Copy_AtomIJNS5_17SM90_U32x4_STSM_NESM_EEEvEEEvvEEEEvNT_6ParamsE) ;  /* 0xfffffe6802c07950 */ /* 0x000ff60003c3ffff */
.L_x_431:
[----:B------:R-:W-:-:S00]  /*19500*/  BRA `(.L_x_431) ;  /* 0xfffffffc00fc7947 */ /* 0x000fc0000383ffff */
[----:B------:R-:W-:-:S00]  /*19510*/  NOP ;  /* 0x0000000000007918 */ /* 0x000fc00000000000 */
        /* <DEDUP_REMOVED lines=14> */
.L_x_432:


//--------------------- .nv.global.init           --------------------------
	.section	.nv.global.init,"aw",@progbits
.nv.global.init:
	.type		$str$24,@object
	.size		$str$24,($str$25 - $str$24)
$str$24:
        /*0000*/ 	.byte	0x28, 0x61, 0x64, 0x64, 0x72, 0x65, 0x73, 0x73, 0x20, 0x26, 0x20, 0x6d, 0x61, 0x73, 0x6b, 0x29
        /*0010*/ 	.byte	0x20, 0x3d, 0x3d, 0x20, 0x30, 0x00
	.type		$str$25,@object
	.size		$str$25,(__unnamed_1 - $str$25)
$str$25:
        /*0016*/ 	.byte	0x2f, 0x74, 0x6d, 0x70, 0x2f, 0x63, 0x75, 0x74, 0x6c, 0x61, 0x73, 0x73, 0x5f, 0x73, 0x77, 0x65
        /*0026*/ 	.byte	0x65, 0x70, 0x5f, 0x73, 0x72, 0x63, 0x2f, 0x69, 0x6e, 0x63, 0x6c, 0x75, 0x64, 0x65, 0x2f, 0x63
        /*0036*/ 	.byte	0x75, 0x74, 0x65, 0x2f, 0x70, 0x6f, 0x69, 0x6e, 0x74, 0x65, 0x72, 0x5f, 0x66, 0x6c, 0x61, 0x67
        /*0046*/ 	.byte	0x67, 0x65, 0x64, 0x2e, 0x68, 0x70, 0x70, 0x00
	.type		__unnamed_1,@object
	.size		__unnamed_1,(.L_0 - __unnamed_1)
__unnamed_1:
        /* <DEDUP_REMOVED lines=28> */
        /*020e*/ 	.byte	0x3e, 0x3e, 0x3e, 0x3e, 0x3e, 0x5d, 0x00
.L_0:


//--------------------- .nv.shared._ZN7cutlass13device_kernelINS_4gemm6kernel13GemmUniversalINS1_17GroupProblemShapeIN4cute5tupleIJiiiEEEEENS1_10collective13CollectiveMmaINS1_39MainloopSm90ArrayTmaGmmaWarpSpecializedILi4ENS6_IJNS5_1CILi2EEENSC_ILi1EEESE_EEENS1_40KernelPtrArrayTmaWarpSpecializedPingpongEEENS6_IJNSC_ILi256EEENSC_ILi128EEENSC_ILi64EEEEEENS_6half_tEPNS6_IJlSE_NSC_ILi0EEEEEESM_SP_NS5_8TiledMMAINS5_8MMA_AtomIJNS5_4SM904GMMA26MMA_64x128x16_F32F16F16_SSILNST_5MajorE0ELSV_0ELNST_7ScaleInE1ELSW_1EEEEEENS5_6LayoutINS6_IJSE_SE_SE_EEENS6_IJSN_SN_SN_EEEEENS6_IJNS5_10UnderscoreES13_S13_EEEEENS5_13SM90_TMA_LOADENS5_14ComposedLayoutINS5_7SwizzleILi3ELi4ELi3EEENS5_18smem_ptr_flag_bitsILi16EEENSZ_INS6_IJNSC_ILi8EEESK_EEENS6_IJSK_SE_EEEEEEEvNS5_8identityENS5_23SM90_TMA_LOAD_MULTICASTES1G_vS1H_EENS_8epilogue10collective18CollectiveEpilogueINS1K_30Sm90PtrArrayTmaWarpSpecializedILi4ELi2ELi16ELb1ELb0ELi2EEEJSL_NS6_IJSK_NSC_ILi32EEEEEESM_PNS6_IJSE_lSN_EEESM_S1S_NS1K_6fusion15FusionCallbacksIS1O_NS1T_17LinearCombinationISM_fSM_fLNS_15FloatRoundStyleE2EEESL_S1Q_JEEES16_NS17_IS19_S1B_NSZ_INS6_IJSK_S1C_EEENS6_IJSE_SK_EEEEEEENS5_17SM75_U16x8_LDSM_TENS5_14SM90_TMA_STOREES22_NS5_17SM90_U16x8_STSM_TENS5_9Copy_AtomIJNS5_17SM90_U32x4_STSM_NESM_EEEvEEEvvEEEEvNT_6ParamsE --------------------------
	.section	.nv.shared._ZN7cutlass13device_kernelINS_4gemm6kernel13GemmUniversalINS1_17GroupProblemShapeIN4cute5tupleIJiiiEEEEENS1_10collective13CollectiveMmaINS1_39MainloopSm90ArrayTmaGmmaWarpSpecializedILi4ENS6_IJNS5_1CILi2EEENSC_ILi1EEESE_EEENS1_40KernelPtrArrayTmaWarpSpecializedPingpongEEENS6_IJNSC_ILi256EEENSC_ILi128EEENSC_ILi64EEEEEENS_6half_tEPNS6_IJlSE_NSC_ILi0EEEEEESM_SP_NS5_8TiledMMAINS5_8MMA_AtomIJNS5_4SM904GMMA26MMA_64x128x16_F32F16F16_SSILNST_5MajorE0ELSV_0ELNST_7ScaleInE1ELSW_1EEEEEENS5_6LayoutINS6_IJSE_SE_SE_EEENS6_IJSN_SN_SN_EEEEENS6_IJNS5_10UnderscoreES13_S13_EEEEENS5_13SM90_TMA_LOADENS5_14ComposedLayoutINS5_7SwizzleILi3ELi4ELi3EEENS5_18smem_ptr_flag_bitsILi16EEENSZ_INS6_IJNSC_ILi8EEESK_EEENS6_IJSK_SE_EEEEEEEvNS5_8identityENS5_23SM90_TMA_LOAD_MULTICASTES1G_vS1H_EENS_8epilogue10collective18CollectiveEpilogueINS1K_30Sm90PtrArrayTmaWarpSpecializedILi4ELi2ELi16ELb1ELb0ELi2EEEJSL_NS6_IJSK_NSC_ILi32EEEEEESM_PNS6_IJSE_lSN_EEESM_S1S_NS1K_6fusion15FusionCallbacksIS1O_NS1T_17LinearCombinationISM_fSM_fLNS_15FloatRoundStyleE2EEESL_S1Q_JEEES16_NS17_IS19_S1B_NSZ_INS6_IJSK_S1C_EEENS6_IJSE_SK_EEEEEEENS5_17SM75_U16x8_LDSM_TENS5_14SM90_TMA_STOREES22_NS5_17SM90_U16x8_STSM_TENS5_9Copy_AtomIJNS5_17SM90_U32x4_STSM_NESM_EEEvEEEvvEEEEvNT_6ParamsE,"aw",@nobits
	.sectionflags	@""
	.align	16
	.zero		1024


//--------------------- .nv.shared.reserved.0     --------------------------
	.section	.nv.shared.reserved.0,"aw",@nobits
	.weak		__nv_reservedSMEM_offset_0_alias
	.size		__nv_reservedSMEM_offset_0_alias, 0, 0
	.other		__nv_reservedSMEM_offset_0_alias,@"STO_CUDA_RESERVED_SHARED STV_DEFAULT"
__nv_reservedSMEM_offset_0_alias:
	.zero		0


//--------------------- .nv.global                --------------------------
	.section	.nv.global,"aw",@nobits
.nv.global:
	.type		_ZN39_INTERNAL_93271f5e_4_k_cu_70911e3d_29564cute1_E,@object
	.size		_ZN39_INTERNAL_93271f5e_4_k_cu_70911e3d_29564cute1_E,(_ZN39_INTERNAL_93271f5e_4_k_cu_70911e3d_29564cuda3std3__45__cpo6cbeginE - _ZN39_INTERNAL_93271f5e_4_k_cu_70911e3d_29564cute1_E)
_ZN39_INTERNAL_93271f5e_4_k_cu_70911e3d_29564cute1_E:
	.zero		1
	.type		_ZN39_INTERNAL_93271f5e_4_k_cu_70911e3d_29564cuda3std3__45__cpo6cbeginE,@object
	.size		_ZN39_INTERNAL_93271f5e_4_k_cu_70911e3d_29564cuda3std3__45__cpo6cbeginE,(_ZN39_INTERNAL_93271f5e_4_k_cu_70911e3d_29564cuda3std3__48in_placeE - _ZN39_INTERNAL_93271f5e_4_k_cu_70911e3d_29564cuda3std3__45__cpo6cbeginE)
_ZN39_INTERNAL_93271f5e_4_k_cu_70911e3d_29564cuda3std3__45__cpo6cbeginE:
	.zero		1
	.type		_ZN39_INTERNAL_93271f5e_4_k_cu_70911e3d_29564cuda3std3__48in_placeE,@object
	.size		_ZN39_INTERNAL_93271f5e_4_k_cu_70911e3d_29564cuda3std3__48in_placeE,(_ZN39_INTERNAL_93271f5e_4_k_cu_70911e3d_29564cuda3std6ranges3__45__cpo9iter_moveE - _ZN39_INTERNAL_93271f5e_4_k_cu_70911e3d_29564cuda3std3__48in_placeE)
_ZN39_INTERNAL_93271f5e_4_k_cu_70911e3d_29564cuda3std3__48in_placeE:
	.zero		1
	.type		_ZN39_INTERNAL_93271f5e_4_k_cu_70911e3d_29564cuda3std6ranges3__45__cpo9iter_moveE,@object
	.size		_ZN39_INTERNAL_93271f5e_4_k_cu_70911e3d_29564cuda3std6ranges3__45__cpo9iter_moveE,(_ZN39_INTERNAL_93271f5e_4_k_cu_70911e3d_29564cuda3std3__45__cpo5beginE - _ZN39_INTERNAL_93271f5e_4_k_cu_70911e3d_29564cuda3std6ranges3__45__cpo9iter_moveE)
_ZN39_INTERNAL_93271f5e_4_k_cu_70911e3d_29564cuda3std6ranges3__45__cpo9iter_moveE:
	.zero		1
	.type		_ZN39_INTERNAL_93271f5e_4_k_cu_70911e3d_29564cuda3std3__45__cpo5beginE,@object
	.size		_ZN39_INTERNAL_93271f5e_4_k_cu_70911e3d_29564cuda3std3__45__cpo5beginE,(_ZN39_INTERNAL_93271f5e_4_k_cu_70911e3d_29564cuda3std3__441_GLOBAL__N__93271f5e_4_k_cu_70911e3d_29566ignoreE - _ZN39_INTERNAL_93271f5e_4_k_cu_70911e3d_29564cuda3std3__45__cpo5beginE)
_ZN39_INTERNAL_93271f5e_4_k_cu_70911e3d_29564cuda3std3__45__cpo5beginE:
	.zero		1
	.type		_ZN39_INTERNAL_93271f5e_4_k_cu_70911e3d_29564cuda3std3__441_GLOBAL__N__93271f5e_4_k_cu_70911e3d_29566ignoreE,@object
	.size		_ZN39_INTERNAL_93271f5e_4_k_cu_70911e3d_29564cuda3std3__441_GLOBAL__N__93271f5e_4_k_cu_70911e3d_29566ignoreE,(_ZN39_INTERNAL_93271f5e_4_k_cu_70911e3d_29564cute7productE - _ZN39_INTERNAL_93271f5e_4_k_cu_70911e3d_29564cuda3std3__441_GLOBAL__N__93271f5e_4_k_cu_70911e3d_29566ignoreE)
_ZN39_INTERNAL_93271f5e_4_k_cu_70911e3d_29564cuda3std3__441_GLOBAL__N__93271f5e_4_k_cu_70911e3d_29566ignoreE:
	.zero		1
	.type		_ZN39_INTERNAL_93271f5e_4_k_cu_70911e3d_29564cute7productE,@object
	.size		_ZN39_INTERNAL_93271f5e_4_k_cu_70911e3d_29564cute7productE,(_ZN39_INTERNAL_93271f5e_4_k_cu_70911e3d_29564cuda3std3__45__cpo3endE - _ZN39_INTERNAL_93271f5e_4_k_cu_70911e3d_29564cute7productE)
_ZN39_INTERNAL_93271f5e_4_k_cu_70911e3d_29564cute7productE:
	.zero		1
	.type		_ZN39_INTERNAL_93271f5e_4_k_cu_70911e3d_29564cuda3std3__45__cpo3endE,@object
	.size		_ZN39_INTERNAL_93271f5e_4_k_cu_70911e3d_29564cuda3std3__45__cpo3endE,(_ZN39_INTERNAL_93271f5e_4_k_cu_70911e3d_29564cuda3std3__419piecewise_constructE - _ZN39_INTERNAL_93271f5e_4_k_cu_70911e3d_29564cuda3std3__45__cpo3endE)
_ZN39_INTERNAL_93271f5e_4_k_cu_70911e3d_29564cuda3std3__45__cpo3endE:
	.zero		1
	.type		_ZN39_INTERNAL_93271f5e_4_k_cu_70911e3d_29564cuda3std3__419piecewise_constructE,@object
	.size		_ZN39_INTERNAL_93271f5e_4_k_cu_70911e3d_29564cuda3std3__419piecewise_constructE,(_ZN39_INTERNAL_93271f5e_4_k_cu_70911e3d_29564cuda3std3__45__cpo4cendE - _ZN39_INTERNAL_93271f5e_4_k_cu_70911e3d_29564cuda3std3__419piecewise_constructE)
_ZN39_INTERNAL_93271f5e_4_k_cu_70911e3d_29564cuda3std3__419piecewise_constructE:
	.zero		1
	.type		_ZN39_INTERNAL_93271f5e_4_k_cu_70911e3d_29564cuda3std3__45__cpo4cendE,@object
	.size		_ZN39_INTERNAL_93271f5e_4_k_cu_70911e3d_29564cuda3std3__45__cpo4cendE,(_ZN39_INTERNAL_93271f5e_4_k_cu_70911e3d_29564cuda3std6ranges3__45__cpo4swapE - _ZN39_INTERNAL_93271f5e_4_k_cu_70911e3d_29564cuda3std3__45__cpo4cendE)
_ZN39_INTERNAL_93271f5e_4_k_cu_70911e3d_29564cuda3std3__45__cpo4cendE:
	.zero		1
	.type		_ZN39_INTERNAL_93271f5e_4_k_cu_70911e3d_29564cuda3std6ranges3__45__cpo4swapE,@object
	.size		_ZN39_INTERNAL_93271f5e_4_k_cu_70911e3d_29564cuda3std6ranges3__45__cpo4swapE,(.L_8 - _ZN39_INTERNAL_93271f5e_4_k_cu_70911e3d_29564cuda3std6ranges3__45__cpo4swapE)
_ZN39_INTERNAL_93271f5e_4_k_cu_70911e3d_29564cuda3std6ranges3__45__cpo4swapE:
	.zero		1
.L_8:


//--------------------- .nv.constant0._ZN7cutlass13device_kernelINS_4gemm6kernel13GemmUniversalINS1_17GroupProblemShapeIN4cute5tupleIJiiiEEEEENS1_10collective13CollectiveMmaINS1_39MainloopSm90ArrayTmaGmmaWarpSpecializedILi4ENS6_IJNS5_1CILi2EEENSC_ILi1EEESE_EEENS1_40KernelPtrArrayTmaWarpSpecializedPingpongEEENS6_IJNSC_ILi256EEENSC_ILi128EEENSC_ILi64EEEEEENS_6half_tEPNS6_IJlSE_NSC_ILi0EEEEEESM_SP_NS5_8TiledMMAINS5_8MMA_AtomIJNS5_4SM904GMMA26MMA_64x128x16_F32F16F16_SSILNST_5MajorE0ELSV_0ELNST_7ScaleInE1ELSW_1EEEEEENS5_6LayoutINS6_IJSE_SE_SE_EEENS6_IJSN_SN_SN_EEEEENS6_IJNS5_10UnderscoreES13_S13_EEEEENS5_13SM90_TMA_LOADENS5_14ComposedLayoutINS5_7SwizzleILi3ELi4ELi3EEENS5_18smem_ptr_flag_bitsILi16EEENSZ_INS6_IJNSC_ILi8EEESK_EEENS6_IJSK_SE_EEEEEEEvNS5_8identityENS5_23SM90_TMA_LOAD_MULTICASTES1G_vS1H_EENS_8epilogue10collective18CollectiveEpilogueINS1K_30Sm90PtrArrayTmaWarpSpecializedILi4ELi2ELi16ELb1ELb0ELi2EEEJSL_NS6_IJSK_NSC_ILi32EEEEEESM_PNS6_IJSE_lSN_EEESM_S1S_NS1K_6fusion15FusionCallbacksIS1O_NS1T_17LinearCombinationISM_fSM_fLNS_15FloatRoundStyleE2EEESL_S1Q_JEEES16_NS17_IS19_S1B_NSZ_INS6_IJSK_S1C_EEENS6_IJSE_SK_EEEEEEENS5_17SM75_U16x8_LDSM_TENS5_14SM90_TMA_STOREES22_NS5_17SM90_U16x8_STSM_TENS5_9Copy_AtomIJNS5_17SM90_U32x4_STSM_NESM_EEEvEEEvvEEEEvNT_6ParamsE --------------------------
	.section	.nv.constant0._ZN7cutlass13device_kernelINS_4gemm6kernel13GemmUniversalINS1_17GroupProblemShapeIN4cute5tupleIJiiiEEEEENS1_10collective13CollectiveMmaINS1_39MainloopSm90ArrayTmaGmmaWarpSpecializedILi4ENS6_IJNS5_1CILi2EEENSC_ILi1EEESE_EEENS1_40KernelPtrArrayTmaWarpSpecializedPingpongEEENS6_IJNSC_ILi256EEENSC_ILi128EEENSC_ILi64EEEEEENS_6half_tEPNS6_IJlSE_NSC_ILi0EEEEEESM_SP_NS5_8TiledMMAINS5_8MMA_AtomIJNS5_4SM904GMMA26MMA_64x128x16_F32F16F16_SSILNST_5MajorE0ELSV_0ELNST_7ScaleInE1ELSW_1EEEEEENS5_6LayoutINS6_IJSE_SE_SE_EEENS6_IJSN_SN_SN_EEEEENS6_IJNS5_10UnderscoreES13_S13_EEEEENS5_13SM90_TMA_LOADENS5_14ComposedLayoutINS5_7SwizzleILi3ELi4ELi3EEENS5_18smem_ptr_flag_bitsILi16EEENSZ_INS6_IJNSC_ILi8EEESK_EEENS6_IJSK_SE_EEEEEEEvNS5_8identityENS5_23SM90_TMA_LOAD_MULTICASTES1G_vS1H_EENS_8epilogue10collective18CollectiveEpilogueINS1K_30Sm90PtrArrayTmaWarpSpecializedILi4ELi2ELi16ELb1ELb0ELi2EEEJSL_NS6_IJSK_NSC_ILi32EEEEEESM_PNS6_IJSE_lSN_EEESM_S1S_NS1K_6fusion15FusionCallbacksIS1O_NS1T_17LinearCombinationISM_fSM_fLNS_15FloatRoundStyleE2EEESL_S1Q_JEEES16_NS17_IS19_S1B_NSZ_INS6_IJSK_S1C_EEENS6_IJSE_SK_EEEEEEENS5_17SM75_U16x8_LDSM_TENS5_14SM90_TMA_STOREES22_NS5_17SM90_U16x8_STSM_TENS5_9Copy_AtomIJNS5_17SM90_U32x4_STSM_NESM_EEEvEEEvvEEEEvNT_6ParamsE,"a",@progbits
	.sectionflags	@""
	.align	4
.nv.constant0._ZN7cutlass13device_kernelINS_4gemm6kernel13GemmUniversalINS1_17GroupProblemShapeIN4cute5tupleIJiiiEEEEENS1_10collective13CollectiveMmaINS1_39MainloopSm90ArrayTmaGmmaWarpSpecializedILi4ENS6_IJNS5_1CILi2EEENSC_ILi1EEESE_EEENS1_40KernelPtrArrayTmaWarpSpecializedPingpongEEENS6_IJNSC_ILi256EEENSC_ILi128EEENSC_ILi64EEEEEENS_6half_tEPNS6_IJlSE_NSC_ILi0EEEEEESM_SP_NS5_8TiledMMAINS5_8MMA_AtomIJNS5_4SM904GMMA26MMA_64x128x16_F32F16F16_SSILNST_5MajorE0ELSV_0ELNST_7ScaleInE1ELSW_1EEEEEENS5_6LayoutINS6_IJSE_SE_SE_EEENS6_IJSN_SN_SN_EEEEENS6_IJNS5_10UnderscoreES13_S13_EEEEENS5_13SM90_TMA_LOADENS5_14ComposedLayoutINS5_7SwizzleILi3ELi4ELi3EEENS5_18smem_ptr_flag_bitsILi16EEENSZ_INS6_IJNSC_ILi8EEESK_EEENS6_IJSK_SE_EEEEEEEvNS5_8identityENS5_23SM90_TMA_LOAD_MULTICASTES1G_vS1H_EENS_8epilogue10collective18CollectiveEpilogueINS1K_30Sm90PtrArrayTmaWarpSpecializedILi4ELi2ELi16ELb1ELb0ELi2EEEJSL_NS6_IJSK_NSC_ILi32EEEEEESM_PNS6_IJSE_lSN_EEESM_S1S_NS1K_6fusion15FusionCallbacksIS1O_NS1T_17LinearCombinationISM_fSM_fLNS_15FloatRoundStyleE2EEESL_S1Q_JEEES16_NS17_IS19_S1B_NSZ_INS6_IJSK_S1C_EEENS6_IJSE_SK_EEEEEEENS5_17SM75_U16x8_LDSM_TENS5_14SM90_TMA_STOREES22_NS5_17SM90_U16x8_STSM_TENS5_9Copy_AtomIJNS5_17SM90_U32x4_STSM_NESM_EEEvEEEvvEEEEvNT_6ParamsE:
	.zero		2432


//--------------------- SYMBOLS --------------------------

	.type		.nv.reservedSmem.offset0,@object
	.size		.nv.reservedSmem.offset0,0x4
	.type		__assertfail,@function
